	.target	sm_90a

	.elftype	@"ET_EXEC"


//--------------------- .note.nv.tkinfo           --------------------------
	.section	.note.nv.tkinfo,"",@"SHT_NOTE"
	.sectionflags	@"SHF_NOTE_NV_TKINFO"
	.tkinfo
        /*0018*/ 	.word	0x00000002
        /*0030*/ 	.string	""
        /*0030*/ 	.string	"ptxas"
        /*0030*/ 	.string	"Cuda compilation tools, release 13.0, V13.0.88"
        /*0030*/ 	.string	"Build cuda_13.0.r13.0/compiler.36424714_0"
        /*0030*/ 	.string	"-v  -suppress-debug-info  -lineinfo  -arch sm_90a "



//--------------------- .note.nv.cuinfo           --------------------------
	.section	.note.nv.cuinfo,"",@"SHT_NOTE"
	.sectionflags	@"SHF_NOTE_NV_CUINFO"
        /*0018*/ 	.short	0x0002
        /*001a*/ 	.short	0x005a
        /*001c*/ 	.short	0x0082
	.zero		2


//--------------------- .nv.info                  --------------------------
	.section	.nv.info,"",@"SHT_CUDA_INFO"
	.align	4


	//----- nvinfo : EIATTR_REGCOUNT
	.align		4
        /*0000*/ 	.byte	0x04, 0x2f
        /*0002*/ 	.short	(.L_1 - .L_0)
	.align		4
.L_0:
        /*0004*/ 	.word	index@(matmul_kernel)
        /*0008*/ 	.word	0x00000020


	//----- nvinfo : EIATTR_FRAME_SIZE
	.align		4
.L_1:
        /*000c*/ 	.byte	0x04, 0x11
        /*000e*/ 	.short	(.L_3 - .L_2)
	.align		4
.L_2:
        /*0010*/ 	.word	index@(matmul_kernel)
        /*0014*/ 	.word	0x000045b0


	//----- nvinfo : EIATTR_MIN_STACK_SIZE
	.align		4
.L_3:
        /*0018*/ 	.byte	0x04, 0x12
        /*001a*/ 	.short	(.L_5 - .L_4)
	.align		4
.L_4:
        /*001c*/ 	.word	index@(matmul_kernel)
        /*0020*/ 	.word	0x000045b0
.L_5:


//--------------------- .nv.compat                --------------------------
	.section	.nv.compat,"",@"SHT_CUDA_COMPAT_INFO"
	.align	4
        /*0000*/ 	.byte	0x02, 0x09, 0x01, 0x00, 0x02, 0x02, 0x01, 0x00, 0x02, 0x05, 0x05, 0x00, 0x03, 0x07, 0x01, 0x01
        /*0010*/ 	.byte	0x02, 0x03, 0x00, 0x00, 0x02, 0x06, 0x01, 0x00, 0x04, 0x0b, 0x08, 0x00, 0x00, 0x00, 0x00, 0x00
        /*0020*/ 	.byte	0x00, 0x00, 0x00, 0x00


//--------------------- .nv.info.matmul_kernel    --------------------------
	.section	.nv.info.matmul_kernel,"",@"SHT_CUDA_INFO"
	.sectionflags	@""
	.align	4


	//----- nvinfo : EIATTR_CUDA_API_VERSION
	.align		4
        /*0000*/ 	.byte	0x04, 0x37
        /*0002*/ 	.short	(.L_7 - .L_6)
.L_6:
        /*0004*/ 	.word	0x00000082


	//----- nvinfo : EIATTR_KPARAM_INFO
	.align		4
.L_7:
        /*0008*/ 	.byte	0x04, 0x17
        /*000a*/ 	.short	(.L_9 - .L_8)
.L_8:
        /*000c*/ 	.word	0x00000000
        /*0010*/ 	.short	0x000d
        /*0012*/ 	.short	0x0048
        /*0014*/ 	.byte	0x00, 0xf4, 0x21, 0x00


	//----- nvinfo : EIATTR_KPARAM_INFO
	.align		4
.L_9:
        /*0018*/ 	.byte	0x04, 0x17
        /*001a*/ 	.short	(.L_11 - .L_10)
.L_10:
        /*001c*/ 	.word	0x00000000
        /*0020*/ 	.short	0x000c
        /*0022*/ 	.short	0x0040
        /*0024*/ 	.byte	0x00, 0xf4, 0x21, 0x00


	//----- nvinfo : EIATTR_KPARAM_INFO
	.align		4
.L_11:
        /*0028*/ 	.byte	0x04, 0x17
        /*002a*/ 	.short	(.L_13 - .L_12)
.L_12:
        /*002c*/ 	.word	0x00000000
        /*0030*/ 	.short	0x000b
        /*0032*/ 	.short	0x0038
        /*0034*/ 	.byte	0x00, 0xf0, 0x11, 0x00


	//----- nvinfo : EIATTR_KPARAM_INFO
	.align		4
.L_13:
        /*0038*/ 	.byte	0x04, 0x17
        /*003a*/ 	.short	(.L_15 - .L_14)
.L_14:
        /*003c*/ 	.word	0x00000000
        /*0040*/ 	.short	0x000a
        /*0042*/ 	.short	0x0034
        /*0044*/ 	.byte	0x00, 0xf0, 0x11, 0x00


	//----- nvinfo : EIATTR_KPARAM_INFO
	.align		4
.L_15:
        /*0048*/ 	.byte	0x04, 0x17
        /*004a*/ 	.short	(.L_17 - .L_16)
.L_16:
        /*004c*/ 	.word	0x00000000
        /*0050*/ 	.short	0x0009
        /*0052*/ 	.short	0x0030
        /*0054*/ 	.byte	0x00, 0xf0, 0x11, 0x00


	//----- nvinfo : EIATTR_KPARAM_INFO
	.align		4
.L_17:
        /*0058*/ 	.byte	0x04, 0x17
        /*005a*/ 	.short	(.L_19 - .L_18)
.L_18:
        /*005c*/ 	.word	0x00000000
        /*0060*/ 	.short	0x0008
        /*0062*/ 	.short	0x002c
        /*0064*/ 	.byte	0x00, 0xf0, 0x11, 0x00


	//----- nvinfo : EIATTR_KPARAM_INFO
	.align		4
.L_19:
        /*0068*/ 	.byte	0x04, 0x17
        /*006a*/ 	.short	(.L_21 - .L_20)
.L_20:
        /*006c*/ 	.word	0x00000000
        /*0070*/ 	.short	0x0007
        /*0072*/ 	.short	0x0028
        /*0074*/ 	.byte	0x00, 0xf0, 0x11, 0x00


	//----- nvinfo : EIATTR_KPARAM_INFO
	.align		4
.L_21:
        /*0078*/ 	.byte	0x04, 0x17
        /*007a*/ 	.short	(.L_23 - .L_22)
.L_22:
        /*007c*/ 	.word	0x00000000
        /*0080*/ 	.short	0x0006
        /*0082*/ 	.short	0x0024
        /*0084*/ 	.byte	0x00, 0xf0, 0x11, 0x00


	//----- nvinfo : EIATTR_KPARAM_INFO
	.align		4
.L_23:
        /*0088*/ 	.byte	0x04, 0x17
        /*008a*/ 	.short	(.L_25 - .L_24)
.L_24:
        /*008c*/ 	.word	0x00000000
        /*0090*/ 	.short	0x0005
        /*0092*/ 	.short	0x0020
        /*0094*/ 	.byte	0x00, 0xf0, 0x11, 0x00


	//----- nvinfo : EIATTR_KPARAM_INFO
	.align		4
.L_25:
        /*0098*/ 	.byte	0x04, 0x17
        /*009a*/ 	.short	(.L_27 - .L_26)
.L_26:
        /*009c*/ 	.word	0x00000000
        /*00a0*/ 	.short	0x0004
        /*00a2*/ 	.short	0x001c
        /*00a4*/ 	.byte	0x00, 0xf0, 0x11, 0x00


	//----- nvinfo : EIATTR_KPARAM_INFO
	.align		4
.L_27:
        /*00a8*/ 	.byte	0x04, 0x17
        /*00aa*/ 	.short	(.L_29 - .L_28)
.L_28:
        /*00ac*/ 	.word	0x00000000
        /*00b0*/ 	.short	0x0003
        /*00b2*/ 	.short	0x0018
        /*00b4*/ 	.byte	0x00, 0xf0, 0x11, 0x00


	//----- nvinfo : EIATTR_KPARAM_INFO
	.align		4
.L_29:
        /*00b8*/ 	.byte	0x04, 0x17
        /*00ba*/ 	.short	(.L_31 - .L_30)
.L_30:
        /*00bc*/ 	.word	0x00000000
        /*00c0*/ 	.short	0x0002
        /*00c2*/ 	.short	0x0010
        /*00c4*/ 	.byte	0x00, 0xf4, 0x21, 0x00


	//----- nvinfo : EIATTR_KPARAM_INFO
	.align		4
.L_31:
        /*00c8*/ 	.byte	0x04, 0x17
        /*00ca*/ 	.short	(.L_33 - .L_32)
.L_32:
        /*00cc*/ 	.word	0x00000000
        /*00d0*/ 	.short	0x0001
        /*00d2*/ 	.short	0x0008
        /*00d4*/ 	.byte	0x00, 0xf4, 0x21, 0x00


	//----- nvinfo : EIATTR_KPARAM_INFO
	.align		4
.L_33:
        /*00d8*/ 	.byte	0x04, 0x17
        /*00da*/ 	.short	(.L_35 - .L_34)
.L_34:
        /*00dc*/ 	.word	0x00000000
        /*00e0*/ 	.short	0x0000
        /*00e2*/ 	.short	0x0000
        /*00e4*/ 	.byte	0x00, 0xf4, 0x21, 0x00


	//----- nvinfo : EIATTR_SPARSE_MMA_MASK
	.align		4
.L_35:
        /*00e8*/ 	.byte	0x03, 0x50
        /*00ea*/ 	.short	0x0000


	//----- nvinfo : EIATTR_MAXREG_COUNT
	.align		4
        /*00ec*/ 	.byte	0x03, 0x1b
        /*00ee*/ 	.short	0x00ff


	//----- nvinfo : EIATTR_NUM_BARRIERS
	.align		4
        /*00f0*/ 	.byte	0x02, 0x4c
        /*00f2*/ 	.byte	0x01
	.zero		1


	//----- nvinfo : EIATTR_ANNOTATIONS
	.align		4
        /*00f4*/ 	.byte	0x04, 0x55
        /*00f6*/ 	.short	(.L_37 - .L_36)


	//   ....[0]....
.L_36:
        /*00f8*/ 	.word	0x00000001
        /*00fc*/ 	.byte	0x50, 0x05, 0x00, 0x00, 0x01, 0x00, 0x00, 0x00, 0x80, 0x05, 0x00, 0x00, 0x01, 0x00, 0x00, 0x00
        /* <DEDUP_REMOVED lines=3463> */
        /*d97c*/ 	.byte	0x00, 0x73, 0x03, 0x00


	//----- nvinfo : EIATTR_MERCURY_ISA_VERSION
	.align		4
.L_37:
        /*d980*/ 	.byte	0x03, 0x5f
        /*d982*/ 	.short	0x0101


	//----- nvinfo : EIATTR_EXIT_INSTR_OFFSETS
	.align		4
        /*d984*/ 	.byte	0x04, 0x1c
        /*d986*/ 	.short	(.L_39 - .L_38)


	//   ....[0]....
.L_38:
        /*d988*/ 	.word	0x0006f770


	//   ....[1]....
        /*d98c*/ 	.word	0x0006f7a0


	//----- nvinfo : EIATTR_REQNTID
	.align		4
.L_39:
        /*d990*/ 	.byte	0x04, 0x10
        /*d992*/ 	.short	(.L_41 - .L_40)
.L_40:
        /*d994*/ 	.word	0x00000040
        /*d998*/ 	.word	0x00000001
        /*d99c*/ 	.word	0x00000001


	//----- nvinfo : EIATTR_CBANK_PARAM_SIZE
	.align		4
.L_41:
        /*d9a0*/ 	.byte	0x03, 0x19
        /*d9a2*/ 	.short	0x0050


	//----- nvinfo : EIATTR_PARAM_CBANK
	.align		4
        /*d9a4*/ 	.byte	0x04, 0x0a
        /*d9a6*/ 	.short	(.L_43 - .L_42)
	.align		4
.L_42:
        /*d9a8*/ 	.word	index@(.nv.constant0.matmul_kernel)
        /*d9ac*/ 	.short	0x0210
        /*d9ae*/ 	.short	0x0050


	//----- nvinfo : EIATTR_SW_WAR
	.align		4
.L_43:
        /*d9b0*/ 	.byte	0x04, 0x36
        /*d9b2*/ 	.short	(.L_45 - .L_44)
.L_44:
        /*d9b4*/ 	.word	0x00000008
.L_45:


//--------------------- .nv.callgraph             --------------------------
	.section	.nv.callgraph,"",@"SHT_CUDA_CALLGRAPH"
	.align	4
	.sectionentsize	8
	.align		4
        /*0000*/ 	.word	0x00000000
	.align		4
        /*0004*/ 	.word	0xffffffff
	.align		4
        /*0008*/ 	.word	0x00000000
	.align		4
        /*000c*/ 	.word	0xfffffffe
	.align		4
        /*0010*/ 	.word	0x00000000
	.align		4
        /*0014*/ 	.word	0xfffffffd
	.align		4
        /*0018*/ 	.word	0x00000000
	.align		4
        /*001c*/ 	.word	0xfffffffc


//--------------------- .text.matmul_kernel       --------------------------
	.section	.text.matmul_kernel,"ax",@progbits
	.align	128
        .global         matmul_kernel
        .type           matmul_kernel,@function
        .size           matmul_kernel,(.L_x_4 - matmul_kernel)
        .other          matmul_kernel,@"STO_CUDA_ENTRY STV_DEFAULT"
matmul_kernel:
.text.matmul_kernel:
[----:B------:R-:W0:Y:S08]  /*0000*/  LDC R1, c[0x0][0x28] ;  /* 0x00000a00ff017b82 */ /* 0x000e300000000800 */
[----:B------:R-:W1:Y:S01]  /*0010*/  LDC.64 R14, c[0x0][0x228] ;  /* 0x00008a00ff0e7b82 */ /* 0x000e620000000a00 */
[----:B0-----:R-:W-:Y:S01]  /*0020*/  VIADD R1, R1, 0xffffba50 ;  /* 0xffffba5001017836 */ /* 0x001fe20000000000 */
[----:B------:R-:W0:Y:S01]  /*0030*/  S2R R12, SR_TID.X ;  /* 0x00000000000c7919 */ /* 0x000e220000002100 */
[----:B------:R-:W-:Y:S01]  /*0040*/  UMOV UR4, 0x400 ;  /* 0x0000040000047882 */ /* 0x000fe20000000000 */
[----:B------:R-:W-:-:S04]  /*0050*/  ULDC.64 UR8, c[0x0][0x208] ;  /* 0x0000820000087ab9 */ /* 0x000fc80000000a00 */
[----:B------:R-:W2:Y:S01]  /*0060*/  S2UR UR5, SR_CgaCtaId ;  /* 0x00000000000579c3 */ /* 0x000ea20000008800 */
[----:B-1----:R-:W-:-:S05]  /*0070*/  VIADD R0, R15, 0xff ;  /* 0x000000ff0f007836 */ /* 0x002fca0000000000 */
[----:B------:R-:W-:Y:S01]  /*0080*/  SHF.R.S32.HI R3, RZ, 0x1f, R0 ;  /* 0x0000001fff037819 */ /* 0x000fe20000011400 */
[----:B--2---:R-:W-:-:S03]  /*0090*/  ULEA UR4, UR5, UR4, 0x18 ;  /* 0x0000000405047291 */ /* 0x004fc6000f8ec03f */
[----:B------:R-:W-:Y:S02]  /*00a0*/  LEA.HI R3, R3, R0, RZ, 0x8 ;  /* 0x0000000003037211 */ /* 0x000fe400078f40ff */
[----:B0-----:R-:W-:Y:S02]  /*00b0*/  LOP3.LUT R16, R12, 0x3f, RZ, 0xc0, !PT ;  /* 0x0000003f0c107812 */ /* 0x001fe400078ec0ff */
[----:B------:R-:W-:Y:S02]  /*00c0*/  SHF.R.S32.HI R0, RZ, 0x8, R3 ;  /* 0x00000008ff007819 */ /* 0x000fe40000011403 */
[----:B------:R-:W0:Y:S03]  /*00d0*/  S2R R3, SR_CTAID.X ;  /* 0x0000000000037919 */ /* 0x000e260000002500 */
[----:B------:R-:W-:-:S05]  /*00e0*/  IMAD.SHL.U32 R0, R0, 0x8, RZ ;  /* 0x0000000800007824 */ /* 0x000fca00078e00ff */
[-C--:B------:R-:W-:Y:S02]  /*00f0*/  IABS R7, R0.reuse ;  /* 0x0000000000077213 */ /* 0x080fe40000000000 */
[----:B------:R-:W-:Y:S02]  /*0100*/  IABS R10, R0 ;  /* 0x00000000000a7213 */ /* 0x000fe40000000000 */
[----:B------:R-:W1:Y:S08]  /*0110*/  I2F.RP R2, R7 ;  /* 0x0000000700027306 */ /* 0x000e700000209400 */
[----:B-1----:R-:W1:Y:S01]  /*0120*/  MUFU.RCP R2, R2 ;  /* 0x0000000200027308 */ /* 0x002e620000001000 */
[----:B0-----:R-:W-:Y:S01]  /*0130*/  IABS R8, R3 ;  /* 0x0000000300087213 */ /* 0x001fe20000000000 */
[----:B-1----:R-:W-:-:S02]  /*0140*/  VIADD R4, R2, 0xffffffe ;  /* 0x0ffffffe02047836 */ /* 0x002fc40000000000 */
[----:B------:R-:W-:-:S04]  /*0150*/  IMAD.MOV R2, RZ, RZ, -R10 ;  /* 0x000000ffff027224 */ /* 0x000fc800078e0a0a */
[----:B------:R0:W1:Y:S02]  /*0160*/  F2I.FTZ.U32.TRUNC.NTZ R5, R4 ;  /* 0x0000000400057305 */ /* 0x000064000021f000 */
[----:B0-----:R-:W-:Y:S02]  /*0170*/  IMAD.MOV.U32 R4, RZ, RZ, RZ ;  /* 0x000000ffff047224 */ /* 0x001fe400078e00ff */
[----:B-1----:R-:W-:-:S04]  /*0180*/  IMAD.MOV R6, RZ, RZ, -R5 ;  /* 0x000000ffff067224 */ /* 0x002fc800078e0a05 */
[----:B------:R-:W-:Y:S02]  /*0190*/  IMAD R9, R6, R7, RZ ;  /* 0x0000000706097224 */ /* 0x000fe400078e02ff */
[----:B------:R-:W-:Y:S02]  /*01a0*/  IMAD.MOV.U32 R6, RZ, RZ, R8 ;  /* 0x000000ffff067224 */ /* 0x000fe400078e0008 */
[----:B------:R-:W-:-:S06]  /*01b0*/  IMAD.HI.U32 R5, R5, R9, R4 ;  /* 0x0000000905057227 */ /* 0x000fcc00078e0004 */
[----:B------:R-:W-:-:S04]  /*01c0*/  IMAD.HI.U32 R5, R5, R6, RZ ;  /* 0x0000000605057227 */ /* 0x000fc800078e00ff */
[----:B------:R-:W-:-:S05]  /*01d0*/  IMAD R2, R5, R2, R6 ;  /* 0x0000000205027224 */ /* 0x000fca00078e0206 */
[----:B------:R-:W-:-:S13]  /*01e0*/  ISETP.GT.U32.AND P1, PT, R7, R2, PT ;  /* 0x000000020700720c */ /* 0x000fda0003f24070 */
[----:B------:R-:W-:Y:S02]  /*01f0*/  @!P1 IMAD.IADD R2, R2, 0x1, -R7 ;  /* 0x0000000102029824 */ /* 0x000fe400078e0a07 */
[----:B------:R-:W-:Y:S01]  /*0200*/  @!P1 VIADD R5, R5, 0x1 ;  /* 0x0000000105059836 */ /* 0x000fe20000000000 */
[----:B------:R-:W-:Y:S02]  /*0210*/  ISETP.NE.AND P1, PT, R0, RZ, PT ;  /* 0x000000ff0000720c */ /* 0x000fe40003f25270 */
[----:B------:R-:W-:Y:S02]  /*0220*/  ISETP.GE.U32.AND P0, PT, R2, R7, PT ;  /* 0x000000070200720c */ /* 0x000fe40003f06070 */
[----:B------:R-:W-:-:S04]  /*0230*/  LOP3.LUT R2, R3, R0, RZ, 0x3c, !PT ;  /* 0x0000000003027212 */ /* 0x000fc800078e3cff */
[----:B------:R-:W-:Y:S01]  /*0240*/  ISETP.GE.AND P2, PT, R2, RZ, PT ;  /* 0x000000ff0200720c */ /* 0x000fe20003f46270 */
[----:B------:R-:W-:-:S06]  /*0250*/  VIADD R2, R14, 0x7f ;  /* 0x0000007f0e027836 */ /* 0x000fcc0000000000 */
[----:B------:R-:W-:-:S04]  /*0260*/  @P0 VIADD R5, R5, 0x1 ;  /* 0x0000000105050836 */ /* 0x000fc80000000000 */
[----:B------:R-:W-:Y:S01]  /*0270*/  IMAD.MOV.U32 R4, RZ, RZ, R5 ;  /* 0x000000ffff047224 */ /* 0x000fe200078e0005 */
[----:B------:R-:W-:-:S03]  /*0280*/  SHF.R.S32.HI R5, RZ, 0x1f, R2 ;  /* 0x0000001fff057819 */ /* 0x000fc60000011402 */
[----:B------:R-:W-:Y:S01]  /*0290*/  @!P2 IMAD.MOV R4, RZ, RZ, -R4 ;  /* 0x000000ffff04a224 */ /* 0x000fe200078e0a04 */
[----:B------:R-:W-:Y:S02]  /*02a0*/  @!P1 LOP3.LUT R4, RZ, R0, RZ, 0x33, !PT ;  /* 0x00000000ff049212 */ /* 0x000fe400078e33ff */
[----:B------:R-:W-:-:S03]  /*02b0*/  LEA.HI R5, R5, R2, RZ, 0x7 ;  /* 0x0000000205057211 */ /* 0x000fc600078f38ff */
[----:B------:R-:W-:Y:S02]  /*02c0*/  IMAD.SHL.U32 R2, R4, 0x8, RZ ;  /* 0x0000000804027824 */ /* 0x000fe400078e00ff */
[----:B------:R-:W-:-:S03]  /*02d0*/  IMAD.MOV R4, RZ, RZ, -R4 ;  /* 0x000000ffff047224 */ /* 0x000fc600078e0a04 */
[----:B------:R-:W-:Y:S01]  /*02e0*/  LEA.HI.SX32 R5, R5, -R2, 0x19 ;  /* 0x8000000205057211 */ /* 0x000fe200078fcaff */
[----:B------:R-:W-:Y:S02]  /*02f0*/  IMAD R13, R0, R4, R3 ;  /* 0x00000004000d7224 */ /* 0x000fe400078e0203 */
[----:B------:R-:W-:Y:S01]  /*0300*/  IMAD.MOV.U32 R4, RZ, RZ, RZ ;  /* 0x000000ffff047224 */ /* 0x000fe200078e00ff */
[----:B------:R-:W-:Y:S02]  /*0310*/  VIMNMX R6, R5, 0x8, PT ;  /* 0x0000000805067848 */ /* 0x000fe40003fe0100 */
[----:B------:R-:W-:Y:S02]  /*0320*/  IABS R11, R13 ;  /* 0x0000000d000b7213 */ /* 0x000fe40000000000 */
[----:B------:R-:W-:-:S04]  /*0330*/  IABS R9, R6 ;  /* 0x0000000600097213 */ /* 0x000fc80000000000 */
[----:B------:R-:W0:Y:S08]  /*0340*/  I2F.RP R7, R9 ;  /* 0x0000000900077306 */ /* 0x000e300000209400 */
[----:B0-----:R-:W0:Y:S02]  /*0350*/  MUFU.RCP R7, R7 ;  /* 0x0000000700077308 */ /* 0x001e240000001000 */
[----:B0-----:R-:W-:-:S06]  /*0360*/  VIADD R5, R7, 0xffffffe ;  /* 0x0ffffffe07057836 */ /* 0x001fcc0000000000 */
[----:B------:R-:W0:Y:S02]  /*0370*/  F2I.FTZ.U32.TRUNC.NTZ R5, R5 ;  /* 0x0000000500057305 */ /* 0x000e24000021f000 */
[----:B0-----:R-:W-:-:S04]  /*0380*/  IMAD.MOV R8, RZ, RZ, -R5 ;  /* 0x000000ffff087224 */ /* 0x001fc800078e0a05 */
[----:B------:R-:W-:-:S04]  /*0390*/  IMAD.MOV.U32 R0, RZ, RZ, R8 ;  /* 0x000000ffff007224 */ /* 0x000fc800078e0008 */
[----:B------:R-:W-:Y:S01]  /*03a0*/  IMAD R3, R0, R9, RZ ;  /* 0x0000000900037224 */ /* 0x000fe200078e02ff */
[----:B------:R-:W-:-:S03]  /*03b0*/  IABS R0, R6 ;  /* 0x0000000600007213 */ /* 0x000fc60000000000 */
[----:B------:R-:W-:Y:S02]  /*03c0*/  IMAD.HI.U32 R4, R5, R3, R4 ;  /* 0x0000000305047227 */ /* 0x000fe400078e0004 */
[----:B------:R-:W0:Y:S02]  /*03d0*/  LDC R5, c[0x0][0x230] ;  /* 0x00008c00ff057b82 */ /* 0x000e240000000800 */
[----:B------:R-:W-:Y:S02]  /*03e0*/  IMAD.MOV R0, RZ, RZ, -R0 ;  /* 0x000000ffff007224 */ /* 0x000fe400078e0a00 */
[----:B------:R-:W-:-:S04]  /*03f0*/  IMAD.HI.U32 R4, R4, R11, RZ ;  /* 0x0000000b04047227 */ /* 0x000fc800078e00ff */
[----:B------:R-:W-:-:S05]  /*0400*/  IMAD R0, R4, R0, R11 ;  /* 0x0000000004007224 */ /* 0x000fca00078e020b */
[----:B------:R-:W-:Y:S01]  /*0410*/  ISETP.GT.U32.AND P1, PT, R9, R0, PT ;  /* 0x000000000900720c */ /* 0x000fe20003f24070 */
[----:B0-----:R-:W-:-:S12]  /*0420*/  VIADD R17, R5, 0x3f ;  /* 0x0000003f05117836 */ /* 0x001fd80000000000 */
[----:B------:R-:W-:Y:S02]  /*0430*/  @!P1 IMAD.IADD R0, R0, 0x1, -R9 ;  /* 0x0000000100009824 */ /* 0x000fe400078e0a09 */
[----:B------:R-:W-:Y:S01]  /*0440*/  @!P1 VIADD R4, R4, 0x1 ;  /* 0x0000000104049836 */ /* 0x000fe20000000000 */
[----:B------:R-:W-:Y:S02]  /*0450*/  ISETP.NE.AND P1, PT, R6, RZ, PT ;  /* 0x000000ff0600720c */ /* 0x000fe40003f25270 */
[----:B------:R-:W-:Y:S02]  /*0460*/  ISETP.GE.U32.AND P0, PT, R0, R9, PT ;  /* 0x000000090000720c */ /* 0x000fe40003f06070 */
[----:B------:R-:W-:-:S04]  /*0470*/  LOP3.LUT R0, R13, R6, RZ, 0x3c, !PT ;  /* 0x000000060d007212 */ /* 0x000fc800078e3cff */
[----:B------:R-:W-:-:S07]  /*0480*/  ISETP.GE.AND P2, PT, R0, RZ, PT ;  /* 0x000000ff0000720c */ /* 0x000fce0003f46270 */
[----:B------:R-:W-:Y:S01]  /*0490*/  @P0 VIADD R4, R4, 0x1 ;  /* 0x0000000104040836 */ /* 0x000fe20000000000 */
[----:B------:R-:W-:-:S05]  /*04a0*/  ISETP.GT.AND P0, PT, R17, 0x3f, PT ;  /* 0x0000003f1100780c */ /* 0x000fca0003f04270 */
[----:B------:R-:W-:Y:S01]  /*04b0*/  @!P2 IMAD.MOV R4, RZ, RZ, -R4 ;  /* 0x000000ffff04a224 */ /* 0x000fe200078e0a04 */
[----:B------:R-:W-:-:S05]  /*04c0*/  @!P1 LOP3.LUT R4, RZ, R6, RZ, 0x33, !PT ;  /* 0x00000006ff049212 */ /* 0x000fca00078e33ff */
[----:B------:R-:W-:-:S04]  /*04d0*/  IMAD.MOV R3, RZ, RZ, -R4 ;  /* 0x000000ffff037224 */ /* 0x000fc800078e0a04 */
[----:B------:R-:W-:-:S04]  /*04e0*/  IMAD R3, R6, R3, R13 ;  /* 0x0000000306037224 */ /* 0x000fc800078e020d */
[----:B------:R-:W-:Y:S02]  /*04f0*/  IMAD.IADD R0, R2, 0x1, R3 ;  /* 0x0000000102007824 */ /* 0x000fe400078e0203 */
[----:B------:R-:W-:Y:S02]  /*0500*/  IMAD.SHL.U32 R3, R4, 0x100, RZ ;  /* 0x0000010004037824 */ /* 0x000fe400078e00ff */
[----:B------:R-:W-:Y:S02]  /*0510*/  IMAD R0, R0, 0x80, R16 ;  /* 0x0000008000007824 */ /* 0x000fe400078e0210 */
[C---:B------:R-:W-:Y:S02]  /*0520*/  VIADD R5, R3.reuse, 0x1 ;  /* 0x0000000103057836 */ /* 0x040fe40000000000 */
[C---:B------:R-:W-:Y:S02]  /*0530*/  VIADD R4, R3.reuse, 0x2 ;  /* 0x0000000203047836 */ /* 0x040fe40000000000 */
[C---:B------:R-:W-:Y:S01]  /*0540*/  VIADD R2, R3.reuse, 0x3 ;  /* 0x0000000303027836 */ /* 0x040fe20000000000 */
[----:B------:R0:W-:Y:S01]  /*0550*/  STL [R1+0x5f4], R5 ;  /* 0x0005f40501007387 */ /* 0x0001e20000100800 */
[----:B------:R-:W-:-:S02]  /*0560*/  VIADD R6, R3, 0xc4 ;  /* 0x000000c403067836 */ /* 0x000fc40000000000 */
[C---:B------:R-:W-:Y:S01]  /*0570*/  VIADD R29, R3.reuse, 0xef ;  /* 0x000000ef031d7836 */ /* 0x040fe20000000000 */
[----:B------:R1:W-:Y:S01]  /*0580*/  STL [R1+0x5f0], R4 ;  /* 0x0005f00401007387 */ /* 0x0003e20000100800 */
[C---:B------:R-:W-:Y:S02]  /*0590*/  VIADD R28, R3.reuse, 0xf0 ;  /* 0x000000f0031c7836 */ /* 0x040fe40000000000 */
[C---:B------:R-:W-:Y:S01]  /*05a0*/  VIADD R19, R3.reuse, 0xf1 ;  /* 0x000000f103137836 */ /* 0x040fe20000000000 */
[----:B------:R2:W-:Y:S01]  /*05b0*/  STL [R1+0x5ec], R2 ;  /* 0x0005ec0201007387 */ /* 0x0005e20000100800 */
[C---:B------:R-:W-:Y:S02]  /*05c0*/  VIADD R9, R3.reuse, 0xf2 ;  /* 0x000000f203097836 */ /* 0x040fe40000000000 */
[C---:B0-----:R-:W-:Y:S02]  /*05d0*/  VIADD R5, R3.reuse, 0x4 ;  /* 0x0000000403057836 */ /* 0x041fe40000000000 */
[----:B------:R-:W-:-:S02]  /*05e0*/  VIADD R10, R3, 0xf3 ;  /* 0x000000f3030a7836 */ /* 0x000fc40000000000 */
[C---:B-1----:R-:W-:Y:S01]  /*05f0*/  VIADD R4, R3.reuse, 0x5 ;  /* 0x0000000503047836 */ /* 0x042fe20000000000 */
[----:B------:R0:W-:Y:S01]  /*0600*/  STL [R1+0x5e8], R5 ;  /* 0x0005e80501007387 */ /* 0x0001e20000100800 */
[C---:B------:R-:W-:Y:S02]  /*0610*/  VIADD R21, R3.reuse, 0xf4 ;  /* 0x000000f403157836 */ /* 0x040fe40000000000 */
[C---:B--2---:R-:W-:Y:S01]  /*0620*/  VIADD R2, R3.reuse, 0x6 ;  /* 0x0000000603027836 */ /* 0x044fe20000000000 */
[----:B------:R1:W-:Y:S01]  /*0630*/  STL [R1+0x5e4], R4 ;  /* 0x0005e40401007387 */ /* 0x0003e20000100800 */
[C---:B------:R-:W-:Y:S02]  /*0640*/  VIADD R25, R3.reuse, 0xf5 ;  /* 0x000000f503197836 */ /* 0x040fe40000000000 */
[C---:B------:R-:W-:Y:S01]  /*0650*/  VIADD R18, R3.reuse, 0xf6 ;  /* 0x000000f603127836 */ /* 0x040fe20000000000 */
[----:B------:R2:W-:Y:S01]  /*0660*/  STL [R1+0x5e0], R2 ;  /* 0x0005e00201007387 */ /* 0x0005e20000100800 */
[----:B------:R-:W-:-:S02]  /*0670*/  VIADD R7, R3, 0xf8 ;  /* 0x000000f803077836 */ /* 0x000fc40000000000 */
[C---:B0-----:R-:W-:Y:S02]  /*0680*/  VIADD R5, R3.reuse, 0x7 ;  /* 0x0000000703057836 */ /* 0x041fe40000000000 */
[C---:B------:R-:W-:Y:S02]  /*0690*/  VIADD R8, R3.reuse, 0xf9 ;  /* 0x000000f903087836 */ /* 0x040fe40000000000 */
[C---:B-1----:R-:W-:Y:S01]  /*06a0*/  VIADD R4, R3.reuse, 0x8 ;  /* 0x0000000803047836 */ /* 0x042fe20000000000 */
[----:B------:R0:W-:Y:S01]  /*06b0*/  STL [R1+0x5dc], R5 ;  /* 0x0005dc0501007387 */ /* 0x0001e20000100800 */
[C---:B------:R-:W-:Y:S02]  /*06c0*/  VIADD R11, R3.reuse, 0xfb ;  /* 0x000000fb030b7836 */ /* 0x040fe40000000000 */
[C---:B--2---:R-:W-:Y:S01]  /*06d0*/  VIADD R2, R3.reuse, 0x9 ;  /* 0x0000000903027836 */ /* 0x044fe20000000000 */
[----:B------:R1:W-:Y:S01]  /*06e0*/  STL [R1+0x5d8], R4 ;  /* 0x0005d80401007387 */ /* 0x0003e20000100800 */
[----:B------:R-:W-:-:S02]  /*06f0*/  VIADD R20, R3, 0xfc ;  /* 0x000000fc03147836 */ /* 0x000fc40000000000 */
[C---:B------:R-:W-:Y:S01]  /*0700*/  VIADD R24, R3.reuse, 0xfd ;  /* 0x000000fd03187836 */ /* 0x040fe20000000000 */
[----:B------:R2:W-:Y:S01]  /*0710*/  STL [R1+0x5d4], R2 ;  /* 0x0005d40201007387 */ /* 0x0005e20000100800 */
[C---:B------:R-:W-:Y:S02]  /*0720*/  VIADD R22, R3.reuse, 0xfe ;  /* 0x000000fe03167836 */ /* 0x040fe40000000000 */
[C---:B0-----:R-:W-:Y:S02]  /*0730*/  VIADD R5, R3.reuse, 0xa ;  /* 0x0000000a03057836 */ /* 0x041fe40000000000 */
[----:B-1----:R-:W-:-:S03]  /*0740*/  VIADD R4, R3, 0xb ;  /* 0x0000000b03047836 */ /* 0x002fc60000000000 */
[----:B------:R0:W-:Y:S01]  /*0750*/  STL [R1+0x5d0], R5 ;  /* 0x0005d00501007387 */ /* 0x0001e20000100800 */
[----:B--2---:R-:W-:-:S03]  /*0760*/  VIADD R2, R3, 0xc ;  /* 0x0000000c03027836 */ /* 0x004fc60000000000 */
[----:B------:R1:W-:Y:S04]  /*0770*/  STL [R1+0x5cc], R4 ;  /* 0x0005cc0401007387 */ /* 0x0003e80000100800 */
[----:B------:R2:W-:Y:S01]  /*0780*/  STL [R1+0x5c8], R2 ;  /* 0x0005c80201007387 */ /* 0x0005e20000100800 */
        /* <DEDUP_REMOVED lines=370> */
[----:B------:R1:W-:Y:S01]  /*1eb0*/  STL [R1+0xa0], R4 ;  /* 0x0000a00401007387 */ /* 0x0003e20000100800 */
[C---:B0-----:R-:W-:Y:S02]  /*1ec0*/  VIADD R5, R3.reuse, 0xc7 ;  /* 0x000000c703057836 */ /* 0x041fe40000000000 */
[----:B-1----:R-:W-:-:S03]  /*1ed0*/  VIADD R4, R3, 0xc8 ;  /* 0x000000c803047836 */ /* 0x002fc60000000000 */
[----:B------:R0:W-:Y:S04]  /*1ee0*/  STL [R1+0x9c], R5 ;  /* 0x00009c0501007387 */ /* 0x0001e80000100800 */
        /* <DEDUP_REMOVED lines=77> */
[----:B------:R2:W-:Y:S01]  /*23c0*/  STL [R1], R4 ;  /* 0x0000000401007387 */ /* 0x0005e20000100800 */
[----:B0-----:R-:W-:Y:S02]  /*23d0*/  VIADD R5, R3, 0xfa ;  /* 0x000000fa03057836 */ /* 0x001fe40000000000 */
[----:B-1----:R-:W-:-:S02]  /*23e0*/  VIADD R0, R0, 0x40 ;  /* 0x0000004000007836 */ /* 0x002fc40000000000 */
[----:B--2---:R-:W-:-:S03]  /*23f0*/  VIADD R4, R3, 0xff ;  /* 0x000000ff03047836 */ /* 0x004fc60000000000 */
[----:B------:R0:W-:Y:S01]  /*2400*/  STL [R1+0xe3c], R0 ;  /* 0x000e3c0001007387 */ /* 0x0001e20000100800 */
[----:B------:R-:W-:Y:S05]  /*2410*/  @P0 BRA `(.L_x_0) ;  /* 0x0000000c00e00947 */ /* 0x000fea0003800000 */
[----:B------:R1:W-:Y:S01]  /*2420*/  STL [R1], RZ ;  /* 0x000000ff01007387 */ /* 0x0003e20000100800 */
[----:B0-----:R-:W-:Y:S01]  /*2430*/  IMAD.SHL.U32 R0, R12, 0x20, RZ ;  /* 0x000000200c007824 */ /* 0x001fe200078e00ff */
[----:B------:R-:W-:Y:S02]  /*2440*/  CS2R R24, SRZ ;  /* 0x0000000000187805 */ /* 0x000fe4000001ff00 */
[----:B------:R-:W-:Y:S01]  /*2450*/  CS2R R26, SRZ ;  /* 0x00000000001a7805 */ /* 0x000fe2000001ff00 */
[----:B------:R1:W-:Y:S01]  /*2460*/  STL [R1+0x4], RZ ;  /* 0x000004ff01007387 */ /* 0x0003e20000100800 */
[----:B------:R-:W-:Y:S02]  /*2470*/  CS2R R20, SRZ ;  /* 0x0000000000147805 */ /* 0x000fe4000001ff00 */
[----:B------:R-:W-:Y:S02]  /*2480*/  LOP3.LUT R0, R0, 0x400, RZ, 0xc0, !PT ;  /* 0x0000040000007812 */ /* 0x000fe400078ec0ff */
[----:B------:R-:W-:Y:S01]  /*2490*/  CS2R R22, SRZ ;  /* 0x0000000000167805 */ /* 0x000fe2000001ff00 */
[----:B------:R1:W-:Y:S01]  /*24a0*/  STL [R1+0x8], RZ ;  /* 0x000008ff01007387 */ /* 0x0003e20000100800 */
[----:B------:R-:W-:-:S02]  /*24b0*/  CS2R R16, SRZ ;  /* 0x0000000000107805 */ /* 0x000fc4000001ff00 */
[----:B------:R-:W-:Y:S02]  /*24c0*/  CS2R R18, SRZ ;  /* 0x0000000000127805 */ /* 0x000fe4000001ff00 */
[----:B------:R-:W-:Y:S01]  /*24d0*/  CS2R R12, SRZ ;  /* 0x00000000000c7805 */ /* 0x000fe2000001ff00 */
[----:B------:R1:W-:Y:S01]  /*24e0*/  STL [R1+0xc], RZ ;  /* 0x00000cff01007387 */ /* 0x0003e20000100800 */
[----:B------:R-:W-:Y:S02]  /*24f0*/  CS2R R14, SRZ ;  /* 0x00000000000e7805 */ /* 0x000fe4000001ff00 */
[----:B------:R-:W-:Y:S02]  /*2500*/  CS2R R8, SRZ ;  /* 0x0000000000087805 */ /* 0x000fe4000001ff00 */
[----:B------:R-:W-:Y:S01]  /*2510*/  CS2R R10, SRZ ;  /* 0x00000000000a7805 */ /* 0x000fe2000001ff00 */
[----:B------:R1:W-:Y:S01]  /*2520*/  STL [R1+0x10], RZ ;  /* 0x000010ff01007387 */ /* 0x0003e20000100800 */
[----:B------:R-:W-:-:S02]  /*2530*/  CS2R R4, SRZ ;  /* 0x0000000000047805 */ /* 0x000fc4000001ff00 */
[----:B------:R-:W-:Y:S01]  /*2540*/  CS2R R6, SRZ ;  /* 0x0000000000067805 */ /* 0x000fe2000001ff00 */
[----:B------:R1:W-:Y:S04]  /*2550*/  STL [R1+0x14], RZ ;  /* 0x000014ff01007387 */ /* 0x0003e80000100800 */
        /* <DEDUP_REMOVED lines=207> */
[----:B------:R1:W-:Y:S04]  /*3250*/  STL [R1+0x1a64], R0 ;  /* 0x001a640001007387 */ /* 0x0003e80000100800 */
        /* <DEDUP_REMOVED lines=18> */
[----:B------:R1:W-:Y:S01]  /*3380*/  STL [R1+0x45c], RZ ;  /* 0x00045cff01007387 */ /* 0x0003e20000100800 */
[----:B------:R-:W-:Y:S05]  /*3390*/  BRA `(.L_x_1) ;  /* 0x000005ac00987947 */ /* 0x000fea0003800000 */
.L_x_0:
[----:B------:R-:W2:Y:S01]  /*33a0*/  LDL R23, [R1+0x5c8] ;  /* 0x0005c80001177983 */ /* 0x000ea20000100800 */
[----:B------:R-:W-:Y:S01]  /*33b0*/  IMAD.MOV.U32 R12, RZ, RZ, RZ ;  /* 0x000000ffff0c7224 */ /* 0x000fe200078e00ff */
[----:B------:R-:W-:Y:S01]  /*33c0*/  ISETP.GE.AND P2, PT, R4, RZ, PT ;  /* 0x000000ff0400720c */ /* 0x000fe20003f46270 */
[----:B------:R-:W-:Y:S01]  /*33d0*/  ULDC UR5, c[0x0][0x23c] ;  /* 0x00008f0000057ab9 */ /* 0x000fe20000000800 */
[----:B0-----:R-:W3:Y:S01]  /*33e0*/  LDL.LU R0, [R1+0x5b0] ;  /* 0x0005b00001007983 */ /* 0x001ee20000300800 */
[----:B------:R-:W-:Y:S01]  /*33f0*/  ISETP.GE.AND P3, PT, R22, RZ, PT ;  /* 0x000000ff1600720c */ /* 0x000fe20003f66270 */
[----:B------:R-:W-:Y:S01]  /*3400*/  ULDC.64 UR12, c[0x0][0x218] ;  /* 0x00008600000c7ab9 */ /* 0x000fe20000000a00 */
[----:B------:R-:W-:Y:S01]  /*3410*/  ISETP.GE.AND P1, PT, R24, RZ, PT ;  /* 0x000000ff1800720c */ /* 0x000fe20003f26270 */
[----:B------:R-:W4:Y:S01]  /*3420*/  LDL R16, [R1+0x5d0] ;  /* 0x0005d00001107983 */ /* 0x000f220000100800 */
[----:B------:R-:W-:Y:S01]  /*3430*/  ULDC UR6, c[0x0][0x234] ;  /* 0x00008d0000067ab9 */ /* 0x000fe20000000800 */
[----:B------:R-:W-:-:S02]  /*3440*/  ULDC.64 UR10, c[0x0][0x210] ;  /* 0x00008400000a7ab9 */ /* 0x000fc40000000a00 */
[----:B------:R-:W4:Y:S04]  /*3450*/  LDL.LU R17, [R1+0x5bc] ;  /* 0x0005bc0001117983 */ /* 0x000f280000300800 */
[----:B------:R-:W4:Y:S04]  /*3460*/  LDL.LU R13, [R1+0x5b8] ;  /* 0x0005b800010d7983 */ /* 0x000f280000300800 */
[----:B------:R-:W-:Y:S04]  /*3470*/  STL [R1+0x1ca8], R25 ;  /* 0x001ca81901007387 */ /* 0x000fe80000100800 */
[----:B------:R0:W-:Y:S04]  /*3480*/  STL [R1+0x1ca4], R21 ;  /* 0x001ca41501007387 */ /* 0x0001e80000100800 */
[----:B0-----:R-:W4:Y:S04]  /*3490*/  LDL R21, [R1+0xe38] ;  /* 0x000e380001157983 */ /* 0x001f280000100800 */
[----:B------:R0:W-:Y:S04]  /*34a0*/  STL [R1+0x1ca0], R10 ;  /* 0x001ca00a01007387 */ /* 0x0001e80000100800 */
[----:B0-----:R-:W4:Y:S01]  /*34b0*/  LDL R10, [R1+0xe3c] ;  /* 0x000e3c00010a7983 */ /* 0x001f220000100800 */
[----:B------:R-:W-:-:S02]  /*34c0*/  IABS R4, R4 ;  /* 0x0000000400047213 */ /* 0x000fc40000000000 */
[----:B------:R-:W-:Y:S01]  /*34d0*/  IABS R22, R22 ;  /* 0x0000001600167213 */ /* 0x000fe20000000000 */
[----:B------:R-:W-:Y:S04]  /*34e0*/  STL [R1+0x1c9c], R9 ;  /* 0x001c9c0901007387 */ /* 0x000fe80000100800 */
[----:B------:R-:W-:Y:S01]  /*34f0*/  STL [R1+0x1c98], R19 ;  /* 0x001c981301007387 */ /* 0x000fe20000100800 */
[----:B------:R-:W-:-:S03]  /*3500*/  IMAD.MOV.U32 R25, RZ, RZ, R22 ;  /* 0x000000ffff197224 */ /* 0x000fc600078e0016 */
[----:B------:R-:W-:Y:S04]  /*3510*/  STL [R1+0x1c94], R28 ;  /* 0x001c941c01007387 */ /* 0x000fe80000100800 */
[----:B------:R0:W-:Y:S04]  /*3520*/  STL [R1+0x1c8c], R29 ;  /* 0x001c8c1d01007387 */ /* 0x0001e80000100800 */
[----:B------:R-:W-:Y:S04]  /*3530*/  STL [R1+0x1b6c], R3 ;  /* 0x001b6c0301007387 */ /* 0x000fe80000100800 */
[----:B------:R4:W-:Y:S01]  /*3540*/  STL [R1+0x1b64], R15 ;  /* 0x001b640f01007387 */ /* 0x0009e20000100800 */
[----:B0-----:R-:W-:-:S02]  /*3550*/  IMAD.MOV.U32 R29, RZ, RZ, R2 ;  /* 0x000000ffff1d7224 */ /* 0x001fc400078e0002 */
[----:B--2---:R-:W-:Y:S01]  /*3560*/  IMAD.MOV.U32 R19, RZ, RZ, R23 ;  /* 0x000000ffff137224 */ /* 0x004fe200078e0017 */
[----:B------:R-:W-:Y:S01]  /*3570*/  IABS R23, R14 ;  /* 0x0000000e00177213 */ /* 0x000fe20000000000 */
[----:B---3--:R-:W-:-:S03]  /*3580*/  IMAD.MOV.U32 R9, RZ, RZ, R0 ;  /* 0x000000ffff097224 */ /* 0x008fc600078e0000 */
[----:B------:R-:W0:Y:S01]  /*3590*/  I2F.RP R2, R23 ;  /* 0x0000001700027306 */ /* 0x000e220000209400 */
[----:B------:R-:W-:Y:S01]  /*35a0*/  IABS R0, R15 ;  /* 0x0000000f00007213 */ /* 0x000fe20000000000 */
[----:B----4-:R-:W-:Y:S02]  /*35b0*/  IMAD.MOV.U32 R15, RZ, RZ, R16 ;  /* 0x000000ffff0f7224 */ /* 0x010fe400078e0010 */
[----:B------:R-:W-:-:S04]  /*35c0*/  IMAD.MOV.U32 R3, RZ, RZ, R17 ;  /* 0x000000ffff037224 */ /* 0x000fc800078e0011 */
[----:B------:R-:W1:Y:S01]  /*35d0*/  I2F.RP R16, R0 ;  /* 0x0000000000107306 */ /* 0x000e620000209400 */
[----:B------:R-:W-:-:S07]  /*35e0*/  IMAD.MOV.U32 R28, RZ, RZ, R13 ;  /* 0x000000ffff1c7224 */ /* 0x000fce00078e000d */
[----:B0-----:R-:W0:Y:S08]  /*35f0*/  MUFU.RCP R2, R2 ;  /* 0x0000000200027308 */ /* 0x001e300000001000 */
[----:B-1----:R-:W1:Y:S01]  /*3600*/  MUFU.RCP R16, R16 ;  /* 0x0000001000107308 */ /* 0x002e620000001000 */
[----:B0-----:R-:W-:-:S07]  /*3610*/  VIADD R2, R2, 0xffffffe ;  /* 0x0ffffffe02027836 */ /* 0x001fce0000000000 */
[----:B------:R-:W0:Y:S01]  /*3620*/  F2I.FTZ.U32.TRUNC.NTZ R13, R2 ;  /* 0x00000002000d7305 */ /* 0x000e22000021f000 */
[----:B-1----:R-:W-:-:S07]  /*3630*/  VIADD R16, R16, 0xffffffe ;  /* 0x0ffffffe10107836 */ /* 0x002fce0000000000 */
[----:B------:R1:W2:Y:S01]  /*3640*/  F2I.FTZ.U32.TRUNC.NTZ R17, R16 ;  /* 0x0000001000117305 */ /* 0x0002a2000021f000 */
[----:B0-----:R-:W-:Y:S01]  /*3650*/  IMAD.MOV R2, RZ, RZ, -R13 ;  /* 0x000000ffff027224 */ /* 0x001fe200078e0a0d */
[----:B-1----:R-:W-:-:S03]  /*3660*/  IABS R16, R21 ;  /* 0x0000001500107213 */ /* 0x002fc60000000000 */
[----:B------:R-:W-:Y:S01]  /*3670*/  IMAD R26, R2, R23, RZ ;  /* 0x00000017021a7224 */ /* 0x000fe200078e02ff */
[----:B------:R-:W-:-:S03]  /*3680*/  IABS R2, R10 ;  /* 0x0000000a00027213 */ /* 0x000fc60000000000 */
[----:B------:R-:W-:-:S04]  /*3690*/  IMAD.HI.U32 R12, R13, R26, R12 ;  /* 0x0000001a0d0c7227 */ /* 0x000fc800078e000c */
[----:B--2---:R-:W-:Y:S02]  /*36a0*/  IMAD.MOV R13, RZ, RZ, -R17 ;  /* 0x000000ffff0d7224 */ /* 0x004fe400078e0a11 */
[----:B------:R-:W-:-:S04]  /*36b0*/  IMAD.HI.U32 R26, R12, R16, RZ ;  /* 0x000000100c1a7227 */ /* 0x000fc800078e00ff */
[----:B------:R-:W-:-:S04]  /*36c0*/  IMAD.HI.U32 R12, R12, R2, RZ ;  /* 0x000000020c0c7227 */ /* 0x000fc800078e00ff */
[----:B------:R-:W-:Y:S02]  /*36d0*/  IMAD.MOV R26, RZ, RZ, -R26 ;  /* 0x000000ffff1a7224 */ /* 0x000fe400078e0a1a */
[----:B------:R-:W-:Y:S02]  /*36e0*/  IMAD.MOV R12, RZ, RZ, -R12 ;  /* 0x000000ffff0c7224 */ /* 0x000fe400078e0a0c */
[C---:B------:R-:W-:Y:S02]  /*36f0*/  IMAD R26, R23.reuse, R26, R16 ;  /* 0x0000001a171a7224 */ /* 0x040fe400078e0210 */
[----:B------:R-:W-:Y:S02]  /*3700*/  IMAD R12, R23, R12, R2 ;  /* 0x0000000c170c7224 */ /* 0x000fe400078e0202 */
[----:B------:R-:W-:Y:S01]  /*3710*/  IMAD R13, R13, R0, RZ ;  /* 0x000000000d0d7224 */ /* 0x000fe200078e02ff */
[C---:B------:R-:W-:Y:S01]  /*3720*/  ISETP.GT.U32.AND P0, PT, R23.reuse, R26, PT ;  /* 0x0000001a1700720c */ /* 0x040fe20003f04070 */
[----:B------:R-:W-:Y:S01]  /*3730*/  IMAD.MOV.U32 R16, RZ, RZ, RZ ;  /* 0x000000ffff107224 */ /* 0x000fe200078e00ff */
[----:B------:R-:W-:-:S03]  /*3740*/  ISETP.GT.U32.AND P4, PT, R23, R12, PT ;  /* 0x0000000c1700720c */ /* 0x000fc60003f84070 */
[----:B------:R-:W-:Y:S01]  /*3750*/  IMAD.HI.U32 R2, R17, R13, R16 ;  /* 0x0000000d11027227 */ /* 0x000fe200078e0010 */
[----:B------:R-:W-:Y:S02]  /*3760*/  IABS R13, R24 ;  /* 0x00000018000d7213 */ /* 0x000fe40000000000 */
[----:B------:R-:W-:Y:S01]  /*3770*/  ISETP.GE.AND P6, PT, R21, RZ, PT ;  /* 0x000000ff1500720c */ /* 0x000fe20003fc6270 */
[----:B------:R-:W-:Y:S01]  /*3780*/  IMAD.MOV.U32 R16, RZ, RZ, R4 ;  /* 0x000000ffff107224 */ /* 0x000fe200078e0004 */
[----:B------:R-:W-:Y:S01]  /*3790*/  IABS R24, R20 ;  /* 0x0000001400187213 */ /* 0x000fe20000000000 */
[----:B------:R-:W-:Y:S01]  /*37a0*/  IMAD.HI.U32 R17, R2, R25, RZ ;  /* 0x0000001902117227 */ /* 0x000fe200078e00ff */
[----:B------:R-:W-:-:S03]  /*37b0*/  IABS R4, R11 ;  /* 0x0000000b00047213 */ /* 0x000fc60000000000 */
[--C-:B------:R-:W-:Y:S02]  /*37c0*/  @!P0 IMAD.IADD R26, R26, 0x1, -R23.reuse ;  /* 0x000000011a1a8824 */ /* 0x100fe400078e0a17 */
[----:B------:R-:W-:Y:S02]  /*37d0*/  @!P4 IMAD.IADD R12, R12, 0x1, -R23 ;  /* 0x000000010c0cc824 */ /* 0x000fe400078e0a17 */
[----:B------:R-:W-:Y:S01]  /*37e0*/  IMAD.HI.U32 R22, R2, R16, RZ ;  /* 0x0000001002167227 */ /* 0x000fe200078e00ff */
[C---:B------:R-:W-:Y:S02]  /*37f0*/  ISETP.GT.U32.AND P4, PT, R23.reuse, R26, PT ;  /* 0x0000001a1700720c */ /* 0x040fe40003f84070 */
[----:B------:R-:W-:Y:S01]  /*3800*/  ISETP.GT.U32.AND P5, PT, R23, R12, PT ;  /* 0x0000000c1700720c */ /* 0x000fe20003fa4070 */
[----:B------:R-:W-:Y:S02]  /*3810*/  IMAD.MOV R22, RZ, RZ, -R22 ;  /* 0x000000ffff167224 */ /* 0x000fe400078e0a16 */
[----:B------:R-:W-:-:S02]  /*3820*/  IMAD.MOV.U32 R27, RZ, RZ, R13 ;  /* 0x000000ffff1b7224 */ /* 0x000fc400078e000d */
[----:B------:R-:W-:Y:S02]  /*3830*/  IMAD.MOV R17, RZ, RZ, -R17 ;  /* 0x000000ffff117224 */ /* 0x000fe400078e0a11 */
[----:B------:R-:W-:Y:S02]  /*3840*/  IMAD R22, R0, R22, R16 ;  /* 0x0000001600167224 */ /* 0x000fe400078e0210 */
[----:B------:R-:W-:-:S04]  /*3850*/  IMAD.HI.U32 R13, R2, R27, RZ ;  /* 0x0000001b020d7227 */ /* 0x000fc800078e00ff */
[C---:B------:R-:W-:Y:S01]  /*3860*/  IMAD R17, R0.reuse, R17, R25 ;  /* 0x0000001100117224 */ /* 0x040fe200078e0219 */
[----:B------:R-:W-:Y:S01]  /*3870*/  ISETP.GT.U32.AND P0, PT, R0, R22, PT ;  /* 0x000000160000720c */ /* 0x000fe20003f04070 */
[----:B------:R-:W-:Y:S01]  /*3880*/  IMAD.MOV R13, RZ, RZ, -R13 ;  /* 0x000000ffff0d7224 */ /* 0x000fe200078e0a0d */
[----:B------:R-:W2:Y:S01]  /*3890*/  LDL.LU R25, [R1+0x1ca8] ;  /* 0x001ca80001197983 */ /* 0x000ea20000300800 */
[--C-:B------:R-:W-:Y:S02]  /*38a0*/  @!P4 IMAD.IADD R26, R26, 0x1, -R23.reuse ;  /* 0x000000011a1ac824 */ /* 0x100fe400078e0a17 */
[----:B------:R-:W-:Y:S01]  /*38b0*/  @!P5 IMAD.IADD R12, R12, 0x1, -R23 ;  /* 0x000000010c0cd824 */ /* 0x000fe200078e0a17 */
[C---:B------:R-:W-:Y:S01]  /*38c0*/  ISETP.GT.U32.AND P5, PT, R0.reuse, R17, PT ;  /* 0x000000110000720c */ /* 0x040fe20003fa4070 */
[----:B------:R-:W-:Y:S01]  /*38d0*/  IMAD R13, R0, R13, R27 ;  /* 0x0000000d000d7224 */ /* 0x000fe200078e021b */
[----:B------:R-:W3:Y:S01]  /*38e0*/  LDL.LU R21, [R1+0x1ca4] ;  /* 0x001ca40001157983 */ /* 0x000ee20000300800 */
[----:B------:R-:W-:Y:S01]  /*38f0*/  IMAD.HI.U32 R27, R2, R24, RZ ;  /* 0x00000018021b7227 */ /* 0x000fe200078e00ff */
[----:B------:R-:W-:-:S02]  /*3900*/  IABS R23, R5 ;  /* 0x0000000500177213 */ /* 0x000fc40000000000 */
[----:B------:R-:W-:Y:S01]  /*3910*/  ISETP.GT.U32.AND P4, PT, R0, R13, PT ;  /* 0x0000000d0000720c */ /* 0x000fe20003f84070 */
[----:B------:R-:W-:Y:S01]  /*3920*/  @!P6 IMAD.MOV R26, RZ, RZ, -R26 ;  /* 0x000000ffff1ae224 */ /* 0x000fe200078e0a1a */
[----:B------:R-:W-:Y:S01]  /*3930*/  ISETP.GE.AND P6, PT, R10, RZ, PT ;  /* 0x000000ff0a00720c */ /* 0x000fe20003fc6270 */
[----:B------:R-:W-:Y:S01]  /*3940*/  IMAD.MOV R27, RZ, RZ, -R27 ;  /* 0x000000ffff1b7224 */ /* 0x000fe200078e0a1b */
[----:B------:R-:W4:Y:S01]  /*3950*/  LDL.LU R10, [R1+0x1ca0] ;  /* 0x001ca000010a7983 */ /* 0x000f220000300800 */
[----:B------:R-:W-:-:S04]  /*3960*/  IMAD.HI.U32 R16, R2, R4, RZ ;  /* 0x0000000402107227 */ /* 0x000fc800078e00ff */
[----:B------:R-:W-:Y:S01]  /*3970*/  @!P0 IMAD.IADD R22, R22, 0x1, -R0 ;  /* 0x0000000116168824 */ /* 0x000fe200078e0a00 */
[----:B------:R-:W-:Y:S01]  /*3980*/  ISETP.NE.AND P0, PT, R14, RZ, PT ;  /* 0x000000ff0e00720c */ /* 0x000fe20003f05270 */
[----:B------:R-:W-:Y:S01]  /*3990*/  IMAD R24, R0, R27, R24 ;  /* 0x0000001b00187224 */ /* 0x000fe200078e0218 */
[----:B------:R-:W-:Y:S01]  /*39a0*/  LOP3.LUT R27, RZ, R14, RZ, 0x33, !PT ;  /* 0x0000000eff1b7212 */ /* 0x000fe200078e33ff */
[----:B------:R-:W-:Y:S02]  /*39b0*/  IMAD.MOV R16, RZ, RZ, -R16 ;  /* 0x000000ffff107224 */ /* 0x000fe400078e0a10 */
[----:B------:R-:W-:-:S04]  /*39c0*/  IMAD.HI.U32 R14, R2, R23, RZ ;  /* 0x00000017020e7227 */ /* 0x000fc800078e00ff */
[----:B------:R-:W-:Y:S01]  /*39d0*/  @!P5 IMAD.IADD R17, R17, 0x1, -R0 ;  /* 0x000000011111d824 */ /* 0x000fe200078e0a00 */
[C---:B------:R-:W-:Y:S01]  /*39e0*/  ISETP.GT.U32.AND P5, PT, R0.reuse, R22, PT ;  /* 0x000000160000720c */ /* 0x040fe20003fa4070 */
[C---:B------:R-:W-:Y:S01]  /*39f0*/  IMAD R4, R0.reuse, R16, R4 ;  /* 0x0000001000047224 */ /* 0x040fe200078e0204 */
[----:B------:R-:W-:Y:S01]  /*3a00*/  IABS R16, R8 ;  /* 0x0000000800107213 */ /* 0x000fe20000000000 */
[----:B------:R-:W-:Y:S01]  /*3a10*/  @!P6 IMAD.MOV R12, RZ, RZ, -R12 ;  /* 0x000000ffff0ce224 */ /* 0x000fe200078e0a0c */
[C---:B------:R-:W-:Y:S01]  /*3a20*/  ISETP.GT.U32.AND P6, PT, R0.reuse, R17, PT ;  /* 0x000000110000720c */ /* 0x040fe20003fc4070 */
[----:B------:R-:W-:Y:S02]  /*3a30*/  IMAD.MOV R14, RZ, RZ, -R14 ;  /* 0x000000ffff0e7224 */ /* 0x000fe400078e0a0e */
[----:B------:R-:W-:Y:S02]  /*3a40*/  @!P4 IMAD.IADD R13, R13, 0x1, -R0 ;  /* 0x000000010d0dc824 */ /* 0x000fe400078e0a00 */
[----:B------:R-:W-:-:S02]  /*3a50*/  IMAD R14, R0, R14, R23 ;  /* 0x0000000e000e7224 */ /* 0x000fc400078e0217 */
[----:B------:R-:W-:Y:S01]  /*3a60*/  IMAD.HI.U32 R23, R2, R16, RZ ;  /* 0x0000001002177227 */ /* 0x000fe200078e00ff */
[----:B------:R-:W-:-:S03]  /*3a70*/  ISETP.GT.U32.AND P4, PT, R0, R13, PT ;  /* 0x0000000d0000720c */ /* 0x000fc60003f84070 */
[----:B------:R-:W-:Y:S02]  /*3a80*/  IMAD.MOV R23, RZ, RZ, -R23 ;  /* 0x000000ffff177224 */ /* 0x000fe400078e0a17 */
[----:B------:R-:W-:Y:S01]  /*3a90*/  @!P5 IMAD.IADD R22, R22, 0x1, -R0 ;  /* 0x000000011616d824 */ /* 0x000fe200078e0a00 */
[----:B------:R-:W-:Y:S01]  /*3aa0*/  SEL R26, R27, R26, !P0 ;  /* 0x0000001a1b1a7207 */ /* 0x000fe20004000000 */
[----:B------:R-:W-:Y:S02]  /*3ab0*/  IMAD R16, R0, R23, R16 ;  /* 0x0000001700107224 */ /* 0x000fe400078e0210 */
[----:B------:R-:W-:Y:S02]  /*3ac0*/  @!P6 IMAD.IADD R17, R17, 0x1, -R0 ;  /* 0x000000011111e824 */ /* 0x000fe400078e0a00 */
[----:B------:R-:W-:Y:S01]  /*3ad0*/  IMAD.MOV.U32 R23, RZ, RZ, R19 ;  /* 0x000000ffff177224 */ /* 0x000fe200078e0013 */
[----:B------:R-:W-:Y:S01]  /*3ae0*/  SEL R12, R27, R12, !P0 ;  /* 0x0000000c1b0c7207 */ /* 0x000fe20004000000 */
[----:B------:R-:W-:-:S02]  /*3af0*/  IMAD.MOV.U32 R19, RZ, RZ, R22 ;  /* 0x000000ffff137224 */ /* 0x000fc400078e0016 */
[----:B------:R-:W-:Y:S01]  /*3b00*/  IMAD.MOV.U32 R22, RZ, RZ, R9 ;  /* 0x000000ffff167224 */ /* 0x000fe200078e0009 */
[----:B------:R0:W-:Y:S01]  /*3b10*/  STL [R1+0x5fc], R26 ;  /* 0x0005fc1a01007387 */ /* 0x0001e20000100800 */
[----:B------:R-:W-:Y:S02]  /*3b20*/  IMAD.MOV.U32 R9, RZ, RZ, R17 ;  /* 0x000000ffff097224 */ /* 0x000fe400078e0011 */
[----:B------:R-:W-:Y:S02]  /*3b30*/  @!P2 IMAD.MOV R19, RZ, RZ, -R19 ;  /* 0x000000ffff13a224 */ /* 0x000fe400078e0a13 */
[----:B------:R-:W-:Y:S02]  /*3b40*/  @!P4 IMAD.IADD R13, R13, 0x1, -R0 ;  /* 0x000000010d0dc824 */ /* 0x000fe400078e0a00 */
[----:B------:R-:W-:Y:S01]  /*3b50*/  @!P3 IMAD.MOV R9, RZ, RZ, -R9 ;  /* 0x000000ffff09b224 */ /* 0x000fe200078e0a09 */
[----:B0-----:R-:W4:Y:S04]  /*3b60*/  LDL R26, [R1+0x5d4] ;  /* 0x0005d400011a7983 */ /* 0x001f280000100800 */
[----:B------:R-:W-:Y:S04]  /*3b70*/  STL [R1+0x5f8], R12 ;  /* 0x0005f80c01007387 */ /* 0x000fe80000100800 */
[----:B------:R-:W4:Y:S04]  /*3b80*/  LDL R27, [R1+0x5cc] ;  /* 0x0005cc00011b7983 */ /* 0x000f280000100800 */
[----:B------:R-:W4:Y:S04]  /*3b90*/  LDL.LU R17, [R1+0x5b4] ;  /* 0x0005b40001117983 */ /* 0x000f280000300800 */
[----:B------:R0:W-:Y:S01]  /*3ba0*/  STL [R1+0x4c4], R19 ;  /* 0x0004c41301007387 */ /* 0x0001e20000100800 */
[----:B------:R-:W-:Y:S01]  /*3bb0*/  ISETP.GE.AND P3, PT, R5, RZ, PT ;  /* 0x000000ff0500720c */ /* 0x000fe20003f66270 */
[----:B0-----:R-:W-:-:S02]  /*3bc0*/  IMAD.MOV.U32 R19, RZ, RZ, R13 ;  /* 0x000000ffff137224 */ /* 0x001fc400078e000d */
[----:B------:R-:W4:Y:S04]  /*3bd0*/  LDL.LU R13, [R1+0x54c] ;  /* 0x00054c00010d7983 */ /* 0x000f280000300800 */
[----:B------:R0:W-:Y:S04]  /*3be0*/  STL [R1+0x4c0], R9 ;  /* 0x0004c00901007387 */ /* 0x0001e80000100800 */
[----:B0-----:R-:W4:Y:S04]  /*3bf0*/  LDL.LU R9, [R1+0x1c9c] ;  /* 0x001c9c0001097983 */ /* 0x001f280000300800 */
[----:B------:R-:W4:Y:S01]  /*3c00*/  LDL.LU R5, [R1+0x5ac] ;  /* 0x0005ac0001057983 */ /* 0x000f220000300800 */
[----:B------:R-:W-:-:S02]  /*3c10*/  ISETP.GT.U32.AND P0, PT, R0, R24, PT ;  /* 0x000000180000720c */ /* 0x000fc40003f04070 */
[C---:B------:R-:W-:Y:S02]  /*3c20*/  ISETP.GT.U32.AND P5, PT, R0.reuse, R4, PT ;  /* 0x000000040000720c */ /* 0x040fe40003fa4070 */
[----:B------:R-:W-:-:S09]  /*3c30*/  ISETP.GT.U32.AND P6, PT, R0, R14, PT ;  /* 0x0000000e0000720c */ /* 0x000fd20003fc4070 */
[--C-:B------:R-:W-:Y:S02]  /*3c40*/  @!P0 IMAD.IADD R24, R24, 0x1, -R0.reuse ;  /* 0x0000000118188824 */ /* 0x100fe400078e0a00 */
[----:B------:R-:W-:-:S03]  /*3c50*/  @!P5 IMAD.IADD R4, R4, 0x1, -R0 ;  /* 0x000000010404d824 */ /* 0x000fc600078e0a00 */
[----:B------:R-:W-:Y:S02]  /*3c60*/  ISETP.GT.U32.AND P5, PT, R0, R24, PT ;  /* 0x000000180000720c */ /* 0x000fe40003fa4070 */
[----:B------:R-:W-:Y:S02]  /*3c70*/  IABS R12, R7 ;  /* 0x00000007000c7213 */ /* 0x000fe40000000000 */
[----:B------:R-:W-:Y:S02]  /*3c80*/  ISETP.GE.AND P0, PT, R11, RZ, PT ;  /* 0x000000ff0b00720c */ /* 0x000fe40003f06270 */
[----:B------:R-:W-:Y:S01]  /*3c90*/  IABS R11, R6 ;  /* 0x00000006000b7213 */ /* 0x000fe20000000000 */
[----:B------:R-:W-:Y:S01]  /*3ca0*/  @!P6 IMAD.IADD R14, R14, 0x1, -R0 ;  /* 0x000000010e0ee824 */ /* 0x000fe200078e0a00 */
[----:B------:R-:W-:Y:S01]  /*3cb0*/  ISETP.GE.AND P4, PT, R20, RZ, PT ;  /* 0x000000ff1400720c */ /* 0x000fe20003f86270 */
[----:B------:R-:W-:Y:S01]  /*3cc0*/  @!P1 IMAD.MOV R19, RZ, RZ, -R19 ;  /* 0x000000ffff139224 */ /* 0x000fe200078e0a13 */
[----:B------:R-:W-:Y:S01]  /*3cd0*/  ISETP.GT.U32.AND P6, PT, R0, R4, PT ;  /* 0x000000040000720c */ /* 0x000fe20003fc4070 */
[----:B------:R-:W-:Y:S01]  /*3ce0*/  IMAD.HI.U32 R20, R2, R12, RZ ;  /* 0x0000000c02147227 */ /* 0x000fe200078e00ff */
[----:B------:R-:W-:-:S03]  /*3cf0*/  ISETP.GT.U32.AND P1, PT, R0, R16, PT ;  /* 0x000000100000720c */ /* 0x000fc60003f24070 */
[----:B------:R-:W-:Y:S01]  /*3d00*/  @!P5 IMAD.IADD R24, R24, 0x1, -R0 ;  /* 0x000000011818d824 */ /* 0x000fe200078e0a00 */
[----:B------:R-:W-:Y:S01]  /*3d10*/  ISETP.GE.AND P5, PT, R8, RZ, PT ;  /* 0x000000ff0800720c */ /* 0x000fe20003fa6270 */
[----:B------:R-:W-:-:S04]  /*3d20*/  IMAD.HI.U32 R8, R2, R11, RZ ;  /* 0x0000000b02087227 */ /* 0x000fc800078e00ff */
[----:B------:R-:W-:Y:S02]  /*3d30*/  IMAD.MOV R20, RZ, RZ, -R20 ;  /* 0x000000ffff147224 */ /* 0x000fe400078e0a14 */
[----:B------:R-:W-:Y:S01]  /*3d40*/  IMAD.MOV R8, RZ, RZ, -R8 ;  /* 0x000000ffff087224 */ /* 0x000fe200078e0a08 */
[----:B------:R0:W-:Y:S01]  /*3d50*/  STL [R1+0x4bc], R19 ;  /* 0x0004bc1301007387 */ /* 0x0001e20000100800 */
[C---:B------:R-:W-:Y:S02]  /*3d60*/  IMAD R12, R0.reuse, R20, R12 ;  /* 0x00000014000c7224 */ /* 0x040fe400078e020c */
[----:B------:R-:W-:Y:S02]  /*3d70*/  IMAD R8, R0, R8, R11 ;  /* 0x0000000800087224 */ /* 0x000fe400078e020b */
[--C-:B------:R-:W-:Y:S01]  /*3d80*/  @!P6 IMAD.IADD R4, R4, 0x1, -R0.reuse ;  /* 0x000000010404e824 */ /* 0x100fe200078e0a00 */
[----:B------:R-:W-:Y:S01]  /*3d90*/  ISETP.GT.U32.AND P6, PT, R0, R12, PT ;  /* 0x0000000c0000720c */ /* 0x000fe20003fc4070 */
[----:B------:R-:W-:Y:S01]  /*3da0*/  @!P1 IMAD.IADD R16, R16, 0x1, -R0 ;  /* 0x0000000110109824 */ /* 0x000fe200078e0a00 */
[----:B0-----:R-:W4:Y:S01]  /*3db0*/  LDL.LU R19, [R1+0x1c98] ;  /* 0x001c980001137983 */ /* 0x001f220000300800 */
[----:B------:R-:W-:-:S02]  /*3dc0*/  ISETP.GT.U32.AND P2, PT, R0, R14, PT ;  /* 0x0000000e0000720c */ /* 0x000fc40003f44070 */
[----:B------:R-:W-:Y:S01]  /*3dd0*/  ISETP.GE.AND P1, PT, R6, RZ, PT ;  /* 0x000000ff0600720c */ /* 0x000fe20003f26270 */
[----:B------:R-:W-:-:S07]  /*3de0*/  @!P0 IMAD.MOV R4, RZ, RZ, -R4 ;  /* 0x000000ffff048224 */ /* 0x000fce00078e0a04 */
[--C-:B------:R-:W-:Y:S01]  /*3df0*/  @!P6 IMAD.IADD R12, R12, 0x1, -R0.reuse ;  /* 0x000000010c0ce824 */ /* 0x100fe200078e0a00 */
[----:B------:R-:W-:Y:S02]  /*3e00*/  ISETP.GT.U32.AND P6, PT, R0, R8, PT ;  /* 0x000000080000720c */ /* 0x000fe40003fc4070 */
[----:B------:R-:W-:Y:S01]  /*3e10*/  @!P2 IMAD.IADD R14, R14, 0x1, -R0 ;  /* 0x000000010e0ea824 */ /* 0x000fe200078e0a00 */
[----:B------:R-:W-:Y:S02]  /*3e20*/  ISETP.GE.AND P2, PT, R7, RZ, PT ;  /* 0x000000ff0700720c */ /* 0x000fe40003f46270 */
[----:B------:R-:W-:-:S08]  /*3e30*/  ISETP.GT.U32.AND P0, PT, R0, R12, PT ;  /* 0x0000000c0000720c */ /* 0x000fd00003f04070 */
[----:B------:R-:W-:Y:S02]  /*3e40*/  @!P6 IMAD.IADD R8, R8, 0x1, -R0 ;  /* 0x000000010808e824 */ /* 0x000fe400078e0a00 */
[----:B------:R-:W-:-:S03]  /*3e50*/  @!P3 IMAD.MOV R14, RZ, RZ, -R14 ;  /* 0x000000ffff0eb224 */ /* 0x000fc600078e0a0e */
[----:B------:R-:W-:Y:S01]  /*3e60*/  @!P0 IMAD.IADD R12, R12, 0x1, -R0 ;  /* 0x000000010c0c8824 */ /* 0x000fe200078e0a00 */
[----:B------:R-:W-:Y:S02]  /*3e70*/  ISETP.GE.AND P3, PT, R18, RZ, PT ;  /* 0x000000ff1200720c */ /* 0x000fe40003f66270 */
[----:B---3--:R-:W-:Y:S01]  /*3e80*/  IABS R11, R21 ;  /* 0x00000015000b7213 */ /* 0x008fe20000000000 */
[----:B------:R0:W-:Y:S02]  /*3e90*/  STL [R1+0x1c90], R21 ;  /* 0x001c901501007387 */ /* 0x0001e40000100800 */
[----:B0-----:R-:W-:Y:S02]  /*3ea0*/  IMAD.MOV.U32 R21, RZ, RZ, R28 ;  /* 0x000000ffff157224 */ /* 0x001fe400078e001c */
[----:B------:R-:W-:-:S04]  /*3eb0*/  IMAD.MOV.U32 R28, RZ, RZ, R24 ;  /* 0x000000ffff1c7224 */ /* 0x000fc800078e0018 */
[----:B------:R-:W-:Y:S01]  /*3ec0*/  @!P4 IMAD.MOV R28, RZ, RZ, -R28 ;  /* 0x000000ffff1cc224 */ /* 0x000fe200078e0a1c */
[----:B------:R-:W-:Y:S02]  /*3ed0*/  ISETP.GT.U32.AND P4, PT, R0, R16, PT ;  /* 0x000000100000720c */ /* 0x000fe40003f84070 */
[----:B--2---:R-:W-:Y:S02]  /*3ee0*/  IABS R7, R25 ;  /* 0x0000001900077213 */ /* 0x004fe40000000000 */
[----:B------:R0:W-:Y:S09]  /*3ef0*/  STL [R1+0x4b0], R28 ;  /* 0x0004b01c01007387 */ /* 0x0001f20000100800 */
[----:B------:R-:W-:Y:S01]  /*3f00*/  @!P4 IMAD.IADD R16, R16, 0x1, -R0 ;  /* 0x000000011010c824 */ /* 0x000fe200078e0a00 */
[----:B0-----:R-:W2:Y:S04]  /*3f10*/  LDL.LU R28, [R1+0x1c94] ;  /* 0x001c9400011c7983 */ /* 0x001ea80000300800 */
[----:B------:R0:W-:Y:S01]  /*3f20*/  STL [R1+0x4ac], R4 ;  /* 0x0004ac0401007387 */ /* 0x0001e20000100800 */
[----:B------:R-:W-:Y:S01]  /*3f30*/  ISETP.GE.AND P0, PT, R25, RZ, PT ;  /* 0x000000ff1900720c */ /* 0x000fe20003f06270 */
[----:B------:R-:W-:-:S02]  /*3f40*/  IMAD.MOV.U32 R25, RZ, RZ, R16 ;  /* 0x000000ffff197224 */ /* 0x000fc400078e0010 */
[----:B0-----:R-:W-:-:S04]  /*3f50*/  IMAD.HI.U32 R4, R2, R11, RZ ;  /* 0x0000000b02047227 */ /* 0x001fc800078e00ff */
[----:B------:R-:W-:Y:S02]  /*3f60*/  IMAD.MOV R4, RZ, RZ, -R4 ;  /* 0x000000ffff047224 */ /* 0x000fe400078e0a04 */
[----:B------:R-:W-:Y:S01]  /*3f70*/  @!P5 IMAD.MOV R25, RZ, RZ, -R25 ;  /* 0x000000ffff19d224 */ /* 0x000fe200078e0a19 */
[----:B------:R-:W-:Y:S04]  /*3f80*/  STL [R1+0x4a8], R14 ;  /* 0x0004a80e01007387 */ /* 0x000fe80000100800 */
[----:B------:R0:W-:Y:S01]  /*3f90*/  STL [R1+0x498], R25 ;  /* 0x0004981901007387 */ /* 0x0001e20000100800 */
[----:B----4-:R-:W-:Y:S01]  /*3fa0*/  IMAD.MOV.U32 R20, RZ, RZ, R5 ;  /* 0x000000ffff147224 */ /* 0x010fe200078e0005 */
[----:B------:R-:W-:-:S05]  /*3fb0*/  IABS R5, R18 ;  /* 0x0000001200057213 */ /* 0x000fca0000000000 */
[----:B------:R-:W-:-:S04]  /*3fc0*/  IMAD.HI.U32 R6, R2, R5, RZ ;  /* 0x0000000502067227 */ /* 0x000fc800078e00ff */
[----:B------:R-:W-:-:S04]  /*3fd0*/  IMAD.MOV R6, RZ, RZ, -R6 ;  /* 0x000000ffff067224 */ /* 0x000fc800078e0a06 */
[----:B------:R-:W-:-:S05]  /*3fe0*/  IMAD R5, R0, R6, R5 ;  /* 0x0000000600057224 */ /* 0x000fca00078e0205 */
[----:B------:R-:W-:Y:S01]  /*3ff0*/  ISETP.GT.U32.AND P4, PT, R0, R5, PT ;  /* 0x000000050000720c */ /* 0x000fe20003f84070 */
[----:B------:R-:W-:Y:S02]  /*4000*/  IMAD.MOV.U32 R24, RZ, RZ, R13 ;  /* 0x000000ffff187224 */ /* 0x000fe400078e000d */
[----:B------:R-:W-:-:S04]  /*4010*/  IMAD.HI.U32 R13, R2, R7, RZ ;  /* 0x00000007020d7227 */ /* 0x000fc800078e00ff */
[----:B------:R-:W-:-:S04]  /*4020*/  IMAD.MOV R13, RZ, RZ, -R13 ;  /* 0x000000ffff0d7224 */ /* 0x000fc800078e0a0d */
[C---:B------:R-:W-:Y:S02]  /*4030*/  IMAD R7, R0.reuse, R13, R7 ;  /* 0x0000000d00077224 */ /* 0x040fe400078e0207 */
[----:B------:R-:W-:Y:S01]  /*4040*/  @!P4 IMAD.IADD R5, R5, 0x1, -R0 ;  /* 0x000000010505c824 */ /* 0x000fe200078e0a00 */
[C---:B------:R-:W-:Y:S01]  /*4050*/  ISETP.GT.U32.AND P4, PT, R0.reuse, R8, PT ;  /* 0x000000080000720c */ /* 0x040fe20003f84070 */
[----:B------:R-:W-:Y:S01]  /*4060*/  IMAD R13, R0, R4, R11 ;  /* 0x00000004000d7224 */ /* 0x000fe200078e020b */
[----:B------:R-:W-:Y:S01]  /*4070*/  IABS R4, R9 ;  /* 0x0000000900047213 */ /* 0x000fe20000000000 */
[----:B------:R-:W-:-:S04]  /*4080*/  IMAD.MOV.U32 R18, RZ, RZ, R17 ;  /* 0x000000ffff127224 */ /* 0x000fc800078e0011 */
[----:B------:R-:W-:-:S04]  /*4090*/  IMAD.HI.U32 R17, R2, R4, RZ ;  /* 0x0000000402117227 */ /* 0x000fc800078e00ff */
[----:B0-----:R-:W-:Y:S02]  /*40a0*/  IMAD.MOV.U32 R25, RZ, RZ, R18 ;  /* 0x000000ffff197224 */ /* 0x001fe400078e0012 */
[----:B------:R-:W-:Y:S02]  /*40b0*/  IMAD.MOV R17, RZ, RZ, -R17 ;  /* 0x000000ffff117224 */ /* 0x000fe400078e0a11 */
[----:B------:R-:W-:Y:S02]  /*40c0*/  IMAD.MOV.U32 R18, RZ, RZ, R24 ;  /* 0x000000ffff127224 */ /* 0x000fe400078e0018 */
[----:B------:R-:W-:Y:S02]  /*40d0*/  IMAD.MOV.U32 R24, RZ, RZ, R21 ;  /* 0x000000ffff187224 */ /* 0x000fe400078e0015 */
[----:B------:R-:W-:Y:S02]  /*40e0*/  @!P4 IMAD.IADD R8, R8, 0x1, -R0 ;  /* 0x000000010808c824 */ /* 0x000fe400078e0a00 */
[----:B------:R-:W-:-:S02]  /*40f0*/  IMAD.MOV.U32 R21, RZ, RZ, R12 ;  /* 0x000000ffff157224 */ /* 0x000fc400078e000c */
[----:B------:R-:W-:Y:S01]  /*4100*/  IMAD R4, R0, R17, R4 ;  /* 0x0000001100047224 */ /* 0x000fe200078e0204 */
[----:B------:R-:W3:Y:S01]  /*4110*/  LDL.LU R12, [R1+0x3f8] ;  /* 0x0003f800010c7983 */ /* 0x000ee20000300800 */
[----:B------:R-:W-:Y:S02]  /*4120*/  IMAD.MOV.U32 R17, RZ, RZ, R29 ;  /* 0x000000ffff117224 */ /* 0x000fe400078e001d */
[----:B------:R-:W-:Y:S02]  /*4130*/  IMAD.MOV.U32 R29, RZ, RZ, R8 ;  /* 0x000000ffff1d7224 */ /* 0x000fe400078e0008 */
[----:B------:R-:W-:Y:S02]  /*4140*/  @!P2 IMAD.MOV R21, RZ, RZ, -R21 ;  /* 0x000000ffff15a224 */ /* 0x000fe400078e0a15 */
[----:B------:R-:W-:-:S03]  /*4150*/  @!P1 IMAD.MOV R29, RZ, RZ, -R29 ;  /* 0x000000ffff1d9224 */ /* 0x000fc600078e0a1d */
[----:B------:R0:W-:Y:S04]  /*4160*/  STL [R1+0x494], R21 ;  /* 0x0004941501007387 */ /* 0x0001e80000100800 */
[----:B0-----:R-:W4:Y:S04]  /*4170*/  LDL.LU R21, [R1+0x1c90] ;  /* 0x001c900001157983 */ /* 0x001f280000300800 */
[----:B------:R-:W2:Y:S04]  /*4180*/  LDL.LU R8, [R1+0x3c] ;  /* 0x00003c0001087983 */ /* 0x000ea80000300800 */
[----:B------:R0:W-:Y:S04]  /*4190*/  STL [R1+0x480], R29 ;  /* 0x0004801d01007387 */ /* 0x0001e80000100800 */
[----:B0-----:R-:W3:Y:S01]  /*41a0*/  LDL.LU R29, [R1+0x1c8c] ;  /* 0x001c8c00011d7983 */ /* 0x001ee20000300800 */
[----:B------:R-:W-:-:S02]  /*41b0*/  ISETP.GT.U32.AND P6, PT, R0, R7, PT ;  /* 0x000000070000720c */ /* 0x000fc40003fc4070 */
[----:B------:R-:W-:-:S05]  /*41c0*/  IABS R14, R10 ;  /* 0x0000000a000e7213 */ /* 0x000fca0000000000 */
[----:B------:R-:W-:-:S06]  /*41d0*/  IMAD.HI.U32 R16, R2, R14, RZ ;  /* 0x0000000e02107227 */ /* 0x000fcc00078e00ff */
[----:B------:R-:W-:Y:S01]  /*41e0*/  @!P6 IMAD.IADD R7, R7, 0x1, -R0 ;  /* 0x000000010707e824 */ /* 0x000fe200078e0a00 */
[----:B------:R-:W-:Y:S01]  /*41f0*/  ISETP.GT.U32.AND P6, PT, R0, R5, PT ;  /* 0x000000050000720c */ /* 0x000fe20003fc4070 */
[----:B------:R-:W-:Y:S01]  /*4200*/  IMAD.MOV R16, RZ, RZ, -R16 ;  /* 0x000000ffff107224 */ /* 0x000fe200078e0a10 */
[----:B------:R-:W-:-:S03]  /*4210*/  ISETP.GE.AND P1, PT, R10, RZ, PT ;  /* 0x000000ff0a00720c */ /* 0x000fc60003f26270 */
[----:B------:R-:W-:-:S08]  /*4220*/  IMAD R14, R0, R16, R14 ;  /* 0x00000010000e7224 */ /* 0x000fd000078e020e */
[----:B------:R-:W-:Y:S01]  /*4230*/  @!P6 IMAD.IADD R5, R5, 0x1, -R0 ;  /* 0x000000010505e824 */ /* 0x000fe200078e0a00 */
[----:B------:R-:W-:-:S13]  /*4240*/  ISETP.GT.U32.AND P6, PT, R0, R14, PT ;  /* 0x0000000e0000720c */ /* 0x000fda0003fc4070 */
[----:B------:R-:W-:Y:S01]  /*4250*/  @!P6 IMAD.IADD R14, R14, 0x1, -R0 ;  /* 0x000000010e0ee824 */ /* 0x000fe200078e0a00 */
[----:B------:R-:W-:Y:S01]  /*4260*/  ISETP.GE.AND P6, PT, R9, RZ, PT ;  /* 0x000000ff0900720c */ /* 0x000fe20003fc6270 */
[----:B--2---:R-:W-:Y:S01]  /*4270*/  IMAD.MOV.U32 R10, RZ, RZ, R8 ;  /* 0x000000ffff0a7224 */ /* 0x004fe200078e0008 */
[----:B---3--:R-:W-:Y:S01]  /*4280*/  IABS R8, R29 ;  /* 0x0000001d00087213 */ /* 0x008fe20000000000 */
[----:B------:R0:W-:Y:S04]  /*4290*/  STL [R1+0x1c88], R29 ;  /* 0x001c881d01007387 */ /* 0x0001e80000100800 */
[----:B0-----:R-:W2:Y:S04]  /*42a0*/  LDL.LU R29, [R1] ;  /* 0x00000000011d7983 */ /* 0x001ea80000300800 */
[----:B------:R-:W3:Y:S01]  /*42b0*/  LDL.LU R9, [R1+0x10] ;  /* 0x0000100001097983 */ /* 0x000ee20000300800 */
[----:B------:R-:W-:-:S02]  /*42c0*/  ISETP.GT.U32.AND P2, PT, R0, R13, PT ;  /* 0x0000000d0000720c */ /* 0x000fc40003f44070 */
[----:B------:R-:W-:Y:S02]  /*42d0*/  IABS R11, R19 ;  /* 0x00000013000b7213 */ /* 0x000fe40000000000 */
[----:B----4-:R-:W-:Y:S01]  /*42e0*/  ISETP.GE.AND P4, PT, R21, RZ, PT ;  /* 0x000000ff1500720c */ /* 0x010fe20003f86270 */
[----:B------:R-:W-:Y:S02]  /*42f0*/  IMAD.MOV.U32 R21, RZ, RZ, R12 ;  /* 0x000000ffff157224 */ /* 0x000fe400078e000c */
[----:B------:R-:W-:-:S06]  /*4300*/  IMAD.HI.U32 R12, R2, R11, RZ ;  /* 0x0000000b020c7227 */ /* 0x000fcc00078e00ff */
[----:B------:R-:W-:Y:S01]  /*4310*/  @!P2 IMAD.IADD R13, R13, 0x1, -R0 ;  /* 0x000000010d0da824 */ /* 0x000fe200078e0a00 */
[----:B------:R-:W-:Y:S01]  /*4320*/  ISETP.GT.U32.AND P5, PT, R0, R7, PT ;  /* 0x000000070000720c */ /* 0x000fe20003fa4070 */
[----:B------:R-:W-:-:S03]  /*4330*/  IMAD.MOV R12, RZ, RZ, -R12 ;  /* 0x000000ffff0c7224 */ /* 0x000fc600078e0a0c */
[C---:B------:R-:W-:Y:S01]  /*4340*/  ISETP.GT.U32.AND P2, PT, R0.reuse, R13, PT ;  /* 0x0000000d0000720c */ /* 0x040fe20003f44070 */
[----:B------:R-:W-:-:S08]  /*4350*/  IMAD R11, R0, R12, R11 ;  /* 0x0000000c000b7224 */ /* 0x000fd000078e020b */
[----:B------:R-:W-:-:S04]  /*4360*/  @!P5 IMAD.IADD R7, R7, 0x1, -R0 ;  /* 0x000000010707d824 */ /* 0x000fc800078e0a00 */
[----:B------:R-:W-:Y:S02]  /*4370*/  @!P2 IMAD.IADD R13, R13, 0x1, -R0 ;  /* 0x000000010d0da824 */ /* 0x000fe400078e0a00 */
[----:B------:R-:W-:Y:S01]  /*4380*/  @!P0 IMAD.MOV R7, RZ, RZ, -R7 ;  /* 0x000000ffff078224 */ /* 0x000fe200078e0a07 */
[----:B------:R-:W-:Y:S01]  /*4390*/  ISETP.GE.AND P0, PT, R19, RZ, PT ;  /* 0x000000ff1300720c */ /* 0x000fe20003f06270 */
[----:B--2---:R-:W-:Y:S02]  /*43a0*/  IMAD.MOV.U32 R12, RZ, RZ, R29 ;  /* 0x000000ffff0c7224 */ /* 0x004fe400078e001d */
[----:B------:R-:W-:Y:S02]  /*43b0*/  IMAD.MOV.U32 R29, RZ, RZ, R5 ;  /* 0x000000ffff1d7224 */ /* 0x000fe400078e0005 */
[----:B------:R-:W2:Y:S02]  /*43c0*/  LDL.LU R5, [R1+0x60] ;  /* 0x0000600001057983 */ /* 0x000ea40000300800 */
[----:B------:R-:W-:-:S05]  /*43d0*/  @!P3 IMAD.MOV R29, RZ, RZ, -R29 ;  /* 0x000000ffff1db224 */ /* 0x000fca00078e0a1d */
[----:B------:R0:W-:Y:S02]  /*43e0*/  STL [R1+0x47c], R29 ;  /* 0x00047c1d01007387 */ /* 0x0001e40000100800 */
[----:B0-----:R-:W-:Y:S02]  /*43f0*/  IMAD.MOV.U32 R29, RZ, RZ, R13 ;  /* 0x000000ffff1d7224 */ /* 0x001fe400078e000d */
[----:B------:R-:W-:Y:S02]  /*4400*/  IMAD.MOV.U32 R13, RZ, RZ, R12 ;  /* 0x000000ffff0d7224 */ /* 0x000fe400078e000c */
[----:B------:R-:W-:Y:S01]  /*4410*/  @!P4 IMAD.MOV R29, RZ, RZ, -R29 ;  /* 0x000000ffff1dc224 */ /* 0x000fe200078e0a1d */
[----:B------:R-:W-:Y:S01]  /*4420*/  STL [R1+0x478], R7 ;  /* 0x0004780701007387 */ /* 0x000fe20000100800 */
[----:B---3--:R-:W-:Y:S02]  /*4430*/  IMAD.MOV.U32 R12, RZ, RZ, R9 ;  /* 0x000000ffff0c7224 */ /* 0x008fe400078e0009 */
[----:B------:R-:W-:-:S02]  /*4440*/  IMAD.MOV.U32 R9, RZ, RZ, R10 ;  /* 0x000000ffff097224 */ /* 0x000fc400078e000a */
[----:B------:R-:W3:Y:S04]  /*4450*/  LDL R10, [R1+0x8] ;  /* 0x00000800010a7983 */ /* 0x000ee80000100800 */
[----:B------:R0:W-:Y:S04]  /*4460*/  STL [R1+0x474], R29 ;  /* 0x0004741d01007387 */ /* 0x0001e80000100800 */
[----:B0-----:R-:W4:Y:S04]  /*4470*/  LDL.LU R29, [R1+0x1c88] ;  /* 0x001c8800011d7983 */ /* 0x001f280000300800 */
[----:B------:R-:W2:Y:S01]  /*4480*/  LDL.LU R19, [R1+0x18] ;  /* 0x0000180001137983 */ /* 0x000ea20000300800 */
[----:B------:R-:W-:-:S02]  /*4490*/  ISETP.GT.U32.AND P5, PT, R0, R4, PT ;  /* 0x000000040000720c */ /* 0x000fc40003fa4070 */
[C---:B------:R-:W-:Y:S02]  /*44a0*/  ISETP.GT.U32.AND P3, PT, R0.reuse, R14, PT ;  /* 0x0000000e0000720c */ /* 0x040fe40003f64070 */
[----:B------:R-:W-:-:S09]  /*44b0*/  ISETP.GT.U32.AND P2, PT, R0, R11, PT ;  /* 0x0000000b0000720c */ /* 0x000fd20003f44070 */
[----:B------:R-:W-:-:S05]  /*44c0*/  @!P5 IMAD.IADD R4, R4, 0x1, -R0 ;  /* 0x000000010404d824 */ /* 0x000fca00078e0a00 */
[----:B------:R-:W-:Y:S01]  /*44d0*/  ISETP.GT.U32.AND P5, PT, R0, R4, PT ;  /* 0x000000040000720c */ /* 0x000fe20003fa4070 */
[--C-:B------:R-:W-:Y:S01]  /*44e0*/  @!P3 IMAD.IADD R14, R14, 0x1, -R0.reuse ;  /* 0x000000010e0eb824 */ /* 0x100fe200078e0a00 */
[----:B------:R-:W-:Y:S01]  /*44f0*/  IABS R6, R28 ;  /* 0x0000001c00067213 */ /* 0x000fe20000000000 */
[----:B------:R-:W-:Y:S01]  /*4500*/  @!P2 IMAD.IADD R11, R11, 0x1, -R0 ;  /* 0x000000010b0ba824 */ /* 0x000fe200078e0a00 */
[----:B------:R-:W-:-:S09]  /*4510*/  IABS R7, R13 ;  /* 0x0000000d00077213 */ /* 0x000fd20000000000 */
[----:B------:R-:W-:Y:S01]  /*4520*/  @!P5 IMAD.IADD R4, R4, 0x1, -R0 ;  /* 0x000000010404d824 */ /* 0x000fe200078e0a00 */
[----:B------:R-:W-:Y:S01]  /*4530*/  ISETP.GE.AND P5, PT, R28, RZ, PT ;  /* 0x000000ff1c00720c */ /* 0x000fe20003fa6270 */
[----:B------:R-:W-:Y:S02]  /*4540*/  IMAD.MOV.U32 R28, RZ, RZ, R13 ;  /* 0x000000ffff1c7224 */ /* 0x000fe400078e000d */
[----:B------:R-:W-:Y:S02]  /*4550*/  IMAD.MOV.U32 R13, RZ, RZ, R14 ;  /* 0x000000ffff0d7224 */ /* 0x000fe400078e000e */
[----:B------:R-:W-:Y:S02]  /*4560*/  @!P6 IMAD.MOV R4, RZ, RZ, -R4 ;  /* 0x000000ffff04e224 */ /* 0x000fe400078e0a04 */
[----:B------:R-:W-:Y:S01]  /*4570*/  @!P1 IMAD.MOV R13, RZ, RZ, -R13 ;  /* 0x000000ffff0d9224 */ /* 0x000fe200078e0a0d */
[----:B----4-:R-:W-:Y:S01]  /*4580*/  ISETP.GE.AND P2, PT, R29, RZ, PT ;  /* 0x000000ff1d00720c */ /* 0x010fe20003f46270 */
[----:B------:R-:W-:Y:S01]  /*4590*/  IMAD.MOV.U32 R29, RZ, RZ, R12 ;  /* 0x000000ffff1d7224 */ /* 0x000fe200078e000c */
[----:B--2---:R0:W-:Y:S01]  /*45a0*/  STL [R1+0x1c84], R19 ;  /* 0x001c841301007387 */ /* 0x0041e20000100800 */
[----:B------:R-:W-:Y:S01]  /*45b0*/  IMAD.MOV.U32 R12, RZ, RZ, R9 ;  /* 0x000000ffff0c7224 */ /* 0x000fe200078e0009 */
[----:B---3--:R-:W-:Y:S01]  /*45c0*/  IABS R9, R10 ;  /* 0x0000000a00097213 */ /* 0x008fe20000000000 */
[----:B------:R-:W-:Y:S01]  /*45d0*/  IMAD.HI.U32 R10, R2, R7, RZ ;  /* 0x00000007020a7227 */ /* 0x000fe200078e00ff */
[----:B0-----:R-:W2:Y:S03]  /*45e0*/  LDL.LU R19, [R1+0x4] ;  /* 0x0000040001137983 */ /* 0x001ea60000300800 */
[----:B------:R-:W-:Y:S01]  /*45f0*/  IMAD.MOV R10, RZ, RZ, -R10 ;  /* 0x000000ffff0a7224 */ /* 0x000fe200078e0a0a */
[----:B------:R0:W-:Y:S03]  /*4600*/  STL [R1+0x470], R13 ;  /* 0x0004700d01007387 */ /* 0x0001e60000100800 */
[----:B------:R-:W-:Y:S01]  /*4610*/  IMAD R7, R0, R10, R7 ;  /* 0x0000000a00077224 */ /* 0x000fe200078e0207 */
[----:B0-----:R-:W3:Y:S04]  /*4620*/  LDL R13, [R1+0xc] ;  /* 0x00000c00010d7983 */ /* 0x001ee80000100800 */
[----:B------:R-:W-:Y:S04]  /*4630*/  STL [R1+0x46c], R4 ;  /* 0x00046c0401007387 */ /* 0x000fe80000100800 */
[----:B------:R-:W4:Y:S04]  /*4640*/  LDL R14, [R1+0x1c] ;  /* 0x00001c00010e7983 */ /* 0x000f280000100800 */
[----:B------:R-:W4:Y:S01]  /*4650*/  LDL.LU R10, [R1+0x8] ;  /* 0x00000800010a7983 */ /* 0x000f220000300800 */
[----:B------:R-:W-:-:S04]  /*4660*/  IMAD.HI.U32 R16, R2, R6, RZ ;  /* 0x0000000602107227 */ /* 0x000fc800078e00ff */
[----:B------:R-:W-:-:S04]  /*4670*/  IMAD.MOV R16, RZ, RZ, -R16 ;  /* 0x000000ffff107224 */ /* 0x000fc800078e0a10 */
[----:B------:R-:W-:Y:S02]  /*4680*/  IMAD R6, R0, R16, R6 ;  /* 0x0000001000067224 */ /* 0x000fe400078e0206 */
[----:B------:R-:W-:Y:S02]  /*4690*/  IMAD.MOV.U32 R16, RZ, RZ, R5 ;  /* 0x000000ffff107224 */ /* 0x000fe400078e0005 */
[----:B------:R-:W-:Y:S01]  /*46a0*/  IMAD.HI.U32 R5, R2, R8, RZ ;  /* 0x0000000802057227 */ /* 0x000fe200078e00ff */
[----:B------:R-:W-:-:S03]  /*46b0*/  ISETP.GT.U32.AND P4, PT, R0, R6, PT ;  /* 0x000000060000720c */ /* 0x000fc60003f84070 */
[----:B------:R-:W-:-:S04]  /*46c0*/  IMAD.MOV R5, RZ, RZ, -R5 ;  /* 0x000000ffff057224 */ /* 0x000fc800078e0a05 */
[----:B------:R-:W-:-:S05]  /*46d0*/  IMAD R5, R0, R5, R8 ;  /* 0x0000000500057224 */ /* 0x000fca00078e0208 */
[----:B------:R-:W-:Y:S01]  /*46e0*/  ISETP.GT.U32.AND P3, PT, R0, R5, PT ;  /* 0x000000050000720c */ /* 0x000fe20003f64070 */
[----:B------:R-:W-:Y:S01]  /*46f0*/  @!P4 IMAD.IADD R6, R6, 0x1, -R0 ;  /* 0x000000010606c824 */ /* 0x000fe200078e0a00 */
[----:B------:R-:W-:Y:S02]  /*4700*/  ISETP.GT.U32.AND P4, PT, R0, R11, PT ;  /* 0x0000000b0000720c */ /* 0x000fe40003f84070 */
[----:B------:R-:W-:Y:S01]  /*4710*/  ISETP.GE.AND P6, PT, R28, RZ, PT ;  /* 0x000000ff1c00720c */ /* 0x000fe20003fc6270 */
[----:B------:R-:W-:Y:S02]  /*4720*/  IMAD.MOV.U32 R28, RZ, RZ, R12 ;  /* 0x000000ffff1c7224 */ /* 0x000fe400078e000c */
[----:B------:R-:W-:-:S04]  /*4730*/  IMAD.HI.U32 R12, R2, R9, RZ ;  /* 0x00000009020c7227 */ /* 0x000fc800078e00ff */
[----:B------:R-:W-:Y:S02]  /*4740*/  IMAD.MOV R12, RZ, RZ, -R12 ;  /* 0x000000ffff0c7224 */ /* 0x000fe400078e0a0c */
[--C-:B------:R-:W-:Y:S01]  /*4750*/  @!P3 IMAD.IADD R5, R5, 0x1, -R0.reuse ;  /* 0x000000010505b824 */ /* 0x100fe200078e0a00 */
[C---:B------:R-:W-:Y:S01]  /*4760*/  ISETP.GT.U32.AND P3, PT, R0.reuse, R6, PT ;  /* 0x000000060000720c */ /* 0x040fe20003f64070 */
[C---:B------:R-:W-:Y:S02]  /*4770*/  IMAD R9, R0.reuse, R12, R9 ;  /* 0x0000000c00097224 */ /* 0x040fe400078e0209 */
[----:B------:R-:W-:Y:S01]  /*4780*/  @!P4 IMAD.IADD R11, R11, 0x1, -R0 ;  /* 0x000000010b0bc824 */ /* 0x000fe200078e0a00 */
[----:B------:R-:W-:Y:S02]  /*4790*/  ISETP.GT.U32.AND P1, PT, R0, R5, PT ;  /* 0x000000050000720c */ /* 0x000fe40003f24070 */
[----:B------:R-:W-:-:S07]  /*47a0*/  IABS R12, R29 ;  /* 0x0000001d000c7213 */ /* 0x000fce0000000000 */
[----:B------:R-:W-:-:S04]  /*47b0*/  @!P3 IMAD.IADD R6, R6, 0x1, -R0 ;  /* 0x000000010606b824 */ /* 0x000fc800078e0a00 */
[----:B------:R-:W-:-:S04]  /*47c0*/  @!P1 IMAD.IADD R5, R5, 0x1, -R0 ;  /* 0x0000000105059824 */ /* 0x000fc800078e0a00 */
[----:B------:R-:W-:Y:S01]  /*47d0*/  @!P2 IMAD.MOV R5, RZ, RZ, -R5 ;  /* 0x000000ffff05a224 */ /* 0x000fe200078e0a05 */
[----:B--2---:R-:W-:Y:S02]  /*47e0*/  IABS R8, R19 ;  /* 0x0000001300087213 */ /* 0x004fe40000000000 */
[----:B------:R-:W-:Y:S02]  /*47f0*/  ISETP.GE.AND P4, PT, R19, RZ, PT ;  /* 0x000000ff1300720c */ /* 0x000fe40003f86270 */
[----:B------:R-:W2:Y:S04]  /*4800*/  LDL.LU R19, [R1+0x1c84] ;  /* 0x001c840001137983 */ /* 0x000ea80000300800 */
[----:B------:R0:W-:Y:S02]  /*4810*/  STL [R1+0x1c80], R9 ;  /* 0x001c800901007387 */ /* 0x0001e40000100800 */
[----:B0-----:R-:W-:-:S04]  /*4820*/  IMAD.MOV.U32 R9, RZ, RZ, R11 ;  /* 0x000000ffff097224 */ /* 0x001fc800078e000b */
[----:B------:R-:W-:Y:S01]  /*4830*/  @!P0 IMAD.MOV R9, RZ, RZ, -R9 ;  /* 0x000000ffff098224 */ /* 0x000fe200078e0a09 */
[----:B---3--:R-:W-:-:S04]  /*4840*/  IABS R13, R13 ;  /* 0x0000000d000d7213 */ /* 0x008fc80000000000 */
[----:B------:R0:W-:Y:S01]  /*4850*/  STL [R1+0x468], R9 ;  /* 0x0004680901007387 */ /* 0x0001e20000100800 */
[----:B----4-:R-:W-:Y:S01]  /*4860*/  ISETP.GE.AND P1, PT, R10, RZ, PT ;  /* 0x000000ff0a00720c */ /* 0x010fe20003f26270 */
[----:B------:R-:W-:Y:S01]  /*4870*/  IMAD.HI.U32 R11, R2, R13, RZ ;  /* 0x0000000d020b7227 */ /* 0x000fe200078e00ff */
[----:B------:R-:W-:-:S03]  /*4880*/  IABS R10, R14 ;  /* 0x0000000e000a7213 */ /* 0x000fc60000000000 */
[----:B------:R-:W-:-:S04]  /*4890*/  IMAD.HI.U32 R14, R2, R12, RZ ;  /* 0x0000000c020e7227 */ /* 0x000fc800078e00ff */
[----:B0-----:R-:W-:Y:S02]  /*48a0*/  IMAD.MOV.U32 R9, RZ, RZ, R6 ;  /* 0x000000ffff097224 */ /* 0x001fe400078e0006 */
[----:B------:R-:W3:Y:S02]  /*48b0*/  LDL.LU R6, [R1+0xc] ;  /* 0x00000c0001067983 */ /* 0x000ee40000300800 */
[----:B------:R-:W-:Y:S02]  /*48c0*/  @!P5 IMAD.MOV R9, RZ, RZ, -R9 ;  /* 0x000000ffff09d224 */ /* 0x000fe400078e0a09 */
[----:B------:R-:W-:Y:S02]  /*48d0*/  IMAD.MOV R11, RZ, RZ, -R11 ;  /* 0x000000ffff0b7224 */ /* 0x000fe400078e0a0b */
[----:B------:R-:W-:Y:S01]  /*48e0*/  IMAD.MOV R14, RZ, RZ, -R14 ;  /* 0x000000ffff0e7224 */ /* 0x000fe200078e0a0e */
[----:B------:R0:W-:Y:S01]  /*48f0*/  STL [R1+0x464], R9 ;  /* 0x0004640901007387 */ /* 0x0001e20000100800 */
[----:B------:R-:W-:-:S02]  /*4900*/  IMAD R11, R0, R11, R13 ;  /* 0x0000000b000b7224 */ /* 0x000fc400078e020d */
[C---:B------:R-:W-:Y:S01]  /*4910*/  IMAD R12, R0.reuse, R14, R12 ;  /* 0x0000000e000c7224 */ /* 0x040fe200078e020c */
[----:B0-----:R-:W4:Y:S04]  /*4920*/  LDL.LU R9, [R1+0x1c80] ;  /* 0x001c800001097983 */ /* 0x001f280000300800 */
[----:B------:R-:W-:Y:S04]  /*4930*/  STL [R1+0x460], R5 ;  /* 0x0004600501007387 */ /* 0x000fe80000100800 */
[----:B------:R-:W4:Y:S04]  /*4940*/  LDL.LU R13, [R1+0x24] ;  /* 0x00002400010d7983 */ /* 0x000f280000300800 */
[----:B------:R-:W4:Y:S01]  /*4950*/  LDL R14, [R1+0x20] ;  /* 0x00002000010e7983 */ /* 0x000f220000100800 */
[----:B------:R-:W-:Y:S01]  /*4960*/  ISETP.GT.U32.AND P3, PT, R0, R7, PT ;  /* 0x000000070000720c */ /* 0x000fe20003f64070 */
[----:B------:R-:W-:-:S04]  /*4970*/  IMAD.HI.U32 R4, R2, R8, RZ ;  /* 0x0000000802047227 */ /* 0x000fc800078e00ff */
[----:B------:R-:W-:-:S04]  /*4980*/  IMAD.MOV R4, RZ, RZ, -R4 ;  /* 0x000000ffff047224 */ /* 0x000fc800078e0a04 */
[----:B------:R-:W-:-:S04]  /*4990*/  IMAD R8, R0, R4, R8 ;  /* 0x0000000400087224 */ /* 0x000fc800078e0208 */
[----:B------:R-:W-:Y:S01]  /*49a0*/  @!P3 IMAD.IADD R7, R7, 0x1, -R0 ;  /* 0x000000010707b824 */ /* 0x000fe200078e0a00 */
[----:B------:R-:W-:-:S04]  /*49b0*/  ISETP.GT.U32.AND P0, PT, R0, R8, PT ;  /* 0x000000080000720c */ /* 0x000fc80003f04070 */
[----:B------:R-:W-:-:S09]  /*49c0*/  ISETP.GT.U32.AND P3, PT, R0, R7, PT ;  /* 0x000000070000720c */ /* 0x000fd20003f64070 */
[----:B------:R-:W-:-:S04]  /*49d0*/  @!P0 IMAD.IADD R8, R8, 0x1, -R0 ;  /* 0x0000000108088824 */ /* 0x000fc800078e0a00 */
[----:B------:R-:W-:Y:S01]  /*49e0*/  @!P3 IMAD.IADD R7, R7, 0x1, -R0 ;  /* 0x000000010707b824 */ /* 0x000fe200078e0a00 */
[C---:B------:R-:W-:Y:S02]  /*49f0*/  ISETP.GT.U32.AND P3, PT, R0.reuse, R11, PT ;  /* 0x0000000b0000720c */ /* 0x040fe40003f64070 */
[----:B------:R-:W-:Y:S01]  /*4a00*/  ISETP.GT.U32.AND P0, PT, R0, R8, PT ;  /* 0x000000080000720c */ /* 0x000fe20003f04070 */
[----:B------:R-:W-:-:S05]  /*4a10*/  @!P6 IMAD.MOV R7, RZ, RZ, -R7 ;  /* 0x000000ffff07e224 */ /* 0x000fca00078e0a07 */
[----:B------:R0:W-:Y:S05]  /*4a20*/  STL [R1+0x454], R7 ;  /* 0x0004540701007387 */ /* 0x0001ea0000100800 */
[--C-:B------:R-:W-:Y:S02]  /*4a30*/  @!P3 IMAD.IADD R11, R11, 0x1, -R0.reuse ;  /* 0x000000010b0bb824 */ /* 0x100fe400078e0a00 */
[----:B------:R-:W-:Y:S02]  /*4a40*/  @!P0 IMAD.IADD R8, R8, 0x1, -R0 ;  /* 0x0000000108088824 */ /* 0x000fe400078e0a00 */
[----:B0-----:R-:W-:Y:S02]  /*4a50*/  IMAD.MOV.U32 R7, RZ, RZ, R29 ;  /* 0x000000ffff077224 */ /* 0x001fe400078e001d */
[----:B------:R-:W4:Y:S01]  /*4a60*/  LDL.LU R29, [R1+0x28] ;  /* 0x00002800011d7983 */ /* 0x000f220000300800 */
[----:B------:R-:W-:Y:S01]  /*4a70*/  ISETP.GT.U32.AND P3, PT, R0, R11, PT ;  /* 0x0000000b0000720c */ /* 0x000fe20003f64070 */
[----:B------:R-:W-:-:S12]  /*4a80*/  @!P4 IMAD.MOV R8, RZ, RZ, -R8 ;  /* 0x000000ffff08c224 */ /* 0x000fd800078e0a08 */
[----:B------:R-:W-:Y:S01]  /*4a90*/  @!P3 IMAD.IADD R11, R11, 0x1, -R0 ;  /* 0x000000010b0bb824 */ /* 0x000fe200078e0a00 */
[----:B--2---:R-:W-:-:S05]  /*4aa0*/  IABS R4, R19 ;  /* 0x0000001300047213 */ /* 0x004fca0000000000 */
[----:B------:R-:W-:-:S04]  /*4ab0*/  IMAD.HI.U32 R5, R2, R4, RZ ;  /* 0x0000000402057227 */ /* 0x000fc800078e00ff */
[----:B------:R-:W-:-:S04]  /*4ac0*/  IMAD.MOV R5, RZ, RZ, -R5 ;  /* 0x000000ffff057224 */ /* 0x000fc800078e0a05 */
[----:B------:R-:W-:Y:S01]  /*4ad0*/  IMAD R4, R0, R5, R4 ;  /* 0x0000000500047224 */ /* 0x000fe200078e0204 */
[----:B---3--:R-:W-:Y:S01]  /*4ae0*/  ISETP.GE.AND P2, PT, R6, RZ, PT ;  /* 0x000000ff0600720c */ /* 0x008fe20003f46270 */
[----:B------:R-:W-:-:S04]  /*4af0*/  IMAD.HI.U32 R6, R2, R10, RZ ;  /* 0x0000000a02067227 */ /* 0x000fc800078e00ff */
[----:B------:R-:W-:-:S04]  /*4b00*/  IMAD.MOV R6, RZ, RZ, -R6 ;  /* 0x000000ffff067224 */ /* 0x000fc800078e0a06 */
[----:B------:R-:W-:Y:S01]  /*4b10*/  IMAD R10, R0, R6, R10 ;  /* 0x00000006000a7224 */ /* 0x000fe200078e020a */
[----:B------:R-:W-:Y:S02]  /*4b20*/  ISETP.GE.AND P3, PT, R19, RZ, PT ;  /* 0x000000ff1300720c */ /* 0x000fe40003f66270 */
[----:B----4-:R-:W-:Y:S02]  /*4b30*/  IABS R6, R13 ;  /* 0x0000000d00067213 */ /* 0x010fe40000000000 */
[----:B------:R-:W-:Y:S02]  /*4b40*/  IABS R5, R14 ;  /* 0x0000000e00057213 */ /* 0x000fe40000000000 */
[----:B------:R-:W2:Y:S04]  /*4b50*/  LDL.LU R14, [R1+0x1c] ;  /* 0x00001c00010e7983 */ /* 0x000ea80000300800 */
[----:B------:R0:W-:Y:S04]  /*4b60*/  STL [R1+0x44c], R8 ;  /* 0x00044c0801007387 */ /* 0x0001e80000100800 */
[----:B------:R-:W3:Y:S01]  /*4b70*/  LDL.LU R19, [R1+0x2c] ;  /* 0x00002c0001137983 */ /* 0x000ee20000300800 */
[----:B0-----:R-:W-:-:S04]  /*4b80*/  IMAD.HI.U32 R8, R2, R6, RZ ;  /* 0x0000000602087227 */ /* 0x001fc800078e00ff */
[----:B------:R-:W-:-:S04]  /*4b90*/  IMAD.MOV R8, RZ, RZ, -R8 ;  /* 0x000000ffff087224 */ /* 0x000fc800078e0a08 */
[C---:B------:R-:W-:Y:S02]  /*4ba0*/  IMAD R6, R0.reuse, R8, R6 ;  /* 0x0000000800067224 */ /* 0x040fe400078e0206 */
[----:B------:R-:W4:Y:S01]  /*4bb0*/  LDL.LU R8, [R1+0x20] ;  /* 0x0000200001087983 */ /* 0x000f220000300800 */
[C---:B------:R-:W-:Y:S02]  /*4bc0*/  ISETP.GT.U32.AND P5, PT, R0.reuse, R9, PT ;  /* 0x000000090000720c */ /* 0x040fe40003fa4070 */
[----:B------:R-:W-:-:S11]  /*4bd0*/  ISETP.GT.U32.AND P6, PT, R0, R12, PT ;  /* 0x0000000c0000720c */ /* 0x000fd60003fc4070 */
[----:B------:R-:W-:-:S05]  /*4be0*/  @!P5 IMAD.IADD R9, R9, 0x1, -R0 ;  /* 0x000000010909d824 */ /* 0x000fca00078e0a00 */
[----:B------:R-:W-:Y:S01]  /*4bf0*/  ISETP.GT.U32.AND P5, PT, R0, R9, PT ;  /* 0x000000090000720c */ /* 0x000fe20003fa4070 */
[----:B------:R-:W-:Y:S01]  /*4c00*/  @!P6 IMAD.IADD R12, R12, 0x1, -R0 ;  /* 0x000000010c0ce824 */ /* 0x000fe200078e0a00 */
[----:B------:R-:W-:-:S04]  /*4c10*/  ISETP.GT.U32.AND P0, PT, R0, R4, PT ;  /* 0x000000040000720c */ /* 0x000fc80003f04070 */
[----:B------:R-:W-:-:S07]  /*4c20*/  ISETP.GT.U32.AND P4, PT, R0, R12, PT ;  /* 0x0000000c0000720c */ /* 0x000fce0003f84070 */
[--C-:B------:R-:W-:Y:S01]  /*4c30*/  @!P5 IMAD.IADD R9, R9, 0x1, -R0.reuse ;  /* 0x000000010909d824 */ /* 0x100fe200078e0a00 */
[----:B------:R-:W-:Y:S01]  /*4c40*/  ISETP.GT.U32.AND P5, PT, R0, R10, PT ;  /* 0x0000000a0000720c */ /* 0x000fe20003fa4070 */
[----:B------:R-:W-:Y:S01]  /*4c50*/  @!P0 IMAD.IADD R4, R4, 0x1, -R0 ;  /* 0x0000000104048824 */ /* 0x000fe200078e0a00 */
[----:B------:R-:W-:Y:S01]  /*4c60*/  ISETP.GE.AND P6, PT, R7, RZ, PT ;  /* 0x000000ff0700720c */ /* 0x000fe20003fc6270 */
[----:B------:R-:W-:-:S04]  /*4c70*/  IMAD.HI.U32 R7, R2, R5, RZ ;  /* 0x0000000502077227 */ /* 0x000fc800078e00ff */
[----:B------:R-:W-:Y:S01]  /*4c80*/  @!P1 IMAD.MOV R9, RZ, RZ, -R9 ;  /* 0x000000ffff099224 */ /* 0x000fe200078e0a09 */
[----:B------:R-:W-:Y:S01]  /*4c90*/  ISETP.GT.U32.AND P1, PT, R0, R4, PT ;  /* 0x000000040000720c */ /* 0x000fe20003f24070 */
[----:B------:R-:W-:Y:S02]  /*4ca0*/  IMAD.MOV R7, RZ, RZ, -R7 ;  /* 0x000000ffff077224 */ /* 0x000fe400078e0a07 */
[--C-:B------:R-:W-:Y:S02]  /*4cb0*/  @!P4 IMAD.IADD R12, R12, 0x1, -R0.reuse ;  /* 0x000000010c0cc824 */ /* 0x100fe400078e0a00 */
[----:B------:R-:W-:Y:S02]  /*4cc0*/  @!P5 IMAD.IADD R10, R10, 0x1, -R0 ;  /* 0x000000010a0ad824 */ /* 0x000fe400078e0a00 */
[----:B------:R-:W-:Y:S01]  /*4cd0*/  @!P2 IMAD.MOV R11, RZ, RZ, -R11 ;  /* 0x000000ffff0ba224 */ /* 0x000fe200078e0a0b */
[----:B------:R0:W-:Y:S01]  /*4ce0*/  STL [R1+0x448], R9 ;  /* 0x0004480901007387 */ /* 0x0001e20000100800 */
[C---:B------:R-:W-:Y:S01]  /*4cf0*/  IMAD R5, R0.reuse, R7, R5 ;  /* 0x0000000700057224 */ /* 0x040fe200078e0205 */
[----:B------:R-:W-:-:S02]  /*4d00*/  ISETP.GT.U32.AND P5, PT, R0, R10, PT ;  /* 0x0000000a0000720c */ /* 0x000fc40003fa4070 */
[----:B------:R-:W-:Y:S01]  /*4d10*/  STL [R1+0x444], R11 ;  /* 0x0004440b01007387 */ /* 0x000fe20000100800 */
[----:B0-----:R-:W-:Y:S01]  /*4d20*/  IMAD.MOV.U32 R9, RZ, RZ, R12 ;  /* 0x000000ffff097224 */ /* 0x001fe200078e000c */
[----:B------:R-:W-:-:S03]  /*4d30*/  ISETP.GT.U32.AND P4, PT, R0, R5, PT ;  /* 0x000000050000720c */ /* 0x000fc60003f84070 */
[----:B------:R-:W-:Y:S02]  /*4d40*/  @!P6 IMAD.MOV R9, RZ, RZ, -R9 ;  /* 0x000000ffff09e224 */ /* 0x000fe400078e0a09 */
[----:B------:R-:W-:Y:S01]  /*4d50*/  @!P1 IMAD.IADD R4, R4, 0x1, -R0 ;  /* 0x0000000104049824 */ /* 0x000fe200078e0a00 */
[----:B------:R-:W-:-:S03]  /*4d60*/  ISETP.GE.AND P1, PT, R13, RZ, PT ;  /* 0x000000ff0d00720c */ /* 0x000fc60003f26270 */
[--C-:B------:R-:W-:Y:S01]  /*4d70*/  @!P5 IMAD.IADD R10, R10, 0x1, -R0.reuse ;  /* 0x000000010a0ad824 */ /* 0x100fe200078e0a00 */
[----:B------:R-:W-:Y:S02]  /*4d80*/  IABS R7, R29 ;  /* 0x0000001d00077213 */ /* 0x000fe40000000000 */
[----:B------:R-:W-:Y:S01]  /*4d90*/  ISETP.GE.AND P5, PT, R29, RZ, PT ;  /* 0x000000ff1d00720c */ /* 0x000fe20003fa6270 */
[----:B------:R-:W-:Y:S01]  /*4da0*/  @!P4 IMAD.IADD R5, R5, 0x1, -R0 ;  /* 0x000000010505c824 */ /* 0x000fe200078e0a00 */
[----:B--2---:R-:W-:Y:S02]  /*4db0*/  ISETP.GE.AND P0, PT, R14, RZ, PT ;  /* 0x000000ff0e00720c */ /* 0x004fe40003f06270 */
[----:B------:R-:W2:Y:S04]  /*4dc0*/  LDL.LU R14, [R1+0x58] ;  /* 0x00005800010e7983 */ /* 0x000ea80000300800 */
[----:B------:R0:W-:Y:S04]  /*4dd0*/  STL [R1+0x440], R9 ;  /* 0x0004400901007387 */ /* 0x0001e80000100800 */
[----:B------:R-:W2:Y:S01]  /*4de0*/  LDL R13, [R1+0x30] ;  /* 0x00003000010d7983 */ /* 0x000ea20000100800 */
[----:B---3--:R-:W-:-:S03]  /*4df0*/  ISETP.GE.AND P4, PT, R19, RZ, PT ;  /* 0x000000ff1300720c */ /* 0x008fc60003f86270 */
[----:B------:R-:W3:Y:S01]  /*4e00*/  LDL R29, [R1+0x34] ;  /* 0x00003400011d7983 */ /* 0x000ee20000100800 */
[----:B----4-:R-:W-:Y:S02]  /*4e10*/  ISETP.GE.AND P2, PT, R8, RZ, PT ;  /* 0x000000ff0800720c */ /* 0x010fe40003f46270 */
[----:B------:R-:W-:Y:S02]  /*4e20*/  IABS R8, R19 ;  /* 0x0000001300087213 */ /* 0x000fe40000000000 */
[----:B------:R-:W4:Y:S01]  /*4e30*/  LDL R19, [R1+0x38] ;  /* 0x0000380001137983 */ /* 0x000f220000100800 */
[----:B------:R-:W-:Y:S02]  /*4e40*/  ISETP.GT.U32.AND P6, PT, R0, R6, PT ;  /* 0x000000060000720c */ /* 0x000fe40003fc4070 */
[----:B0-----:R-:W-:Y:S02]  /*4e50*/  IMAD.MOV.U32 R9, RZ, RZ, R8 ;  /* 0x000000ffff097224 */ /* 0x001fe400078e0008 */
[----:B------:R-:W-:-:S04]  /*4e60*/  IMAD.HI.U32 R8, R2, R7, RZ ;  /* 0x0000000702087227 */ /* 0x000fc800078e00ff */
[----:B------:R-:W-:-:S05]  /*4e70*/  @!P3 IMAD.MOV R4, RZ, RZ, -R4 ;  /* 0x000000ffff04b224 */ /* 0x000fca00078e0a04 */
[----:B------:R-:W-:Y:S01]  /*4e80*/  @!P6 IMAD.IADD R6, R6, 0x1, -R0 ;  /* 0x000000010606e824 */ /* 0x000fe200078e0a00 */
[----:B------:R-:W-:Y:S01]  /*4e90*/  ISETP.GT.U32.AND P6, PT, R0, R5, PT ;  /* 0x000000050000720c */ /* 0x000fe20003fc4070 */
[----:B------:R-:W-:Y:S01]  /*4ea0*/  IMAD.MOV R8, RZ, RZ, -R8 ;  /* 0x000000ffff087224 */ /* 0x000fe200078e0a08 */
[----:B------:R0:W-:Y:S01]  /*4eb0*/  STL [R1+0x43c], R4 ;  /* 0x00043c0401007387 */ /* 0x0001e20000100800 */
[----:B------:R-:W-:-:S04]  /*4ec0*/  IMAD.HI.U32 R12, R2, R9, RZ ;  /* 0x00000009020c7227 */ /* 0x000fc800078e00ff */
[----:B0-----:R-:W-:-:S06]  /*4ed0*/  IMAD R4, R0, R8, R7 ;  /* 0x0000000800047224 */ /* 0x001fcc00078e0207 */
[----:B------:R-:W-:Y:S01]  /*4ee0*/  @!P6 IMAD.IADD R5, R5, 0x1, -R0 ;  /* 0x000000010505e824 */ /* 0x000fe200078e0a00 */
[C---:B------:R-:W-:Y:S01]  /*4ef0*/  ISETP.GT.U32.AND P6, PT, R0.reuse, R4, PT ;  /* 0x000000040000720c */ /* 0x040fe20003fc4070 */
[----:B------:R-:W-:Y:S01]  /*4f00*/  @!P0 IMAD.MOV R10, RZ, RZ, -R10 ;  /* 0x000000ffff0a8224 */ /* 0x000fe200078e0a0a */
[----:B------:R-:W-:Y:S01]  /*4f10*/  ISETP.GT.U32.AND P3, PT, R0, R6, PT ;  /* 0x000000060000720c */ /* 0x000fe20003f64070 */
[----:B------:R-:W-:-:S03]  /*4f20*/  IMAD.MOV R12, RZ, RZ, -R12 ;  /* 0x000000ffff0c7224 */ /* 0x000fc600078e0a0c */
[----:B------:R-:W-:Y:S01]  /*4f30*/  STL [R1+0x438], R10 ;  /* 0x0004380a01007387 */ /* 0x000fe20000100800 */
[----:B------:R-:W-:-:S03]  /*4f40*/  IMAD R7, R0, R12, R9 ;  /* 0x0000000c00077224 */ /* 0x000fc600078e0209 */
[----:B------:R0:W-:Y:S03]  /*4f50*/  STL [R1+0x1c7c], R18 ;  /* 0x001c7c1201007387 */ /* 0x0001e60000100800 */
[--C-:B------:R-:W-:Y:S02]  /*4f60*/  @!P6 IMAD.IADD R4, R4, 0x1, -R0.reuse ;  /* 0x000000010404e824 */ /* 0x100fe400078e0a00 */
[----:B0-----:R-:W-:Y:S01]  /*4f70*/  IMAD.MOV.U32 R18, RZ, RZ, R5 ;  /* 0x000000ffff127224 */ /* 0x001fe200078e0005 */
[----:B------:R-:W-:Y:S01]  /*4f80*/  IABS R12, R28 ;  /* 0x0000001c000c7213 */ /* 0x000fe20000000000 */
[----:B------:R-:W-:Y:S01]  /*4f90*/  @!P3 IMAD.IADD R6, R6, 0x1, -R0 ;  /* 0x000000010606b824 */ /* 0x000fe200078e0a00 */
[----:B------:R-:W4:Y:S01]  /*4fa0*/  LDL.LU R5, [R1+0x30] ;  /* 0x0000300001057983 */ /* 0x000f220000300800 */
[----:B------:R-:W-:Y:S01]  /*4fb0*/  @!P2 IMAD.MOV R18, RZ, RZ, -R18 ;  /* 0x000000ffff12a224 */ /* 0x000fe200078e0a12 */
[----:B------:R-:W-:Y:S01]  /*4fc0*/  ISETP.GT.U32.AND P2, PT, R0, R4, PT ;  /* 0x000000040000720c */ /* 0x000fe20003f44070 */
[----:B------:R-:W-:-:S03]  /*4fd0*/  @!P1 IMAD.MOV R6, RZ, RZ, -R6 ;  /* 0x000000ffff069224 */ /* 0x000fc600078e0a06 */
[----:B------:R0:W-:Y:S04]  /*4fe0*/  STL [R1+0x430], R18 ;  /* 0x0004301201007387 */ /* 0x0001e80000100800 */
[----:B0-----:R-:W4:Y:S05]  /*4ff0*/  LDL.LU R18, [R1+0x1c7c] ;  /* 0x001c7c0001127983 */ /* 0x001f2a0000300800 */
[----:B------:R-:W-:Y:S01]  /*5000*/  @!P2 IMAD.IADD R4, R4, 0x1, -R0 ;  /* 0x000000010404a824 */ /* 0x000fe200078e0a00 */
[----:B------:R0:W-:Y:S02]  /*5010*/  STL [R1+0x42c], R6 ;  /* 0x00042c0601007387 */ /* 0x0001e40000100800 */
[----:B0-----:R-:W-:-:S02]  /*5020*/  IMAD.MOV.U32 R6, RZ, RZ, R28 ;  /* 0x000000ffff067224 */ /* 0x001fc400078e001c */
[----:B------:R-:W4:Y:S01]  /*5030*/  LDL.LU R28, [R1+0x48] ;  /* 0x00004800011c7983 */ /* 0x000f220000300800 */
[----:B--2---:R-:W-:-:S05]  /*5040*/  IABS R11, R14 ;  /* 0x0000000e000b7213 */ /* 0x004fca0000000000 */
[----:B------:R-:W-:Y:S01]  /*5050*/  IMAD.MOV.U32 R8, RZ, RZ, R11 ;  /* 0x000000ffff087224 */ /* 0x000fe200078e000b */
[----:B------:R-:W-:-:S03]  /*5060*/  IABS R9, R13 ;  /* 0x0000000d00097213 */ /* 0x000fc60000000000 */
[----:B------:R-:W-:Y:S01]  /*5070*/  IMAD.HI.U32 R13, R2, R8, RZ ;  /* 0x00000008020d7227 */ /* 0x000fe200078e00ff */
[----:B---3--:R-:W-:-:S03]  /*5080*/  IABS R10, R29 ;  /* 0x0000001d000a7213 */ /* 0x008fc60000000000 */
[----:B------:R-:W-:Y:S01]  /*5090*/  IMAD.MOV R13, RZ, RZ, -R13 ;  /* 0x000000ffff0d7224 */ /* 0x000fe200078e0a0d */
[----:B------:R-:W-:-:S03]  /*50a0*/  ISETP.GE.AND P0, PT, R14, RZ, PT ;  /* 0x000000ff0e00720c */ /* 0x000fc60003f06270 */
[----:B------:R-:W-:Y:S02]  /*50b0*/  IMAD R8, R0, R13, R8 ;  /* 0x0000000d00087224 */ /* 0x000fe400078e0208 */
[----:B------:R-:W-:-:S04]  /*50c0*/  IMAD.HI.U32 R13, R2, R9, RZ ;  /* 0x00000009020d7227 */ /* 0x000fc800078e00ff */
[----:B------:R-:W-:Y:S01]  /*50d0*/  IMAD.HI.U32 R14, R2, R10, RZ ;  /* 0x0000000a020e7227 */ /* 0x000fe200078e00ff */
[----:B----4-:R-:W-:-:S03]  /*50e0*/  IABS R11, R19 ;  /* 0x00000013000b7213 */ /* 0x010fc60000000000 */
[----:B------:R-:W-:Y:S02]  /*50f0*/  IMAD.MOV.U32 R19, RZ, RZ, R17 ;  /* 0x000000ffff137224 */ /* 0x000fe400078e0011 */
[----:B------:R-:W-:Y:S02]  /*5100*/  IMAD.MOV.U32 R29, RZ, RZ, R16 ;  /* 0x000000ffff1d7224 */ /* 0x000fe400078e0010 */
[----:B------:R-:W-:-:S04]  /*5110*/  IMAD.HI.U32 R17, R2, R12, RZ ;  /* 0x0000000c02117227 */ /* 0x000fc800078e00ff */
[----:B------:R-:W-:Y:S02]  /*5120*/  IMAD.MOV R13, RZ, RZ, -R13 ;  /* 0x000000ffff0d7224 */ /* 0x000fe400078e0a0d */
[----:B------:R-:W-:-:S04]  /*5130*/  IMAD.HI.U32 R16, R2, R11, RZ ;  /* 0x0000000b02107227 */ /* 0x000fc800078e00ff */
[----:B------:R-:W-:Y:S02]  /*5140*/  IMAD.MOV R14, RZ, RZ, -R14 ;  /* 0x000000ffff0e7224 */ /* 0x000fe400078e0a0e */
[----:B------:R-:W-:Y:S02]  /*5150*/  IMAD.MOV R17, RZ, RZ, -R17 ;  /* 0x000000ffff117224 */ /* 0x000fe400078e0a11 */
[----:B------:R-:W-:Y:S02]  /*5160*/  IMAD.MOV R16, RZ, RZ, -R16 ;  /* 0x000000ffff107224 */ /* 0x000fe400078e0a10 */
[C---:B------:R-:W-:Y:S02]  /*5170*/  IMAD R9, R0.reuse, R13, R9 ;  /* 0x0000000d00097224 */ /* 0x040fe400078e0209 */
[----:B------:R-:W2:Y:S01]  /*5180*/  LDL.LU R13, [R1+0x38] ;  /* 0x00003800010d7983 */ /* 0x000ea20000300800 */
[----:B------:R-:W-:-:S03]  /*5190*/  IMAD R10, R0, R14, R10 ;  /* 0x0000000e000a7224 */ /* 0x000fc600078e020a */
[----:B------:R-:W3:Y:S01]  /*51a0*/  LDL.LU R14, [R1+0x40] ;  /* 0x00004000010e7983 */ /* 0x000ee20000300800 */
[C---:B------:R-:W-:Y:S02]  /*51b0*/  IMAD R11, R0.reuse, R16, R11 ;  /* 0x00000010000b7224 */ /* 0x040fe400078e020b */
[----:B------:R-:W-:Y:S02]  /*51c0*/  IMAD R12, R0, R17, R12 ;  /* 0x00000011000c7224 */ /* 0x000fe400078e020c */
[----:B------:R-:W4:Y:S01]  /*51d0*/  LDL.LU R17, [R1+0x44] ;  /* 0x0000440001117983 */ /* 0x000f220000300800 */
[----:B------:R-:W-:-:S03]  /*51e0*/  IMAD.MOV.U32 R16, RZ, RZ, R4 ;  /* 0x000000ffff107224 */ /* 0x000fc600078e0004 */
[----:B------:R-:W4:Y:S01]  /*51f0*/  LDL.LU R4, [R1+0x34] ;  /* 0x0000340001047983 */ /* 0x000f220000300800 */
[C---:B------:R-:W-:Y:S02]  /*5200*/  ISETP.GT.U32.AND P3, PT, R0.reuse, R7, PT ;  /* 0x000000070000720c */ /* 0x040fe40003f64070 */
[C---:B------:R-:W-:Y:S02]  /*5210*/  ISETP.GT.U32.AND P6, PT, R0.reuse, R8, PT ;  /* 0x000000080000720c */ /* 0x040fe40003fc4070 */
[----:B------:R-:W-:-:S09]  /*5220*/  ISETP.GT.U32.AND P2, PT, R0, R9, PT ;  /* 0x000000090000720c */ /* 0x000fd20003f44070 */
[--C-:B------:R-:W-:Y:S02]  /*5230*/  @!P3 IMAD.IADD R7, R7, 0x1, -R0.reuse ;  /* 0x000000010707b824 */ /* 0x100fe400078e0a00 */
[----:B------:R-:W-:-:S03]  /*5240*/  @!P6 IMAD.IADD R8, R8, 0x1, -R0 ;  /* 0x000000010808e824 */ /* 0x000fc600078e0a00 */
[C---:B------:R-:W-:Y:S02]  /*5250*/  ISETP.GT.U32.AND P3, PT, R0.reuse, R7, PT ;  /* 0x000000070000720c */ /* 0x040fe40003f64070 */
[----:B------:R-:W-:Y:S02]  /*5260*/  ISETP.GT.U32.AND P6, PT, R0, R8, PT ;  /* 0x000000080000720c */ /* 0x000fe40003fc4070 */
[----:B------:R-:W-:Y:S01]  /*5270*/  ISETP.GE.AND P1, PT, R5, RZ, PT ;  /* 0x000000ff0500720c */ /* 0x000fe20003f26270 */
[----:B------:R-:W-:Y:S02]  /*5280*/  @!P5 IMAD.MOV R16, RZ, RZ, -R16 ;  /* 0x000000ffff10d224 */ /* 0x000fe400078e0a10 */
[----:B------:R-:W-:-:S06]  /*5290*/  @!P2 IMAD.IADD R9, R9, 0x1, -R0 ;  /* 0x000000010909a824 */ /* 0x000fcc00078e0a00 */
[--C-:B------:R-:W-:Y:S02]  /*52a0*/  @!P3 IMAD.IADD R7, R7, 0x1, -R0.reuse ;  /* 0x000000010707b824 */ /* 0x100fe400078e0a00 */
[----:B------:R-:W-:Y:S02]  /*52b0*/  @!P6 IMAD.IADD R8, R8, 0x1, -R0 ;  /* 0x000000010808e824 */ /* 0x000fe400078e0a00 */
[----:B------:R-:W-:Y:S01]  /*52c0*/  @!P4 IMAD.MOV R7, RZ, RZ, -R7 ;  /* 0x000000ffff07c224 */ /* 0x000fe200078e0a07 */
[----:B------:R0:W-:Y:S01]  /*52d0*/  STL [R1+0x41c], R16 ;  /* 0x00041c1001007387 */ /* 0x0001e20000100800 */
[----:B------:R-:W-:-:S03]  /*52e0*/  @!P0 IMAD.MOV R8, RZ, RZ, -R8 ;  /* 0x000000ffff088224 */ /* 0x000fc600078e0a08 */
[----:B0-----:R-:W4:Y:S04]  /*52f0*/  LDL.LU R16, [R1+0x50] ;  /* 0x0000500001107983 */ /* 0x001f280000300800 */
[----:B------:R0:W-:Y:S04]  /*5300*/  STL [R1+0x418], R7 ;  /* 0x0004180701007387 */ /* 0x0001e80000100800 */
[----:B------:R-:W-:Y:S04]  /*5310*/  STL [R1+0x410], R8 ;  /* 0x0004100801007387 */ /* 0x000fe80000100800 */
[----:B------:R1:W-:Y:S01]  /*5320*/  STL [R1+0x1c78], R28 ;  /* 0x001c781c01007387 */ /* 0x0003e20000100800 */
[----:B--2---:R-:W-:-:S02]  /*5330*/  ISETP.GE.AND P2, PT, R13, RZ, PT ;  /* 0x000000ff0d00720c */ /* 0x004fc40003f46270 */
[----:B---3--:R-:W-:Y:S01]  /*5340*/  IABS R5, R14 ;  /* 0x0000000e00057213 */ /* 0x008fe20000000000 */
[----:B------:R-:W-:Y:S01]  /*5350*/  IMAD.MOV.U32 R13, RZ, RZ, R6 ;  /* 0x000000ffff0d7224 */ /* 0x000fe200078e0006 */
[----:B----4-:R-:W-:Y:S02]  /*5360*/  IABS R6, R17 ;  /* 0x0000001100067213 */ /* 0x010fe40000000000 */
[----:B------:R-:W-:Y:S01]  /*5370*/  ISETP.GE.AND P4, PT, R4, RZ, PT ;  /* 0x000000ff0400720c */ /* 0x000fe20003f86270 */
[----:B------:R-:W-:-:S04]  /*5380*/  IMAD.HI.U32 R4, R2, R5, RZ ;  /* 0x0000000502047227 */ /* 0x000fc800078e00ff */
[----:B0-----:R-:W-:Y:S02]  /*5390*/  IMAD.MOV R7, RZ, RZ, -R4 ;  /* 0x000000ffff077224 */ /* 0x001fe400078e0a04 */
[----:B------:R-:W-:Y:S01]  /*53a0*/  IMAD.MOV.U32 R4, RZ, RZ, R6 ;  /* 0x000000ffff047224 */ /* 0x000fe200078e0006 */
[----:B------:R-:W-:Y:S02]  /*53b0*/  IABS R6, R28 ;  /* 0x0000001c00067213 */ /* 0x000fe40000000000 */
[----:B-1----:R-:W2:Y:S01]  /*53c0*/  LDL.LU R28, [R1+0x4c] ;  /* 0x00004c00011c7983 */ /* 0x002ea20000300800 */
[C---:B------:R-:W-:Y:S02]  /*53d0*/  ISETP.GT.U32.AND P3, PT, R0.reuse, R10, PT ;  /* 0x0000000a0000720c */ /* 0x040fe40003f64070 */
[----:B------:R-:W-:-:S11]  /*53e0*/  ISETP.GT.U32.AND P5, PT, R0, R11, PT ;  /* 0x0000000b0000720c */ /* 0x000fd60003fa4070 */
[--C-:B------:R-:W-:Y:S02]  /*53f0*/  @!P3 IMAD.IADD R10, R10, 0x1, -R0.reuse ;  /* 0x000000010a0ab824 */ /* 0x100fe400078e0a00 */
[----:B------:R-:W-:-:S03]  /*5400*/  @!P5 IMAD.IADD R11, R11, 0x1, -R0 ;  /* 0x000000010b0bd824 */ /* 0x000fc600078e0a00 */
[C---:B------:R-:W-:Y:S01]  /*5410*/  ISETP.GT.U32.AND P5, PT, R0.reuse, R10, PT ;  /* 0x0000000a0000720c */ /* 0x040fe20003fa4070 */
[C---:B------:R-:W-:Y:S01]  /*5420*/  IMAD R5, R0.reuse, R7, R5 ;  /* 0x0000000700057224 */ /* 0x040fe200078e0205 */
[----:B------:R-:W-:-:S11]  /*5430*/  ISETP.GT.U32.AND P3, PT, R0, R9, PT ;  /* 0x000000090000720c */ /* 0x000fd60003f64070 */
[--C-:B------:R-:W-:Y:S01]  /*5440*/  @!P5 IMAD.IADD R10, R10, 0x1, -R0.reuse ;  /* 0x000000010a0ad824 */ /* 0x100fe200078e0a00 */
[----:B------:R-:W-:Y:S01]  /*5450*/  ISETP.GT.U32.AND P5, PT, R0, R5, PT ;  /* 0x000000050000720c */ /* 0x000fe20003fa4070 */
[----:B------:R-:W-:Y:S01]  /*5460*/  @!P3 IMAD.IADD R9, R9, 0x1, -R0 ;  /* 0x000000010909b824 */ /* 0x000fe200078e0a00 */
[----:B------:R-:W-:-:S11]  /*5470*/  ISETP.GE.AND P3, PT, R13, RZ, PT ;  /* 0x000000ff0d00720c */ /* 0x000fd60003f66270 */
[----:B------:R-:W-:Y:S01]  /*5480*/  @!P5 IMAD.IADD R5, R5, 0x1, -R0 ;  /* 0x000000010505d824 */ /* 0x000fe200078e0a00 */
[----:B------:R-:W-:Y:S01]  /*5490*/  ISETP.GE.AND P5, PT, R17, RZ, PT ;  /* 0x000000ff1100720c */ /* 0x000fe20003fa6270 */
[----:B------:R-:W-:Y:S01]  /*54a0*/  IMAD.MOV.U32 R17, RZ, RZ, R9 ;  /* 0x000000ffff117224 */ /* 0x000fe200078e0009 */
[----:B--2---:R-:W-:Y:S01]  /*54b0*/  IABS R13, R28 ;  /* 0x0000001c000d7213 */ /* 0x004fe20000000000 */
[----:B------:R-:W-:Y:S02]  /*54c0*/  IMAD.MOV.U32 R9, RZ, RZ, R28 ;  /* 0x000000ffff097224 */ /* 0x000fe400078e001c */
[----:B------:R-:W2:Y:S01]  /*54d0*/  LDL.LU R28, [R1+0x1c78] ;  /* 0x001c7800011c7983 */ /* 0x000ea20000300800 */
[----:B------:R-:W-:Y:S01]  /*54e0*/  ISETP.GT.U32.AND P6, PT, R0, R12, PT ;  /* 0x0000000c0000720c */ /* 0x000fe20003fc4070 */
[----:B------:R-:W-:-:S12]  /*54f0*/  @!P1 IMAD.MOV R17, RZ, RZ, -R17 ;  /* 0x000000ffff119224 */ /* 0x000fd800078e0a11 */
[----:B------:R-:W-:Y:S01]  /*5500*/  @!P6 IMAD.IADD R12, R12, 0x1, -R0 ;  /* 0x000000010c0ce824 */ /* 0x000fe200078e0a00 */
[----:B------:R-:W-:Y:S01]  /*5510*/  ISETP.GT.U32.AND P6, PT, R0, R11, PT ;  /* 0x0000000b0000720c */ /* 0x000fe20003fc4070 */
[----:B------:R-:W-:Y:S01]  /*5520*/  @!P4 IMAD.MOV R10, RZ, RZ, -R10 ;  /* 0x000000ffff0ac224 */ /* 0x000fe200078e0a0a */
[----:B------:R0:W-:Y:S04]  /*5530*/  STL [R1+0x408], R17 ;  /* 0x0004081101007387 */ /* 0x0001e80000100800 */
[----:B0-----:R-:W3:Y:S07]  /*5540*/  LDL.LU R17, [R1+0x84] ;  /* 0x0000840001117983 */ /* 0x001eee0000300800 */
[----:B------:R-:W-:Y:S01]  /*5550*/  @!P6 IMAD.IADD R11, R11, 0x1, -R0 ;  /* 0x000000010b0be824 */ /* 0x000fe200078e0a00 */
[----:B------:R0:W-:Y:S03]  /*5560*/  STL [R1+0x404], R10 ;  /* 0x0004040a01007387 */ /* 0x0001e60000100800 */
[----:B------:R-:W-:-:S02]  /*5570*/  @!P2 IMAD.MOV R11, RZ, RZ, -R11 ;  /* 0x000000ffff0ba224 */ /* 0x000fc400078e0a0b */
[----:B------:R-:W-:-:S04]  /*5580*/  IMAD.HI.U32 R7, R2, R4, RZ ;  /* 0x0000000402077227 */ /* 0x000fc800078e00ff */
[----:B------:R-:W-:-:S04]  /*5590*/  IMAD.MOV R7, RZ, RZ, -R7 ;  /* 0x000000ffff077224 */ /* 0x000fc800078e0a07 */
[----:B------:R-:W-:Y:S01]  /*55a0*/  IMAD R4, R0, R7, R4 ;  /* 0x0000000700047224 */ /* 0x000fe200078e0204 */
[----:B--2---:R-:W-:Y:S02]  /*55b0*/  ISETP.GE.AND P2, PT, R28, RZ, PT ;  /* 0x000000ff1c00720c */ /* 0x004fe40003f46270 */
[----:B------:R-:W2:Y:S02]  /*55c0*/  LDL.LU R28, [R1+0x88] ;  /* 0x00008800011c7983 */ /* 0x000ea40000300800 */
[C---:B------:R-:W-:Y:S02]  /*55d0*/  ISETP.GT.U32.AND P6, PT, R0.reuse, R4, PT ;  /* 0x000000040000720c */ /* 0x040fe40003fc4070 */
[C---:B------:R-:W-:Y:S02]  /*55e0*/  ISETP.GT.U32.AND P0, PT, R0.reuse, R12, PT ;  /* 0x0000000c0000720c */ /* 0x040fe40003f04070 */
[----:B------:R-:W-:-:S09]  /*55f0*/  ISETP.GT.U32.AND P1, PT, R0, R5, PT ;  /* 0x000000050000720c */ /* 0x000fd20003f24070 */
[----:B------:R-:W-:-:S05]  /*5600*/  @!P6 IMAD.IADD R4, R4, 0x1, -R0 ;  /* 0x000000010404e824 */ /* 0x000fca00078e0a00 */
[----:B------:R-:W-:Y:S01]  /*5610*/  ISETP.GT.U32.AND P6, PT, R0, R4, PT ;  /* 0x000000040000720c */ /* 0x000fe20003fc4070 */
[--C-:B------:R-:W-:Y:S01]  /*5620*/  @!P0 IMAD.IADD R12, R12, 0x1, -R0.reuse ;  /* 0x000000010c0c8824 */ /* 0x100fe200078e0a00 */
[----:B------:R-:W-:Y:S01]  /*5630*/  ISETP.GE.AND P0, PT, R14, RZ, PT ;  /* 0x000000ff0e00720c */ /* 0x000fe20003f06270 */
[----:B------:R-:W-:Y:S02]  /*5640*/  @!P1 IMAD.IADD R5, R5, 0x1, -R0 ;  /* 0x0000000105059824 */ /* 0x000fe400078e0a00 */
[----:B------:R-:W-:Y:S01]  /*5650*/  @!P3 IMAD.MOV R12, RZ, RZ, -R12 ;  /* 0x000000ffff0cb224 */ /* 0x000fe200078e0a0c */
[----:B------:R-:W-:-:S07]  /*5660*/  ISETP.GE.AND P3, PT, R9, RZ, PT ;  /* 0x000000ff0900720c */ /* 0x000fce0003f66270 */
[----:B------:R-:W-:-:S04]  /*5670*/  @!P6 IMAD.IADD R4, R4, 0x1, -R0 ;  /* 0x000000010404e824 */ /* 0x000fc800078e0a00 */
[----:B------:R-:W-:Y:S02]  /*5680*/  IMAD.MOV.U32 R9, RZ, RZ, R4 ;  /* 0x000000ffff097224 */ /* 0x000fe400078e0004 */
[----:B------:R-:W-:Y:S01]  /*5690*/  @!P0 IMAD.MOV R5, RZ, RZ, -R5 ;  /* 0x000000ffff058224 */ /* 0x000fe200078e0a05 */
[----:B------:R-:W-:Y:S01]  /*56a0*/  STL [R1+0x400], R11 ;  /* 0x0004000b01007387 */ /* 0x000fe20000100800 */
[----:B------:R-:W-:Y:S01]  /*56b0*/  @!P5 IMAD.MOV R9, RZ, RZ, -R9 ;  /* 0x000000ffff09d224 */ /* 0x000fe200078e0a09 */
[----:B------:R-:W-:Y:S02]  /*56c0*/  IABS R7, R16 ;  /* 0x0000001000077213 */ /* 0x000fe40000000000 */
[----:B------:R-:W-:Y:S01]  /*56d0*/  STL [R1+0x3fc], R12 ;  /* 0x0003fc0c01007387 */ /* 0x000fe20000100800 */
[----:B------:R-:W-:-:S03]  /*56e0*/  ISETP.GE.AND P1, PT, R16, RZ, PT ;  /* 0x000000ff1000720c */ /* 0x000fc60003f26270 */
[----:B------:R-:W4:Y:S04]  /*56f0*/  LDL R16, [R1+0x5c] ;  /* 0x00005c0001107983 */ /* 0x000f280000100800 */
[----:B------:R-:W-:Y:S04]  /*5700*/  STL [R1+0x3f4], R5 ;  /* 0x0003f40501007387 */ /* 0x000fe80000100800 */
[----:B------:R-:W-:Y:S01]  /*5710*/  STL [R1+0x3ec], R9 ;  /* 0x0003ec0901007387 */ /* 0x000fe20000100800 */
[----:B--2---:R-:W-:Y:S02]  /*5720*/  ISETP.GE.AND P5, PT, R28, RZ, PT ;  /* 0x000000ff1c00720c */ /* 0x004fe40003fa6270 */
[----:B0-----:R-:W-:-:S02]  /*5730*/  IABS R10, R28 ;  /* 0x0000001c000a7213 */ /* 0x001fc40000000000 */
[----:B------:R-:W2:Y:S01]  /*5740*/  LDL.LU R28, [R1+0x70] ;  /* 0x00007000011c7983 */ /* 0x000ea20000300800 */
[----:B------:R-:W-:-:S04]  /*5750*/  IMAD.HI.U32 R8, R2, R6, RZ ;  /* 0x0000000602087227 */ /* 0x000fc800078e00ff */
[----:B------:R-:W-:-:S04]  /*5760*/  IMAD.MOV R8, RZ, RZ, -R8 ;  /* 0x000000ffff087224 */ /* 0x000fc800078e0a08 */
[----:B------:R-:W-:-:S05]  /*5770*/  IMAD R6, R0, R8, R6 ;  /* 0x0000000800067224 */ /* 0x000fca00078e0206 */
[----:B------:R-:W-:Y:S01]  /*5780*/  ISETP.GT.U32.AND P4, PT, R0, R6, PT ;  /* 0x000000060000720c */ /* 0x000fe20003f84070 */
[----:B------:R-:W-:-:S12]  /*5790*/  IMAD.HI.U32 R8, R2, R7, RZ ;  /* 0x0000000702087227 */ /* 0x000fd800078e00ff */
[----:B------:R-:W-:Y:S01]  /*57a0*/  @!P4 IMAD.IADD R6, R6, 0x1, -R0 ;  /* 0x000000010606c824 */ /* 0x000fe200078e0a00 */
[----:B--2---:R0:W-:Y:S04]  /*57b0*/  STL [R1+0x1c74], R28 ;  /* 0x001c741c01007387 */ /* 0x0041e80000100800 */
[----:B0-----:R-:W2:Y:S01]  /*57c0*/  LDL.LU R28, [R1+0x54] ;  /* 0x00005400011c7983 */ /* 0x001ea20000300800 */
[----:B------:R-:W-:Y:S01]  /*57d0*/  ISETP.GT.U32.AND P4, PT, R0, R6, PT ;  /* 0x000000060000720c */ /* 0x000fe20003f84070 */
[----:B------:R-:W-:-:S04]  /*57e0*/  IMAD.MOV R8, RZ, RZ, -R8 ;  /* 0x000000ffff087224 */ /* 0x000fc800078e0a08 */
[----:B------:R-:W-:-:S08]  /*57f0*/  IMAD R7, R0, R8, R7 ;  /* 0x0000000800077224 */ /* 0x000fd000078e0207 */
[----:B------:R-:W-:Y:S01]  /*5800*/  @!P4 IMAD.IADD R6, R6, 0x1, -R0 ;  /* 0x000000010606c824 */ /* 0x000fe200078e0a00 */
[----:B------:R-:W-:Y:S01]  /*5810*/  ISETP.GT.U32.AND P4, PT, R0, R7, PT ;  /* 0x000000070000720c */ /* 0x000fe20003f84070 */
[----:B------:R-:W-:Y:S01]  /*5820*/  IMAD.HI.U32 R12, R2, R10, RZ ;  /* 0x0000000a020c7227 */ /* 0x000fe200078e00ff */
[----:B---3--:R-:W-:-:S03]  /*5830*/  ISETP.GE.AND P0, PT, R17, RZ, PT ;  /* 0x000000ff1100720c */ /* 0x008fc60003f06270 */
[----:B------:R-:W-:Y:S01]  /*5840*/  IMAD.MOV R12, RZ, RZ, -R12 ;  /* 0x000000ffff0c7224 */ /* 0x000fe200078e0a0c */
[----:B------:R-:W-:Y:S02]  /*5850*/  IABS R8, R17 ;  /* 0x0000001100087213 */ /* 0x000fe40000000000 */
[----:B------:R-:W3:Y:S01]  /*5860*/  LDL R17, [R1+0x6c] ;  /* 0x00006c0001117983 */ /* 0x000ee20000100800 */
[----:B------:R-:W-:-:S04]  /*5870*/  IMAD R10, R0, R12, R10 ;  /* 0x0000000c000a7224 */ /* 0x000fc800078e020a */
[----:B------:R-:W-:Y:S02]  /*5880*/  @!P4 IMAD.IADD R7, R7, 0x1, -R0 ;  /* 0x000000010707c824 */ /* 0x000fe400078e0a00 */
[----:B------:R-:W-:-:S04]  /*5890*/  IMAD.HI.U32 R14, R2, R13, RZ ;  /* 0x0000000d020e7227 */ /* 0x000fc800078e00ff */
[----:B------:R-:W-:-:S04]  /*58a0*/  IMAD.MOV R14, RZ, RZ, -R14 ;  /* 0x000000ffff0e7224 */ /* 0x000fc800078e0a0e */
[----:B------:R-:W-:Y:S01]  /*58b0*/  IMAD R13, R0, R14, R13 ;  /* 0x0000000e000d7224 */ /* 0x000fe200078e020d */
[----:B--2---:R-:W-:Y:S02]  /*58c0*/  IABS R9, R28 ;  /* 0x0000001c00097213 */ /* 0x004fe40000000000 */
[----:B------:R-:W-:Y:S02]  /*58d0*/  ISETP.GE.AND P4, PT, R28, RZ, PT ;  /* 0x000000ff1c00720c */ /* 0x000fe40003f86270 */
[----:B------:R-:W2:Y:S04]  /*58e0*/  LDL.LU R28, [R1+0x1c74] ;  /* 0x001c7400011c7983 */ /* 0x000ea80000300800 */
[----:B------:R-:W4:Y:S01]  /*58f0*/  LDL R12, [R1+0x68] ;  /* 0x00006800010c7983 */ /* 0x000f220000100800 */
[----:B------:R-:W-:Y:S01]  /*5900*/  ISETP.GT.U32.AND P6, PT, R0, R13, PT ;  /* 0x0000000d0000720c */ /* 0x000fe20003fc4070 */
[----:B------:R-:W-:-:S04]  /*5910*/  IMAD.HI.U32 R11, R2, R8, RZ ;  /* 0x00000008020b7227 */ /* 0x000fc800078e00ff */
[----:B------:R-:W-:-:S04]  /*5920*/  IMAD.MOV R11, RZ, RZ, -R11 ;  /* 0x000000ffff0b7224 */ /* 0x000fc800078e0a0b */
[----:B------:R-:W-:Y:S02]  /*5930*/  IMAD R8, R0, R11, R8 ;  /* 0x0000000b00087224 */ /* 0x000fe400078e0208 */
[----:B------:R-:W-:-:S04]  /*5940*/  IMAD.HI.U32 R11, R2, R9, RZ ;  /* 0x00000009020b7227 */ /* 0x000fc800078e00ff */
[----:B------:R-:W-:Y:S02]  /*5950*/  @!P6 IMAD.IADD R13, R13, 0x1, -R0 ;  /* 0x000000010d0de824 */ /* 0x000fe400078e0a00 */
[----:B------:R-:W-:-:S03]  /*5960*/  IMAD.MOV R11, RZ, RZ, -R11 ;  /* 0x000000ffff0b7224 */ /* 0x000fc600078e0a0b */
[C---:B------:R-:W-:Y:S01]  /*5970*/  ISETP.GT.U32.AND P6, PT, R0.reuse, R13, PT ;  /* 0x0000000d0000720c */ /* 0x040fe20003fc4070 */
[----:B------:R-:W-:Y:S02]  /*5980*/  IMAD R9, R0, R11, R9 ;  /* 0x0000000b00097224 */ /* 0x000fe400078e0209 */
[----:B------:R-:W3:Y:S01]  /*5990*/  LDL R11, [R1+0x64] ;  /* 0x00006400010b7983 */ /* 0x000ee20000100800 */
[----:B------:R-:W-:-:S09]  /*59a0*/  @!P2 IMAD.MOV R6, RZ, RZ, -R6 ;  /* 0x000000ffff06a224 */ /* 0x000fd200078e0a06 */
[----:B------:R-:W-:Y:S01]  /*59b0*/  @!P6 IMAD.IADD R13, R13, 0x1, -R0 ;  /* 0x000000010d0de824 */ /* 0x000fe200078e0a00 */
[----:B------:R4:W-:Y:S03]  /*59c0*/  STL [R1+0x3e0], R6 ;  /* 0x0003e00601007387 */ /* 0x0009e60000100800 */
[----:B------:R-:W-:Y:S01]  /*59d0*/  @!P3 IMAD.MOV R13, RZ, RZ, -R13 ;  /* 0x000000ffff0db224 */ /* 0x000fe200078e0a0d */
[----:B------:R-:W-:Y:S01]  /*59e0*/  IABS R4, R29 ;  /* 0x0000001d00047213 */ /* 0x000fe20000000000 */
[----:B--2---:R0:W-:Y:S01]  /*59f0*/  STL [R1+0x1c68], R28 ;  /* 0x001c681c01007387 */ /* 0x0041e20000100800 */
[----:B----4-:R-:W-:-:S03]  /*5a00*/  IABS R6, R12 ;  /* 0x0000000c00067213 */ /* 0x010fc60000000000 */
[----:B------:R1:W-:Y:S01]  /*5a10*/  STL [R1+0x3dc], R13 ;  /* 0x0003dc0d01007387 */ /* 0x0003e20000100800 */
[----:B------:R-:W-:Y:S01]  /*5a20*/  IABS R12, R28 ;  /* 0x0000001c000c7213 */ /* 0x000fe20000000000 */
[----:B0-----:R-:W-:Y:S02]  /*5a30*/  IMAD.MOV.U32 R28, RZ, RZ, R29 ;  /* 0x000000ffff1c7224 */ /* 0x001fe400078e001d */
[----:B------:R-:W2:Y:S01]  /*5a40*/  LDL.LU R29, [R1+0x74] ;  /* 0x00007400011d7983 */ /* 0x000ea20000300800 */
[----:B------:R-:W-:Y:S02]  /*5a50*/  ISETP.GT.U32.AND P6, PT, R0, R8, PT ;  /* 0x000000080000720c */ /* 0x000fe40003fc4070 */
[----:B------:R-:W-:-:S05]  /*5a60*/  IABS R5, R16 ;  /* 0x0000001000057213 */ /* 0x000fca0000000000 */
[----:B------:R-:W-:-:S06]  /*5a70*/  IMAD.HI.U32 R16, R2, R5, RZ ;  /* 0x0000000502107227 */ /* 0x000fcc00078e00ff */
[----:B------:R-:W-:Y:S01]  /*5a80*/  @!P6 IMAD.IADD R8, R8, 0x1, -R0 ;  /* 0x000000010808e824 */ /* 0x000fe200078e0a00 */
[----:B------:R-:W-:Y:S01]  /*5a90*/  ISETP.GT.U32.AND P6, PT, R0, R7, PT ;  /* 0x000000070000720c */ /* 0x000fe20003fc4070 */
[----:B------:R-:W-:Y:S02]  /*5aa0*/  IMAD.MOV R16, RZ, RZ, -R16 ;  /* 0x000000ffff107224 */ /* 0x000fe400078e0a10 */
[----:B------:R-:W-:Y:S01]  /*5ab0*/  IMAD.HI.U32 R14, R2, R4, RZ ;  /* 0x00000004020e7227 */ /* 0x000fe200078e00ff */
[----:B------:R-:W-:-:S03]  /*5ac0*/  ISETP.GT.U32.AND P2, PT, R0, R8, PT ;  /* 0x000000080000720c */ /* 0x000fc60003f44070 */
[----:B------:R-:W-:Y:S01]  /*5ad0*/  IMAD R5, R0, R16, R5 ;  /* 0x0000001000057224 */ /* 0x000fe200078e0205 */
[----:B---3--:R-:W-:Y:S01]  /*5ae0*/  IABS R16, R11 ;  /* 0x0000000b00107213 */ /* 0x008fe20000000000 */
[----:B------:R-:W-:Y:S01]  /*5af0*/  IMAD.MOV R14, RZ, RZ, -R14 ;  /* 0x000000ffff0e7224 */ /* 0x000fe200078e0a0e */
[----:B------:R-:W-:-:S03]  /*5b00*/  IABS R11, R17 ;  /* 0x00000011000b7213 */ /* 0x000fc60000000000 */
[----:B------:R-:W-:Y:S02]  /*5b10*/  IMAD R4, R0, R14, R4 ;  /* 0x0000000e00047224 */ /* 0x000fe400078e0204 */
[----:B------:R-:W-:-:S04]  /*5b20*/  IMAD.HI.U32 R14, R2, R6, RZ ;  /* 0x00000006020e7227 */ /* 0x000fc800078e00ff */
[----:B-1----:R-:W-:-:S04]  /*5b30*/  IMAD.HI.U32 R13, R2, R11, RZ ;  /* 0x0000000b020d7227 */ /* 0x002fc800078e00ff */
[----:B------:R-:W-:Y:S02]  /*5b40*/  @!P6 IMAD.IADD R7, R7, 0x1, -R0 ;  /* 0x000000010707e824 */ /* 0x000fe400078e0a00 */
[----:B------:R-:W-:Y:S02]  /*5b50*/  IMAD.MOV R14, RZ, RZ, -R14 ;  /* 0x000000ffff0e7224 */ /* 0x000fe400078e0a0e */
[----:B------:R-:W-:Y:S02]  /*5b60*/  @!P2 IMAD.IADD R8, R8, 0x1, -R0 ;  /* 0x000000010808a824 */ /* 0x000fe400078e0a00 */
[----:B------:R-:W-:Y:S02]  /*5b70*/  IMAD.MOV R13, RZ, RZ, -R13 ;  /* 0x000000ffff0d7224 */ /* 0x000fe400078e0a0d */
[----:B------:R-:W-:Y:S02]  /*5b80*/  @!P1 IMAD.MOV R7, RZ, RZ, -R7 ;  /* 0x000000ffff079224 */ /* 0x000fe400078e0a07 */
[----:B------:R-:W-:-:S02]  /*5b90*/  IMAD R6, R0, R14, R6 ;  /* 0x0000000e00067224 */ /* 0x000fc400078e0206 */
[----:B------:R-:W-:Y:S01]  /*5ba0*/  @!P0 IMAD.MOV R8, RZ, RZ, -R8 ;  /* 0x000000ffff088224 */ /* 0x000fe200078e0a08 */
[----:B------:R-:W3:Y:S01]  /*5bb0*/  LDL.LU R14, [R1+0x5c] ;  /* 0x00005c00010e7983 */ /* 0x000ee20000300800 */
[----:B------:R-:W-:-:S03]  /*5bc0*/  IMAD R11, R0, R13, R11 ;  /* 0x0000000d000b7224 */ /* 0x000fc600078e020b */
[----:B------:R-:W4:Y:S04]  /*5bd0*/  LDL R13, [R1+0x78] ;  /* 0x00007800010d7983 */ /* 0x000f280000100800 */
[----:B------:R0:W-:Y:S04]  /*5be0*/  STL [R1+0x3d8], R7 ;  /* 0x0003d80701007387 */ /* 0x0001e80000100800 */
[----:B--2---:R1:W-:Y:S01]  /*5bf0*/  STL [R1+0x1c6c], R29 ;  /* 0x001c6c1d01007387 */ /* 0x0043e20000100800 */
[----:B0-----:R-:W-:-:S03]  /*5c00*/  IABS R7, R29 ;  /* 0x0000001d00077213 */ /* 0x001fc60000000000 */
[----:B------:R-:W-:Y:S04]  /*5c10*/  STL [R1+0x3d4], R8 ;  /* 0x0003d40801007387 */ /* 0x000fe80000100800 */
[----:B-1----:R-:W2:Y:S01]  /*5c20*/  LDL.LU R29, [R1+0x64] ;  /* 0x00006400011d7983 */ /* 0x002ea20000300800 */
[----:B------:R-:W-:Y:S01]  /*5c30*/  ISETP.GT.U32.AND P6, PT, R0, R9, PT ;  /* 0x000000090000720c */ /* 0x000fe20003fc4070 */
[----:B------:R-:W-:-:S04]  /*5c40*/  IMAD.HI.U32 R17, R2, R16, RZ ;  /* 0x0000001002117227 */ /* 0x000fc800078e00ff */
[----:B------:R-:W-:-:S04]  /*5c50*/  IMAD.MOV R17, RZ, RZ, -R17 ;  /* 0x000000ffff117224 */ /* 0x000fc800078e0a11 */
[----:B------:R-:W-:-:S04]  /*5c60*/  IMAD R16, R0, R17, R16 ;  /* 0x0000001100107224 */ /* 0x000fc800078e0210 */
[----:B------:R-:W-:Y:S01]  /*5c70*/  @!P6 IMAD.IADD R9, R9, 0x1, -R0 ;  /* 0x000000010909e824 */ /* 0x000fe200078e0a00 */
[----:B------:R-:W-:Y:S01]  /*5c80*/  ISETP.GT.U32.AND P6, PT, R0, R16, PT ;  /* 0x000000100000720c */ /* 0x000fe20003fc4070 */
[----:B------:R-:W-:-:S12]  /*5c90*/  IMAD.HI.U32 R17, R2, R12, RZ ;  /* 0x0000000c02117227 */ /* 0x000fd800078e00ff */
[----:B------:R-:W-:-:S05]  /*5ca0*/  @!P6 IMAD.IADD R16, R16, 0x1, -R0 ;  /* 0x000000011010e824 */ /* 0x000fca00078e0a00 */
[----:B------:R-:W-:Y:S01]  /*5cb0*/  ISETP.GT.U32.AND P0, PT, R0, R16, PT ;  /* 0x000000100000720c */ /* 0x000fe20003f04070 */
[----:B------:R-:W-:-:S04]  /*5cc0*/  IMAD.MOV R17, RZ, RZ, -R17 ;  /* 0x000000ffff117224 */ /* 0x000fc800078e0a11 */
[----:B------:R-:W-:-:S08]  /*5cd0*/  IMAD R12, R0, R17, R12 ;  /* 0x00000011000c7224 */ /* 0x000fd000078e020c */
[----:B------:R-:W-:Y:S01]  /*5ce0*/  @!P0 IMAD.IADD R16, R16, 0x1, -R0 ;  /* 0x0000000110108824 */ /* 0x000fe200078e0a00 */
[----:B--2---:R0:W-:Y:S04]  /*5cf0*/  STL [R1+0x1c70], R29 ;  /* 0x001c701d01007387 */ /* 0x0041e80000100800 */
[----:B------:R-:W2:Y:S01]  /*5d00*/  LDL.LU R17, [R1+0x68] ;  /* 0x0000680001117983 */ /* 0x000ea20000300800 */
[----:B0-----:R-:W-:-:S03]  /*5d10*/  IMAD.MOV.U32 R29, RZ, RZ, R28 ;  /* 0x000000ffff1d7224 */ /* 0x001fc600078e001c */
[----:B------:R-:W2:Y:S02]  /*5d20*/  LDL.LU R28, [R1+0x7c] ;  /* 0x00007c00011c7983 */ /* 0x000ea40000300800 */
[----:B------:R-:W-:Y:S02]  /*5d30*/  ISETP.GE.AND P0, PT, R29, RZ, PT ;  /* 0x000000ff1d00720c */ /* 0x000fe40003f06270 */
[----:B------:R-:W2:Y:S01]  /*5d40*/  LDL.LU R29, [R1+0x1c70] ;  /* 0x001c7000011d7983 */ /* 0x000ea20000300800 */
[C---:B------:R-:W-:Y:S02]  /*5d50*/  ISETP.GT.U32.AND P3, PT, R0.reuse, R10, PT ;  /* 0x0000000a0000720c */ /* 0x040fe40003f64070 */
[----:B------:R-:W-:-:S11]  /*5d60*/  ISETP.GT.U32.AND P2, PT, R0, R5, PT ;  /* 0x000000050000720c */ /* 0x000fd60003f44070 */
[--C-:B------:R-:W-:Y:S01]  /*5d70*/  @!P3 IMAD.IADD R10, R10, 0x1, -R0.reuse ;  /* 0x000000010a0ab824 */ /* 0x100fe200078e0a00 */
[C---:B------:R-:W-:Y:S01]  /*5d80*/  ISETP.GT.U32.AND P3, PT, R0.reuse, R4, PT ;  /* 0x000000040000720c */ /* 0x040fe20003f64070 */
[----:B------:R-:W-:Y:S01]  /*5d90*/  @!P2 IMAD.IADD R5, R5, 0x1, -R0 ;  /* 0x000000010505a824 */ /* 0x000fe200078e0a00 */
[C---:B------:R-:W-:Y:S02]  /*5da0*/  ISETP.GT.U32.AND P1, PT, R0.reuse, R9, PT ;  /* 0x000000090000720c */ /* 0x040fe40003f24070 */
[----:B------:R-:W-:-:S09]  /*5db0*/  ISETP.GT.U32.AND P2, PT, R0, R10, PT ;  /* 0x0000000a0000720c */ /* 0x000fd20003f44070 */
[--C-:B------:R-:W-:Y:S01]  /*5dc0*/  @!P3 IMAD.IADD R4, R4, 0x1, -R0.reuse ;  /* 0x000000010404b824 */ /* 0x100fe200078e0a00 */
[----:B------:R-:W-:Y:S01]  /*5dd0*/  ISETP.GT.U32.AND P3, PT, R0, R5, PT ;  /* 0x000000050000720c */ /* 0x000fe20003f64070 */
[--C-:B------:R-:W-:Y:S02]  /*5de0*/  @!P1 IMAD.IADD R9, R9, 0x1, -R0.reuse ;  /* 0x0000000109099824 */ /* 0x100fe400078e0a00 */
[----:B------:R-:W-:Y:S01]  /*5df0*/  @!P2 IMAD.IADD R10, R10, 0x1, -R0 ;  /* 0x000000010a0aa824 */ /* 0x000fe200078e0a00 */
[C---:B------:R-:W-:Y:S02]  /*5e00*/  ISETP.GT.U32.AND P2, PT, R0.reuse, R6, PT ;  /* 0x000000060000720c */ /* 0x040fe40003f44070 */
[----:B------:R-:W-:Y:S02]  /*5e10*/  ISETP.GT.U32.AND P1, PT, R0, R11, PT ;  /* 0x0000000b0000720c */ /* 0x000fe40003f24070 */
[----:B----4-:R-:W-:Y:S01]  /*5e20*/  IABS R8, R13 ;  /* 0x0000000d00087213 */ /* 0x010fe20000000000 */
[----:B------:R-:W-:-:S04]  /*5e30*/  IMAD.HI.U32 R13, R2, R7, RZ ;  /* 0x00000007020d7227 */ /* 0x000fc800078e00ff */
[----:B------:R-:W-:Y:S01]  /*5e40*/  @!P3 IMAD.IADD R5, R5, 0x1, -R0 ;  /* 0x000000010505b824 */ /* 0x000fe200078e0a00 */
[----:B---3--:R-:W-:Y:S01]  /*5e50*/  ISETP.GE.AND P3, PT, R14, RZ, PT ;  /* 0x000000ff0e00720c */ /* 0x008fe20003f66270 */
[----:B------:R-:W-:-:S04]  /*5e60*/  IMAD.HI.U32 R14, R2, R8, RZ ;  /* 0x00000008020e7227 */ /* 0x000fc800078e00ff */
[----:B------:R-:W-:Y:S02]  /*5e70*/  IMAD.MOV R13, RZ, RZ, -R13 ;  /* 0x000000ffff0d7224 */ /* 0x000fe400078e0a0d */
[----:B------:R-:W-:Y:S02]  /*5e80*/  IMAD.MOV R14, RZ, RZ, -R14 ;  /* 0x000000ffff0e7224 */ /* 0x000fe400078e0a0e */
[--C-:B------:R-:W-:Y:S02]  /*5e90*/  @!P2 IMAD.IADD R6, R6, 0x1, -R0.reuse ;  /* 0x000000010606a824 */ /* 0x100fe400078e0a00 */
[----:B------:R-:W-:Y:S02]  /*5ea0*/  @!P1 IMAD.IADD R11, R11, 0x1, -R0 ;  /* 0x000000010b0b9824 */ /* 0x000fe400078e0a00 */
[C---:B------:R-:W-:Y:S02]  /*5eb0*/  IMAD R7, R0.reuse, R13, R7 ;  /* 0x0000000d00077224 */ /* 0x040fe400078e0207 */
[----:B------:R-:W-:Y:S01]  /*5ec0*/  IMAD R8, R0, R14, R8 ;  /* 0x0000000e00087224 */ /* 0x000fe200078e0208 */
[----:B--2---:R-:W-:-:S02]  /*5ed0*/  ISETP.GE.AND P1, PT, R17, RZ, PT ;  /* 0x000000ff1100720c */ /* 0x004fc40003f26270 */
[----:B------:R-:W-:Y:S01]  /*5ee0*/  IABS R17, R28 ;  /* 0x0000001c00117213 */ /* 0x000fe20000000000 */
[----:B------:R-:W-:Y:S01]  /*5ef0*/  IMAD.MOV.U32 R14, RZ, RZ, R28 ;  /* 0x000000ffff0e7224 */ /* 0x000fe200078e001c */
[----:B------:R-:W-:Y:S02]  /*5f00*/  ISETP.GE.AND P2, PT, R29, RZ, PT ;  /* 0x000000ff1d00720c */ /* 0x000fe40003f46270 */
[----:B------:R-:W2:Y:S04]  /*5f10*/  LDL.LU R29, [R1+0x1c6c] ;  /* 0x001c6c00011d7983 */ /* 0x000ea80000300800 */
[----:B------:R-:W3:Y:S04]  /*5f20*/  LDL.LU R13, [R1+0x6c] ;  /* 0x00006c00010d7983 */ /* 0x000ee80000300800 */
[----:B------:R-:W4:Y:S01]  /*5f30*/  LDL.LU R28, [R1+0x1c68] ;  /* 0x001c6800011c7983 */ /* 0x000f220000300800 */
[----:B------:R-:W-:Y:S01]  /*5f40*/  ISETP.GT.U32.AND P6, PT, R0, R4, PT ;  /* 0x000000040000720c */ /* 0x000fe20003fc4070 */
[----:B------:R-:W-:-:S12]  /*5f50*/  @!P5 IMAD.MOV R10, RZ, RZ, -R10 ;  /* 0x000000ffff0ad224 */ /* 0x000fd800078e0a0a */
[--C-:B------:R-:W-:Y:S01]  /*5f60*/  @!P6 IMAD.IADD R4, R4, 0x1, -R0.reuse ;  /* 0x000000010404e824 */ /* 0x100fe200078e0a00 */
[----:B------:R-:W-:Y:S01]  /*5f70*/  ISETP.GT.U32.AND P6, PT, R0, R12, PT ;  /* 0x0000000c0000720c */ /* 0x000fe20003fc4070 */
[----:B------:R-:W-:Y:S02]  /*5f80*/  @!P4 IMAD.MOV R9, RZ, RZ, -R9 ;  /* 0x000000ffff09c224 */ /* 0x000fe400078e0a09 */
[----:B------:R-:W-:Y:S01]  /*5f90*/  @!P3 IMAD.MOV R5, RZ, RZ, -R5 ;  /* 0x000000ffff05b224 */ /* 0x000fe200078e0a05 */
[----:B------:R-:W-:Y:S04]  /*5fa0*/  STL [R1+0x3d0], R10 ;  /* 0x0003d00a01007387 */ /* 0x000fe80000100800 */
[----:B------:R0:W-:Y:S05]  /*5fb0*/  STL [R1+0x3cc], R9 ;  /* 0x0003cc0901007387 */ /* 0x0001ea0000100800 */
[----:B------:R-:W-:Y:S01]  /*5fc0*/  @!P6 IMAD.IADD R12, R12, 0x1, -R0 ;  /* 0x000000010c0ce824 */ /* 0x000fe200078e0a00 */
[----:B------:R-:W-:Y:S01]  /*5fd0*/  ISETP.GT.U32.AND P6, PT, R0, R6, PT ;  /* 0x000000060000720c */ /* 0x000fe20003fc4070 */
[----:B0-----:R-:W2:Y:S04]  /*5fe0*/  LDL.LU R9, [R1+0x78] ;  /* 0x0000780001097983 */ /* 0x001ea80000300800 */
[----:B------:R0:W-:Y:S01]  /*5ff0*/  STL [R1+0x3c4], R5 ;  /* 0x0003c40501007387 */ /* 0x0001e20000100800 */
[----:B------:R-:W-:-:S02]  /*6000*/  @!P0 IMAD.MOV R4, RZ, RZ, -R4 ;  /* 0x000000ffff048224 */ /* 0x000fc400078e0a04 */
[----:B0-----:R-:W-:-:S04]  /*6010*/  IMAD.MOV.U32 R5, RZ, RZ, R16 ;  /* 0x000000ffff057224 */ /* 0x001fc800078e0010 */
[----:B------:R-:W-:Y:S01]  /*6020*/  @!P2 IMAD.MOV R5, RZ, RZ, -R5 ;  /* 0x000000ffff05a224 */ /* 0x000fe200078e0a05 */
[----:B------:R-:W-:Y:S01]  /*6030*/  STL [R1+0x3c0], R4 ;  /* 0x0003c00401007387 */ /* 0x000fe20000100800 */
[----:B------:R-:W-:-:S03]  /*6040*/  @!P6 IMAD.IADD R6, R6, 0x1, -R0 ;  /* 0x000000010606e824 */ /* 0x000fc600078e0a00 */
[----:B------:R0:W-:Y:S01]  /*6050*/  STL [R1+0x3bc], R5 ;  /* 0x0003bc0501007387 */ /* 0x0001e20000100800 */
[----:B---3--:R-:W-:-:S03]  /*6060*/  ISETP.GE.AND P0, PT, R13, RZ, PT ;  /* 0x000000ff0d00720c */ /* 0x008fc60003f06270 */
[----:B------:R-:W3:Y:S01]  /*6070*/  LDL.LU R13, [R1+0xc4] ;  /* 0x0000c400010d7983 */ /* 0x000ee20000300800 */
[----:B----4-:R-:W-:-:S03]  /*6080*/  ISETP.GE.AND P6, PT, R28, RZ, PT ;  /* 0x000000ff1c00720c */ /* 0x010fc60003fc6270 */
[----:B------:R-:W4:Y:S01]  /*6090*/  LDL.LU R28, [R1+0x80] ;  /* 0x00008000011c7983 */ /* 0x000f220000300800 */
[C---:B------:R-:W-:Y:S02]  /*60a0*/  ISETP.GT.U32.AND P5, PT, R0.reuse, R11, PT ;  /* 0x0000000b0000720c */ /* 0x040fe40003fa4070 */
[C---:B------:R-:W-:Y:S02]  /*60b0*/  ISETP.GT.U32.AND P3, PT, R0.reuse, R7, PT ;  /* 0x000000070000720c */ /* 0x040fe40003f64070 */
[C---:B------:R-:W-:Y:S02]  /*60c0*/  ISETP.GT.U32.AND P2, PT, R0.reuse, R8, PT ;  /* 0x000000080000720c */ /* 0x040fe40003f44070 */
[----:B------:R-:W-:-:S07]  /*60d0*/  ISETP.GT.U32.AND P4, PT, R0, R12, PT ;  /* 0x0000000c0000720c */ /* 0x000fce0003f84070 */
[--C-:B------:R-:W-:Y:S02]  /*60e0*/  @!P5 IMAD.IADD R11, R11, 0x1, -R0.reuse ;  /* 0x000000010b0bd824 */ /* 0x100fe400078e0a00 */
[----:B------:R-:W-:Y:S02]  /*60f0*/  @!P3 IMAD.IADD R7, R7, 0x1, -R0 ;  /* 0x000000010707b824 */ /* 0x000fe400078e0a00 */
[----:B0-----:R-:W-:Y:S02]  /*6100*/  IMAD.MOV.U32 R5, RZ, RZ, R11 ;  /* 0x000000ffff057224 */ /* 0x001fe400078e000b */
[----:B------:R-:W-:Y:S01]  /*6110*/  @!P1 IMAD.MOV R6, RZ, RZ, -R6 ;  /* 0x000000ffff069224 */ /* 0x000fe200078e0a06 */
[----:B--2---:R-:W-:Y:S01]  /*6120*/  ISETP.GE.AND P5, PT, R29, RZ, PT ;  /* 0x000000ff1d00720c */ /* 0x004fe20003fa6270 */
[----:B------:R-:W-:Y:S01]  /*6130*/  @!P0 IMAD.MOV R5, RZ, RZ, -R5 ;  /* 0x000000ffff058224 */ /* 0x000fe200078e0a05 */
[----:B------:R-:W2:Y:S01]  /*6140*/  LDL.LU R29, [R1+0x8c] ;  /* 0x00008c00011d7983 */ /* 0x000ea20000300800 */
[----:B------:R-:W-:-:S02]  /*6150*/  IMAD.MOV.U32 R10, RZ, RZ, R14 ;  /* 0x000000ffff0a7224 */ /* 0x000fc400078e000e */
[--C-:B------:R-:W-:Y:S01]  /*6160*/  @!P2 IMAD.IADD R8, R8, 0x1, -R0.reuse ;  /* 0x000000010808a824 */ /* 0x100fe200078e0a00 */
[----:B------:R-:W-:Y:S01]  /*6170*/  ISETP.GT.U32.AND P2, PT, R0, R7, PT ;  /* 0x000000070000720c */ /* 0x000fe20003f44070 */
[----:B------:R-:W3:Y:S01]  /*6180*/  LDL.LU R14, [R1+0x90] ;  /* 0x00009000010e7983 */ /* 0x000ee20000300800 */
[----:B------:R-:W-:Y:S01]  /*6190*/  @!P4 IMAD.IADD R12, R12, 0x1, -R0 ;  /* 0x000000010c0cc824 */ /* 0x000fe200078e0a00 */
[----:B------:R-:W-:Y:S02]  /*61a0*/  ISETP.GE.AND P3, PT, R10, RZ, PT ;  /* 0x000000ff0a00720c */ /* 0x000fe40003f66270 */
[----:B------:R-:W-:Y:S01]  /*61b0*/  STL [R1+0x3b0], R6 ;  /* 0x0003b00601007387 */ /* 0x000fe20000100800 */
[----:B------:R-:W-:-:S03]  /*61c0*/  IMAD.HI.U32 R4, R2, R17, RZ ;  /* 0x0000001102047227 */ /* 0x000fc600078e00ff */
[----:B------:R4:W-:Y:S01]  /*61d0*/  STL [R1+0x3a8], R5 ;  /* 0x0003a80501007387 */ /* 0x0009e20000100800 */
[----:B------:R-:W-:Y:S02]  /*61e0*/  IMAD.MOV.U32 R10, RZ, RZ, R12 ;  /* 0x000000ffff0a7224 */ /* 0x000fe400078e000c */
[----:B------:R-:W-:Y:S02]  /*61f0*/  IMAD.MOV R4, RZ, RZ, -R4 ;  /* 0x000000ffff047224 */ /* 0x000fe400078e0a04 */
[----:B------:R-:W-:Y:S02]  /*6200*/  @!P6 IMAD.MOV R10, RZ, RZ, -R10 ;  /* 0x000000ffff0ae224 */ /* 0x000fe400078e0a0a */
[----:B------:R-:W-:Y:S02]  /*6210*/  IMAD R4, R0, R4, R17 ;  /* 0x0000000400047224 */ /* 0x000fe400078e0211 */
[----:B------:R-:W3:Y:S01]  /*6220*/  LDL.LU R17, [R1+0x98] ;  /* 0x0000980001117983 */ /* 0x000ee20000300800 */
[----:B------:R-:W-:-:S03]  /*6230*/  @!P2 IMAD.IADD R7, R7, 0x1, -R0 ;  /* 0x000000010707a824 */ /* 0x000fc600078e0a00 */
[----:B------:R-:W-:Y:S01]  /*6240*/  STL [R1+0x3a4], R10 ;  /* 0x0003a40a01007387 */ /* 0x000fe20000100800 */
[----:B----4-:R-:W-:-:S05]  /*6250*/  IABS R5, R28 ;  /* 0x0000001c00057213 */ /* 0x010fca0000000000 */
[----:B------:R-:W-:Y:S01]  /*6260*/  IMAD.HI.U32 R11, R2, R5, RZ ;  /* 0x00000005020b7227 */ /* 0x000fe200078e00ff */
[----:B------:R-:W-:Y:S02]  /*6270*/  ISETP.GE.AND P2, PT, R28, RZ, PT ;  /* 0x000000ff1c00720c */ /* 0x000fe40003f46270 */
[----:B------:R-:W4:Y:S01]  /*6280*/  LDL R28, [R1+0x94] ;  /* 0x00009400011c7983 */ /* 0x000f220000100800 */
[----:B------:R-:W-:-:S04]  /*6290*/  IMAD.MOV R11, RZ, RZ, -R11 ;  /* 0x000000ffff0b7224 */ /* 0x000fc800078e0a0b */
[C---:B------:R-:W-:Y:S02]  /*62a0*/  IMAD R5, R0.reuse, R11, R5 ;  /* 0x0000000b00057224 */ /* 0x040fe400078e0205 */
[----:B------:R-:W4:Y:S04]  /*62b0*/  LDL R11, [R1+0x9c] ;  /* 0x00009c00010b7983 */ /* 0x000f280000100800 */
[----:B------:R-:W4:Y:S01]  /*62c0*/  LDL.LU R16, [R1+0xa0] ;  /* 0x0000a00001107983 */ /* 0x000f220000300800 */
[C---:B------:R-:W-:Y:S02]  /*62d0*/  ISETP.GT.U32.AND P6, PT, R0.reuse, R4, PT ;  /* 0x000000040000720c */ /* 0x040fe40003fc4070 */
[----:B------:R-:W-:Y:S02]  /*62e0*/  ISETP.GT.U32.AND P1, PT, R0, R8, PT ;  /* 0x000000080000720c */ /* 0x000fe40003f24070 */
[----:B------:R-:W-:-:S09]  /*62f0*/  ISETP.GE.AND P4, PT, R9, RZ, PT ;  /* 0x000000ff0900720c */ /* 0x000fd20003f86270 */
[----:B------:R-:W-:-:S05]  /*6300*/  @!P6 IMAD.IADD R4, R4, 0x1, -R0 ;  /* 0x000000010404e824 */ /* 0x000fca00078e0a00 */
[----:B------:R-:W-:Y:S01]  /*6310*/  ISETP.GT.U32.AND P6, PT, R0, R4, PT ;  /* 0x000000040000720c */ /* 0x000fe20003fc4070 */
[----:B------:R-:W-:Y:S02]  /*6320*/  @!P1 IMAD.IADD R8, R8, 0x1, -R0 ;  /* 0x0000000108089824 */ /* 0x000fe400078e0a00 */
[----:B------:R-:W-:Y:S02]  /*6330*/  @!P5 IMAD.MOV R7, RZ, RZ, -R7 ;  /* 0x000000ffff07d224 */ /* 0x000fe400078e0a07 */
[----:B------:R-:W-:Y:S01]  /*6340*/  @!P4 IMAD.MOV R8, RZ, RZ, -R8 ;  /* 0x000000ffff08c224 */ /* 0x000fe200078e0a08 */
[----:B--2---:R-:W-:Y:S02]  /*6350*/  IABS R9, R29 ;  /* 0x0000001d00097213 */ /* 0x004fe40000000000 */
[----:B------:R4:W-:Y:S05]  /*6360*/  STL [R1+0x23c], R7 ;  /* 0x00023c0701007387 */ /* 0x0009ea0000100800 */
[----:B------:R-:W-:Y:S01]  /*6370*/  @!P6 IMAD.IADD R4, R4, 0x1, -R0 ;  /* 0x000000010404e824 */ /* 0x000fe200078e0a00 */
[----:B------:R-:W-:Y:S01]  /*6380*/  ISETP.GE.AND P1, PT, R29, RZ, PT ;  /* 0x000000ff1d00720c */ /* 0x000fe20003f26270 */
[----:B------:R-:W-:Y:S02]  /*6390*/  STL [R1+0x24c], R8 ;  /* 0x00024c0801007387 */ /* 0x000fe40000100800 */
[----:B------:R-:W-:-:S02]  /*63a0*/  @!P3 IMAD.MOV R4, RZ, RZ, -R4 ;  /* 0x000000ffff04b224 */ /* 0x000fc400078e0a04 */
[----:B------:R-:W2:Y:S01]  /*63b0*/  LDL.LU R29, [R1+0xa4] ;  /* 0x0000a400011d7983 */ /* 0x000ea20000300800 */
[----:B---3--:R-:W-:Y:S02]  /*63c0*/  IABS R6, R13 ;  /* 0x0000000d00067213 */ /* 0x008fe40000000000 */
[----:B----4-:R-:W-:Y:S01]  /*63d0*/  IABS R7, R28 ;  /* 0x0000001c00077213 */ /* 0x010fe20000000000 */
[----:B------:R-:W-:Y:S02]  /*63e0*/  IMAD.MOV.U32 R28, RZ, RZ, R19 ;  /* 0x000000ffff1c7224 */ /* 0x000fe400078e0013 */
[----:B------:R-:W-:Y:S02]  /*63f0*/  IMAD.MOV.U32 R19, RZ, RZ, R21 ;  /* 0x000000ffff137224 */ /* 0x000fe400078e0015 */
[----:B------:R-:W3:Y:S04]  /*6400*/  LDL.LU R21, [R1+0xa8] ;  /* 0x0000a80001157983 */ /* 0x000ee80000300800 */
[----:B------:R0:W-:Y:S04]  /*6410*/  STL [R1+0x250], R4 ;  /* 0x0002500401007387 */ /* 0x0001e80000100800 */
[----:B------:R1:W-:Y:S01]  /*6420*/  STL [R1+0x1c64], R16 ;  /* 0x001c641001007387 */ /* 0x0003e20000100800 */
[----:B0-----:R-:W-:-:S03]  /*6430*/  IABS R4, R16 ;  /* 0x0000001000047213 */ /* 0x001fc60000000000 */
[----:B-1----:R-:W4:Y:S01]  /*6440*/  LDL.LU R16, [R1+0x94] ;  /* 0x0000940001107983 */ /* 0x002f220000300800 */
[----:B------:R-:W-:-:S04]  /*6450*/  IMAD.HI.U32 R10, R2, R6, RZ ;  /* 0x00000006020a7227 */ /* 0x000fc800078e00ff */
[----:B------:R-:W-:-:S04]  /*6460*/  IMAD.MOV R10, RZ, RZ, -R10 ;  /* 0x000000ffff0a7224 */ /* 0x000fc800078e0a0a */
[C---:B------:R-:W-:Y:S01]  /*6470*/  IMAD R6, R0.reuse, R10, R6 ;  /* 0x0000000a00067224 */ /* 0x040fe200078e0206 */
[----:B------:R-:W-:-:S04]  /*6480*/  ISETP.GT.U32.AND P4, PT, R0, R5, PT ;  /* 0x000000050000720c */ /* 0x000fc80003f84070 */
[----:B------:R-:W-:Y:S01]  /*6490*/  ISETP.GT.U32.AND P5, PT, R0, R6, PT ;  /* 0x000000060000720c */ /* 0x000fe20003fa4070 */
[----:B------:R-:W-:Y:S01]  /*64a0*/  IMAD.HI.U32 R12, R2, R9, RZ ;  /* 0x00000009020c7227 */ /* 0x000fe200078e00ff */
[----:B------:R-:W-:Y:S02]  /*64b0*/  ISETP.GE.AND P0, PT, R13, RZ, PT ;  /* 0x000000ff0d00720c */ /* 0x000fe40003f06270 */
[----:B------:R-:W-:Y:S01]  /*64c0*/  IABS R13, R14 ;  /* 0x0000000e000d7213 */ /* 0x000fe20000000000 */
[----:B------:R-:W-:-:S04]  /*64d0*/  IMAD.MOV R12, RZ, RZ, -R12 ;  /* 0x000000ffff0c7224 */ /* 0x000fc800078e0a0c */
[----:B------:R-:W-:-:S04]  /*64e0*/  IMAD.HI.U32 R10, R2, R13, RZ ;  /* 0x0000000d020a7227 */ /* 0x000fc800078e00ff */
[--C-:B------:R-:W-:Y:S02]  /*64f0*/  @!P5 IMAD.IADD R6, R6, 0x1, -R0.reuse ;  /* 0x000000010606d824 */ /* 0x100fe400078e0a00 */
[C---:B------:R-:W-:Y:S02]  /*6500*/  IMAD R9, R0.reuse, R12, R9 ;  /* 0x0000000c00097224 */ /* 0x040fe400078e0209 */
[----:B------:R-:W-:Y:S01]  /*6510*/  @!P4 IMAD.IADD R5, R5, 0x1, -R0 ;  /* 0x000000010505c824 */ /* 0x000fe200078e0a00 */
[----:B------:R-:W-:Y:S01]  /*6520*/  ISETP.GT.U32.AND P4, PT, R0, R6, PT ;  /* 0x000000060000720c */ /* 0x000fe20003f84070 */
[----:B------:R-:W-:Y:S02]  /*6530*/  IMAD.MOV R10, RZ, RZ, -R10 ;  /* 0x000000ffff0a7224 */ /* 0x000fe400078e0a0a */
[----:B------:R-:W-:Y:S01]  /*6540*/  IMAD.HI.U32 R12, R2, R7, RZ ;  /* 0x00000007020c7227 */ /* 0x000fe200078e00ff */
[----:B------:R-:W-:Y:S02]  /*6550*/  IABS R8, R17 ;  /* 0x0000001100087213 */ /* 0x000fe40000000000 */
[C---:B------:R-:W-:Y:S01]  /*6560*/  ISETP.GT.U32.AND P6, PT, R0.reuse, R9, PT ;  /* 0x000000090000720c */ /* 0x040fe20003fc4070 */
[----:B------:R-:W-:-:S02]  /*6570*/  IMAD R13, R0, R10, R13 ;  /* 0x0000000a000d7224 */ /* 0x000fc400078e020d */
[----:B------:R-:W-:Y:S01]  /*6580*/  IMAD.MOV R12, RZ, RZ, -R12 ;  /* 0x000000ffff0c7224 */ /* 0x000fe200078e0a0c */
[----:B------:R-:W-:Y:S01]  /*6590*/  IABS R10, R11 ;  /* 0x0000000b000a7213 */ /* 0x000fe20000000000 */
[----:B------:R-:W-:Y:S01]  /*65a0*/  IMAD.HI.U32 R11, R2, R8, RZ ;  /* 0x00000008020b7227 */ /* 0x000fe200078e00ff */
[C---:B------:R-:W-:Y:S02]  /*65b0*/  ISETP.GT.U32.AND P3, PT, R0.reuse, R5, PT ;  /* 0x000000050000720c */ /* 0x040fe40003f64070 */
[C---:B------:R-:W-:Y:S01]  /*65c0*/  ISETP.GT.U32.AND P5, PT, R0.reuse, R13, PT ;  /* 0x0000000d0000720c */ /* 0x040fe20003fa4070 */
[----:B------:R-:W-:Y:S02]  /*65d0*/  IMAD R7, R0, R12, R7 ;  /* 0x0000000c00077224 */ /* 0x000fe400078e0207 */
[----:B------:R-:W-:Y:S02]  /*65e0*/  IMAD.MOV R11, RZ, RZ, -R11 ;  /* 0x000000ffff0b7224 */ /* 0x000fe400078e0a0b */
[--C-:B------:R-:W-:Y:S01]  /*65f0*/  @!P4 IMAD.IADD R6, R6, 0x1, -R0.reuse ;  /* 0x000000010606c824 */ /* 0x100fe200078e0a00 */
[----:B------:R-:W-:Y:S01]  /*6600*/  ISETP.GT.U32.AND P4, PT, R0, R7, PT ;  /* 0x000000070000720c */ /* 0x000fe20003f84070 */
[----:B------:R-:W-:-:S02]  /*6610*/  @!P6 IMAD.IADD R9, R9, 0x1, -R0 ;  /* 0x000000010909e824 */ /* 0x000fc400078e0a00 */
[C---:B------:R-:W-:Y:S02]  /*6620*/  IMAD R8, R0.reuse, R11, R8 ;  /* 0x0000000b00087224 */ /* 0x040fe400078e0208 */
[--C-:B------:R-:W-:Y:S01]  /*6630*/  @!P3 IMAD.IADD R5, R5, 0x1, -R0.reuse ;  /* 0x000000010505b824 */ /* 0x100fe200078e0a00 */
[C---:B------:R-:W-:Y:S01]  /*6640*/  ISETP.GT.U32.AND P6, PT, R0.reuse, R9, PT ;  /* 0x000000090000720c */ /* 0x040fe20003fc4070 */
[----:B------:R-:W-:Y:S01]  /*6650*/  @!P5 IMAD.IADD R13, R13, 0x1, -R0 ;  /* 0x000000010d0dd824 */ /* 0x000fe200078e0a00 */
[----:B------:R-:W-:-:S04]  /*6660*/  ISETP.GT.U32.AND P3, PT, R0, R8, PT ;  /* 0x000000080000720c */ /* 0x000fc80003f64070 */
[----:B------:R-:W-:Y:S01]  /*6670*/  ISETP.GT.U32.AND P5, PT, R0, R13, PT ;  /* 0x0000000d0000720c */ /* 0x000fe20003fa4070 */
[----:B------:R-:W-:-:S06]  /*6680*/  @!P4 IMAD.IADD R7, R7, 0x1, -R0 ;  /* 0x000000010707c824 */ /* 0x000fcc00078e0a00 */
[--C-:B------:R-:W-:Y:S02]  /*6690*/  @!P6 IMAD.IADD R9, R9, 0x1, -R0.reuse ;  /* 0x000000010909e824 */ /* 0x100fe400078e0a00 */
[--C-:B------:R-:W-:Y:S01]  /*66a0*/  @!P3 IMAD.IADD R8, R8, 0x1, -R0.reuse ;  /* 0x000000010808b824 */ /* 0x100fe200078e0a00 */
[----:B------:R-:W-:Y:S02]  /*66b0*/  ISETP.GE.AND P3, PT, R17, RZ, PT ;  /* 0x000000ff1100720c */ /* 0x000fe40003f66270 */
[----:B------:R-:W3:Y:S01]  /*66c0*/  LDL.LU R17, [R1+0xb4] ;  /* 0x0000b40001117983 */ /* 0x000ee20000300800 */
[----:B------:R-:W-:Y:S02]  /*66d0*/  @!P2 IMAD.MOV R5, RZ, RZ, -R5 ;  /* 0x000000ffff05a224 */ /* 0x000fe400078e0a05 */
[----:B------:R-:W-:Y:S01]  /*66e0*/  @!P5 IMAD.IADD R13, R13, 0x1, -R0 ;  /* 0x000000010d0dd824 */ /* 0x000fe200078e0a00 */
[----:B----4-:R-:W-:Y:S01]  /*66f0*/  ISETP.GE.AND P4, PT, R16, RZ, PT ;  /* 0x000000ff1000720c */ /* 0x010fe20003f86270 */
[----:B------:R-:W-:-:S04]  /*6700*/  IMAD.MOV.U32 R16, RZ, RZ, R6 ;  /* 0x000000ffff107224 */ /* 0x000fc800078e0006 */
[----:B------:R-:W-:-:S05]  /*6710*/  @!P0 IMAD.MOV R16, RZ, RZ, -R16 ;  /* 0x000000ffff108224 */ /* 0x000fca00078e0a10 */
[----:B------:R0:W-:Y:S04]  /*6720*/  STL [R1+0x254], R16 ;  /* 0x0002541001007387 */ /* 0x0001e80000100800 */
[----:B------:R1:W-:Y:S01]  /*6730*/  STL [R1+0x258], R5 ;  /* 0x0002580501007387 */ /* 0x0003e20000100800 */
[----:B0-----:R-:W-:-:S03]  /*6740*/  IMAD.MOV.U32 R16, RZ, RZ, R9 ;  /* 0x000000ffff107224 */ /* 0x001fc600078e0009 */
[----:B------:R-:W4:Y:S01]  /*6750*/  LDL.LU R9, [R1+0x9c] ;  /* 0x00009c0001097983 */ /* 0x000f220000300800 */
[----:B------:R-:W-:Y:S02]  /*6760*/  @!P1 IMAD.MOV R16, RZ, RZ, -R16 ;  /* 0x000000ffff109224 */ /* 0x000fe400078e0a10 */
[----:B-1----:R-:W-:Y:S02]  /*6770*/  IMAD.MOV.U32 R5, RZ, RZ, R13 ;  /* 0x000000ffff057224 */ /* 0x002fe400078e000d */
[----:B------:R-:W4:Y:S04]  /*6780*/  LDL.LU R13, [R1+0xb0] ;  /* 0x0000b000010d7983 */ /* 0x000f280000300800 */
[----:B------:R0:W-:Y:S04]  /*6790*/  STL [R1+0x260], R16 ;  /* 0x0002601001007387 */ /* 0x0001e80000100800 */
[----:B0-----:R-:W4:Y:S01]  /*67a0*/  LDL.LU R16, [R1+0x1c64] ;  /* 0x001c640001107983 */ /* 0x001f220000300800 */
[----:B------:R-:W-:-:S04]  /*67b0*/  IMAD.HI.U32 R11, R2, R10, RZ ;  /* 0x0000000a020b7227 */ /* 0x000fc800078e00ff */
[----:B------:R-:W-:-:S04]  /*67c0*/  IMAD.MOV R11, RZ, RZ, -R11 ;  /* 0x000000ffff0b7224 */ /* 0x000fc800078e0a0b */
[----:B------:R-:W-:-:S05]  /*67d0*/  IMAD R10, R0, R11, R10 ;  /* 0x0000000b000a7224 */ /* 0x000fca00078e020a */
[C---:B------:R-:W-:Y:S02]  /*67e0*/  ISETP.GT.U32.AND P5, PT, R0.reuse, R10, PT ;  /* 0x0000000a0000720c */ /* 0x040fe40003fa4070 */
[----:B------:R-:W-:Y:S02]  /*67f0*/  ISETP.GT.U32.AND P0, PT, R0, R7, PT ;  /* 0x000000070000720c */ /* 0x000fe40003f04070 */
[----:B------:R-:W-:-:S09]  /*6800*/  ISETP.GE.AND P6, PT, R14, RZ, PT ;  /* 0x000000ff0e00720c */ /* 0x000fd20003fc6270 */
[----:B------:R-:W-:-:S05]  /*6810*/  @!P5 IMAD.IADD R10, R10, 0x1, -R0 ;  /* 0x000000010a0ad824 */ /* 0x000fca00078e0a00 */
[C---:B------:R-:W-:Y:S01]  /*6820*/  ISETP.GT.U32.AND P2, PT, R0.reuse, R10, PT ;  /* 0x0000000a0000720c */ /* 0x040fe20003f44070 */
[--C-:B------:R-:W-:Y:S01]  /*6830*/  @!P0 IMAD.IADD R7, R7, 0x1, -R0.reuse ;  /* 0x0000000107078824 */ /* 0x100fe200078e0a00 */
[----:B------:R-:W-:Y:S01]  /*6840*/  ISETP.GT.U32.AND P5, PT, R0, R8, PT ;  /* 0x000000080000720c */ /* 0x000fe20003fa4070 */
[----:B------:R-:W-:Y:S01]  /*6850*/  @!P6 IMAD.MOV R5, RZ, RZ, -R5 ;  /* 0x000000ffff05e224 */ /* 0x000fe200078e0a05 */
[----:B--2---:R-:W-:Y:S02]  /*6860*/  IABS R11, R29 ;  /* 0x0000001d000b7213 */ /* 0x004fe40000000000 */
[----:B---3--:R-:W-:Y:S02]  /*6870*/  IABS R12, R21 ;  /* 0x00000015000c7213 */ /* 0x008fe40000000000 */
[----:B------:R-:W-:Y:S05]  /*6880*/  STL [R1+0x274], R5 ;  /* 0x0002740501007387 */ /* 0x000fea0000100800 */
[----:B------:R-:W-:Y:S01]  /*6890*/  @!P2 IMAD.IADD R10, R10, 0x1, -R0 ;  /* 0x000000010a0aa824 */ /* 0x000fe200078e0a00 */
[----:B------:R-:W-:-:S02]  /*68a0*/  ISETP.GE.AND P2, PT, R29, RZ, PT ;  /* 0x000000ff1d00720c */ /* 0x000fc40003f46270 */
[----:B------:R-:W2:Y:S01]  /*68b0*/  LDL.LU R29, [R1+0xb8] ;  /* 0x0000b800011d7983 */ /* 0x000ea20000300800 */
[----:B------:R-:W-:Y:S02]  /*68c0*/  @!P5 IMAD.IADD R8, R8, 0x1, -R0 ;  /* 0x000000010808d824 */ /* 0x000fe400078e0a00 */
[----:B------:R-:W-:-:S04]  /*68d0*/  IMAD.HI.U32 R6, R2, R12, RZ ;  /* 0x0000000c02067227 */ /* 0x000fc800078e00ff */
[----:B------:R-:W-:-:S04]  /*68e0*/  IMAD.MOV R6, RZ, RZ, -R6 ;  /* 0x000000ffff067224 */ /* 0x000fc800078e0a06 */
[----:B------:R-:W-:Y:S01]  /*68f0*/  IMAD R12, R0, R6, R12 ;  /* 0x00000006000c7224 */ /* 0x000fe200078e020c */
[----:B------:R-:W-:Y:S02]  /*6900*/  IABS R6, R28 ;  /* 0x0000001c00067213 */ /* 0x000fe40000000000 */
[----:B----4-:R-:W-:Y:S01]  /*6910*/  ISETP.GE.AND P0, PT, R16, RZ, PT ;  /* 0x000000ff1000720c */ /* 0x010fe20003f06270 */
[----:B------:R-:W-:-:S04]  /*6920*/  IMAD.MOV.U32 R16, RZ, RZ, R7 ;  /* 0x000000ffff107224 */ /* 0x000fc800078e0007 */
[----:B------:R-:W-:Y:S01]  /*6930*/  @!P4 IMAD.MOV R16, RZ, RZ, -R16 ;  /* 0x000000ffff10c224 */ /* 0x000fe200078e0a10 */
[----:B------:R-:W-:Y:S02]  /*6940*/  ISETP.GE.AND P4, PT, R21, RZ, PT ;  /* 0x000000ff1500720c */ /* 0x000fe40003f86270 */
[----:B------:R-:W3:Y:S04]  /*6950*/  LDL.LU R21, [R1+0xbc] ;  /* 0x0000bc0001157983 */ /* 0x000ee80000300800 */
[----:B------:R0:W-:Y:S02]  /*6960*/  STL [R1+0x284], R16 ;  /* 0x0002841001007387 */ /* 0x0001e40000100800 */
[----:B0-----:R-:W-:-:S04]  /*6970*/  IMAD.MOV.U32 R16, RZ, RZ, R8 ;  /* 0x000000ffff107224 */ /* 0x001fc800078e0008 */
[----:B------:R-:W-:Y:S02]  /*6980*/  @!P3 IMAD.MOV R16, RZ, RZ, -R16 ;  /* 0x000000ffff10b224 */ /* 0x000fe400078e0a10 */
[----:B------:R-:W-:Y:S02]  /*6990*/  IMAD.MOV.U32 R8, RZ, RZ, R28 ;  /* 0x000000ffff087224 */ /* 0x000fe400078e001c */
[----:B------:R-:W-:Y:S01]  /*69a0*/  IMAD.MOV.U32 R28, RZ, RZ, R19 ;  /* 0x000000ffff1c7224 */ /* 0x000fe200078e0013 */
[----:B------:R0:W-:Y:S01]  /*69b0*/  STL [R1+0x28c], R16 ;  /* 0x00028c1001007387 */ /* 0x0001e20000100800 */
[----:B------:R-:W-:-:S03]  /*69c0*/  IMAD.MOV.U32 R19, RZ, RZ, R20 ;  /* 0x000000ffff137224 */ /* 0x000fc600078e0014 */
[----:B------:R-:W4:Y:S04]  /*69d0*/  LDL R20, [R1+0xc8] ;  /* 0x0000c80001147983 */ /* 0x000f280000100800 */
[----:B0-----:R-:W4:Y:S01]  /*69e0*/  LDL R16, [R1+0xc0] ;  /* 0x0000c00001107983 */ /* 0x001f220000100800 */
[----:B------:R-:W-:-:S04]  /*69f0*/  IMAD.HI.U32 R14, R2, R4, RZ ;  /* 0x00000004020e7227 */ /* 0x000fc800078e00ff */
[----:B------:R-:W-:-:S04]  /*6a00*/  IMAD.MOV R14, RZ, RZ, -R14 ;  /* 0x000000ffff0e7224 */ /* 0x000fc800078e0a0e */
[----:B------:R-:W-:Y:S02]  /*6a10*/  IMAD R14, R0, R14, R4 ;  /* 0x0000000e000e7224 */ /* 0x000fe400078e0204 */
[----:B------:R-:W-:-:S04]  /*6a20*/  IMAD.HI.U32 R4, R2, R11, RZ ;  /* 0x0000000b02047227 */ /* 0x000fc800078e00ff */
[----:B------:R-:W-:Y:S01]  /*6a30*/  IMAD.MOV R4, RZ, RZ, -R4 ;  /* 0x000000ffff047224 */ /* 0x000fe200078e0a04 */
[----:B------:R-:W-:-:S03]  /*6a40*/  ISETP.GT.U32.AND P6, PT, R0, R14, PT ;  /* 0x0000000e0000720c */ /* 0x000fc60003fc4070 */
[----:B------:R-:W-:-:S05]  /*6a50*/  IMAD R4, R0, R4, R11 ;  /* 0x0000000400047224 */ /* 0x000fca00078e020b */
[----:B------:R-:W-:-:S05]  /*6a60*/  ISETP.GT.U32.AND P5, PT, R0, R4, PT ;  /* 0x000000040000720c */ /* 0x000fca0003fa4070 */
[----:B------:R-:W-:Y:S02]  /*6a70*/  @!P6 IMAD.IADD R14, R14, 0x1, -R0 ;  /* 0x000000010e0ee824 */ /* 0x000fe400078e0a00 */
[----:B------:R-:W-:-:S06]  /*6a80*/  IMAD.HI.U32 R7, R2, R6, RZ ;  /* 0x0000000602077227 */ /* 0x000fcc00078e00ff */
[----:B------:R-:W-:Y:S01]  /*6a90*/  @!P5 IMAD.IADD R4, R4, 0x1, -R0 ;  /* 0x000000010404d824 */ /* 0x000fe200078e0a00 */
[C---:B------:R-:W-:Y:S01]  /*6aa0*/  ISETP.GT.U32.AND P5, PT, R0.reuse, R14, PT ;  /* 0x0000000e0000720c */ /* 0x040fe20003fa4070 */
[----:B------:R-:W-:Y:S01]  /*6ab0*/  IMAD.MOV R7, RZ, RZ, -R7 ;  /* 0x000000ffff077224 */ /* 0x000fe200078e0a07 */
[C---:B------:R-:W-:Y:S02]  /*6ac0*/  ISETP.GT.U32.AND P6, PT, R0.reuse, R12, PT ;  /* 0x0000000c0000720c */ /* 0x040fe40003fc4070 */
[----:B------:R-:W-:Y:S01]  /*6ad0*/  IABS R5, R13 ;  /* 0x0000000d00057213 */ /* 0x000fe20000000000 */
[----:B------:R-:W-:Y:S01]  /*6ae0*/  IMAD R6, R0, R7, R6 ;  /* 0x0000000700067224 */ /* 0x000fe200078e0206 */
[----:B------:R-:W-:-:S03]  /*6af0*/  ISETP.GE.AND P1, PT, R9, RZ, PT ;  /* 0x000000ff0900720c */ /* 0x000fc60003f26270 */
[----:B------:R-:W-:-:S04]  /*6b00*/  IMAD.HI.U32 R11, R2, R5, RZ ;  /* 0x00000005020b7227 */ /* 0x000fc800078e00ff */
[--C-:B------:R-:W-:Y:S01]  /*6b10*/  @!P5 IMAD.IADD R14, R14, 0x1, -R0.reuse ;  /* 0x000000010e0ed824 */ /* 0x100fe200078e0a00 */
[----:B------:R-:W-:Y:S01]  /*6b20*/  ISETP.GT.U32.AND P5, PT, R0, R6, PT ;  /* 0x000000060000720c */ /* 0x000fe20003fa4070 */
[----:B------:R-:W-:Y:S02]  /*6b30*/  IMAD.MOV R11, RZ, RZ, -R11 ;  /* 0x000000ffff0b7224 */ /* 0x000fe400078e0a0b */
[----:B------:R-:W-:Y:S01]  /*6b40*/  @!P6 IMAD.IADD R12, R12, 0x1, -R0 ;  /* 0x000000010c0ce824 */ /* 0x000fe200078e0a00 */
[C---:B------:R-:W-:Y:S01]  /*6b50*/  ISETP.GT.U32.AND P6, PT, R0.reuse, R4, PT ;  /* 0x000000040000720c */ /* 0x040fe20003fc4070 */
[----:B------:R-:W-:Y:S02]  /*6b60*/  IMAD R5, R0, R11, R5 ;  /* 0x0000000b00057224 */ /* 0x000fe400078e0205 */
[----:B------:R-:W-:Y:S02]  /*6b70*/  IMAD.MOV.U32 R11, RZ, RZ, R8 ;  /* 0x000000ffff0b7224 */ /* 0x000fe400078e0008 */
[----:B------:R-:W-:-:S02]  /*6b80*/  @!P1 IMAD.MOV R10, RZ, RZ, -R10 ;  /* 0x000000ffff0a9224 */ /* 0x000fc400078e0a0a */
[----:B------:R-:W-:Y:S02]  /*6b90*/  IMAD.MOV.U32 R8, RZ, RZ, R14 ;  /* 0x000000ffff087224 */ /* 0x000fe400078e000e */
[----:B------:R-:W-:Y:S01]  /*6ba0*/  @!P5 IMAD.IADD R6, R6, 0x1, -R0 ;  /* 0x000000010606d824 */ /* 0x000fe200078e0a00 */
[----:B------:R3:W-:Y:S01]  /*6bb0*/  STL [R1+0x294], R10 ;  /* 0x0002940a01007387 */ /* 0x0007e20000100800 */
[----:B------:R-:W-:-:S03]  /*6bc0*/  @!P0 IMAD.MOV R8, RZ, RZ, -R8 ;  /* 0x000000ffff088224 */ /* 0x000fc600078e0a08 */
[----:B------:R-:W-:Y:S01]  /*6bd0*/  ISETP.GT.U32.AND P5, PT, R0, R6, PT ;  /* 0x000000060000720c */ /* 0x000fe20003fa4070 */
[----:B------:R-:W-:Y:S01]  /*6be0*/  @!P6 IMAD.IADD R4, R4, 0x1, -R0 ;  /* 0x000000010404e824 */ /* 0x000fe200078e0a00 */
[----:B------:R0:W-:Y:S03]  /*6bf0*/  STL [R1+0x298], R8 ;  /* 0x0002980801007387 */ /* 0x0001e60000100800 */
[----:B------:R-:W-:Y:S01]  /*6c00*/  @!P2 IMAD.MOV R4, RZ, RZ, -R4 ;  /* 0x000000ffff04a224 */ /* 0x000fe200078e0a04 */
[----:B------:R-:W-:Y:S02]  /*6c10*/  ISETP.GE.AND P1, PT, R11, RZ, PT ;  /* 0x000000ff0b00720c */ /* 0x000fe40003f26270 */
[----:B------:R-:W-:Y:S02]  /*6c20*/  ISETP.GE.AND P0, PT, R13, RZ, PT ;  /* 0x000000ff0d00720c */ /* 0x000fe40003f06270 */
[----:B------:R4:W-:Y:S01]  /*6c30*/  STL [R1+0x2a0], R4 ;  /* 0x0002a00401007387 */ /* 0x0009e20000100800 */
[----:B--2---:R-:W-:-:S02]  /*6c40*/  IABS R13, R29 ;  /* 0x0000001d000d7213 */ /* 0x004fc40000000000 */
[----:B------:R-:W-:Y:S01]  /*6c50*/  @!P5 IMAD.IADD R6, R6, 0x1, -R0 ;  /* 0x000000010606d824 */ /* 0x000fe200078e0a00 */
[----:B------:R-:W-:Y:S02]  /*6c60*/  ISETP.GE.AND P5, PT, R29, RZ, PT ;  /* 0x000000ff1d00720c */ /* 0x000fe40003fa6270 */
[----:B------:R-:W2:Y:S01]  /*6c70*/  LDL R29, [R1+0xd8] ;  /* 0x0000d800011d7983 */ /* 0x000ea20000100800 */
[----:B---3--:R-:W-:-:S05]  /*6c80*/  IABS R10, R21 ;  /* 0x00000015000a7213 */ /* 0x008fca0000000000 */
[----:B0-----:R-:W-:-:S04]  /*6c90*/  IMAD.HI.U32 R8, R2, R10, RZ ;  /* 0x0000000a02087227 */ /* 0x001fc800078e00ff */
[----:B------:R-:W-:-:S04]  /*6ca0*/  IMAD.MOV R14, RZ, RZ, -R8 ;  /* 0x000000ffff0e7224 */ /* 0x000fc800078e0a08 */
[----:B------:R-:W-:Y:S02]  /*6cb0*/  IMAD R10, R0, R14, R10 ;  /* 0x0000000e000a7224 */ /* 0x000fe400078e020a */
[----:B------:R-:W3:Y:S01]  /*6cc0*/  LDL R14, [R1+0xd0] ;  /* 0x0000d000010e7983 */ /* 0x000ee20000100800 */
[----:B----4-:R-:W-:-:S03]  /*6cd0*/  IABS R4, R20 ;  /* 0x0000001400047213 */ /* 0x010fc60000000000 */
[----:B------:R-:W4:Y:S01]  /*6ce0*/  LDL R20, [R1+0xcc] ;  /* 0x0000cc0001147983 */ /* 0x000f220000100800 */
[----:B------:R-:W-:-:S03]  /*6cf0*/  IABS R11, R16 ;  /* 0x00000010000b7213 */ /* 0x000fc60000000000 */
[----:B------:R-:W2:Y:S01]  /*6d00*/  LDL R16, [R1+0xd4] ;  /* 0x0000d40001107983 */ /* 0x000ea20000100800 */
[----:B------:R-:W-:Y:S02]  /*6d10*/  IABS R9, R17 ;  /* 0x0000001100097213 */ /* 0x000fe40000000000 */
[C---:B------:R-:W-:Y:S02]  /*6d20*/  ISETP.GT.U32.AND P3, PT, R0.reuse, R12, PT ;  /* 0x0000000c0000720c */ /* 0x040fe40003f64070 */
[----:B------:R-:W-:Y:S01]  /*6d30*/  ISETP.GT.U32.AND P6, PT, R0, R5, PT ;  /* 0x000000050000720c */ /* 0x000fe20003fc4070 */
[----:B------:R-:W-:-:S04]  /*6d40*/  IMAD.HI.U32 R7, R2, R9, RZ ;  /* 0x0000000902077227 */ /* 0x000fc800078e00ff */
[----:B------:R-:W-:-:S04]  /*6d50*/  IMAD.MOV R7, RZ, RZ, -R7 ;  /* 0x000000ffff077224 */ /* 0x000fc800078e0a07 */
[----:B------:R-:W-:Y:S02]  /*6d60*/  IMAD R7, R0, R7, R9 ;  /* 0x0000000700077224 */ /* 0x000fe400078e0209 */
[--C-:B------:R-:W-:Y:S02]  /*6d70*/  @!P3 IMAD.IADD R12, R12, 0x1, -R0.reuse ;  /* 0x000000010c0cb824 */ /* 0x100fe400078e0a00 */
[----:B------:R-:W-:Y:S01]  /*6d80*/  @!P6 IMAD.IADD R5, R5, 0x1, -R0 ;  /* 0x000000010505e824 */ /* 0x000fe200078e0a00 */
[----:B------:R-:W-:Y:S01]  /*6d90*/  ISETP.GT.U32.AND P3, PT, R0, R7, PT ;  /* 0x000000070000720c */ /* 0x000fe20003f64070 */
[----:B------:R-:W-:-:S03]  /*6da0*/  IMAD.HI.U32 R9, R2, R13, RZ ;  /* 0x0000000d02097227 */ /* 0x000fc600078e00ff */
[----:B------:R-:W-:Y:S01]  /*6db0*/  ISETP.GT.U32.AND P6, PT, R0, R5, PT ;  /* 0x000000050000720c */ /* 0x000fe20003fc4070 */
[----:B------:R-:W-:-:S04]  /*6dc0*/  IMAD.MOV R9, RZ, RZ, -R9 ;  /* 0x000000ffff097224 */ /* 0x000fc800078e0a09 */
[----:B------:R-:W-:-:S04]  /*6dd0*/  IMAD R13, R0, R9, R13 ;  /* 0x00000009000d7224 */ /* 0x000fc800078e020d */
[----:B------:R-:W-:Y:S02]  /*6de0*/  @!P3 IMAD.IADD R7, R7, 0x1, -R0 ;  /* 0x000000010707b824 */ /* 0x000fe400078e0a00 */
[----:B------:R-:W-:-:S03]  /*6df0*/  IMAD.HI.U32 R9, R2, R11, RZ ;  /* 0x0000000b02097227 */ /* 0x000fc600078e00ff */
[C---:B------:R-:W-:Y:S01]  /*6e00*/  ISETP.GT.U32.AND P3, PT, R0.reuse, R7, PT ;  /* 0x000000070000720c */ /* 0x040fe20003f64070 */
[----:B------:R-:W-:Y:S01]  /*6e10*/  @!P6 IMAD.IADD R5, R5, 0x1, -R0 ;  /* 0x000000010505e824 */ /* 0x000fe200078e0a00 */
[----:B------:R-:W-:Y:S01]  /*6e20*/  ISETP.GT.U32.AND P6, PT, R0, R13, PT ;  /* 0x0000000d0000720c */ /* 0x000fe20003fc4070 */
[----:B------:R-:W-:Y:S02]  /*6e30*/  IMAD.MOV R9, RZ, RZ, -R9 ;  /* 0x000000ffff097224 */ /* 0x000fe400078e0a09 */
[----:B------:R-:W-:-:S04]  /*6e40*/  IMAD.HI.U32 R8, R2, R4, RZ ;  /* 0x0000000402087227 */ /* 0x000fc800078e00ff */
[C---:B------:R-:W-:Y:S02]  /*6e50*/  IMAD R11, R0.reuse, R9, R11 ;  /* 0x00000009000b7224 */ /* 0x040fe400078e020b */
[----:B------:R-:W-:Y:S02]  /*6e60*/  IMAD.MOV R8, RZ, RZ, -R8 ;  /* 0x000000ffff087224 */ /* 0x000fe400078e0a08 */
[--C-:B------:R-:W-:Y:S01]  /*6e70*/  @!P3 IMAD.IADD R7, R7, 0x1, -R0.reuse ;  /* 0x000000010707b824 */ /* 0x100fe200078e0a00 */
[C---:B------:R-:W-:Y:S01]  /*6e80*/  ISETP.GT.U32.AND P3, PT, R0.reuse, R10, PT ;  /* 0x0000000a0000720c */ /* 0x040fe20003f64070 */
[----:B------:R-:W-:Y:S01]  /*6e90*/  @!P6 IMAD.IADD R13, R13, 0x1, -R0 ;  /* 0x000000010d0de824 */ /* 0x000fe200078e0a00 */
[C---:B------:R-:W-:Y:S01]  /*6ea0*/  ISETP.GT.U32.AND P6, PT, R0.reuse, R11, PT ;  /* 0x0000000b0000720c */ /* 0x040fe20003fc4070 */
[----:B------:R-:W-:Y:S01]  /*6eb0*/  IMAD R4, R0, R8, R4 ;  /* 0x0000000800047224 */ /* 0x000fe200078e0204 */
[----:B------:R-:W-:-:S09]  /*6ec0*/  ISETP.GE.AND P2, PT, R17, RZ, PT ;  /* 0x000000ff1100720c */ /* 0x000fd20003f46270 */
[--C-:B------:R-:W-:Y:S02]  /*6ed0*/  @!P3 IMAD.IADD R10, R10, 0x1, -R0.reuse ;  /* 0x000000010a0ab824 */ /* 0x100fe400078e0a00 */
[----:B------:R-:W-:Y:S01]  /*6ee0*/  @!P6 IMAD.IADD R11, R11, 0x1, -R0 ;  /* 0x000000010b0be824 */ /* 0x000fe200078e0a00 */
[----:B---3--:R-:W-:Y:S02]  /*6ef0*/  IABS R8, R14 ;  /* 0x0000000e00087213 */ /* 0x008fe40000000000 */
[----:B----4-:R-:W-:Y:S02]  /*6f00*/  IABS R17, R20 ;  /* 0x0000001400117213 */ /* 0x010fe40000000000 */
[----:B------:R-:W3:Y:S01]  /*6f10*/  LDL R20, [R1+0xdc] ;  /* 0x0000dc0001147983 */ /* 0x000ee20000100800 */
[----:B--2---:R-:W-:Y:S02]  /*6f20*/  IABS R14, R16 ;  /* 0x00000010000e7213 */ /* 0x004fe40000000000 */
[----:B------:R-:W-:Y:S01]  /*6f30*/  IABS R16, R29 ;  /* 0x0000001d00107213 */ /* 0x000fe20000000000 */
[----:B------:R-:W-:-:S02]  /*6f40*/  IMAD.MOV.U32 R29, RZ, RZ, R18 ;  /* 0x000000ffff1d7224 */ /* 0x000fc400078e0012 */
[----:B------:R-:W-:Y:S01]  /*6f50*/  IMAD.HI.U32 R18, R2, R8, RZ ;  /* 0x0000000802127227 */ /* 0x000fe200078e00ff */
[----:B------:R-:W-:Y:S03]  /*6f60*/  STL [R1+0x1c60], R10 ;  /* 0x001c600a01007387 */ /* 0x000fe60000100800 */
[----:B------:R-:W-:Y:S01]  /*6f70*/  IMAD.MOV R18, RZ, RZ, -R18 ;  /* 0x000000ffff127224 */ /* 0x000fe200078e0a12 */
[----:B------:R0:W-:Y:S03]  /*6f80*/  STL [R1+0x1c5c], R11 ;  /* 0x001c5c0b01007387 */ /* 0x0001e60000100800 */
[----:B------:R-:W-:Y:S01]  /*6f90*/  IMAD R8, R0, R18, R8 ;  /* 0x0000001200087224 */ /* 0x000fe200078e0208 */
[----:B0-----:R-:W2:Y:S04]  /*6fa0*/  LDL.LU R11, [R1+0x52c] ;  /* 0x00052c00010b7983 */ /* 0x001ea80000300800 */
[----:B------:R-:W4:Y:S01]  /*6fb0*/  LDL.LU R18, [R1+0x4f0] ;  /* 0x0004f00001127983 */ /* 0x000f220000300800 */
[----:B------:R-:W-:-:S04]  /*6fc0*/  IMAD.HI.U32 R9, R2, R17, RZ ;  /* 0x0000001102097227 */ /* 0x000fc800078e00ff */
[----:B------:R-:W-:-:S04]  /*6fd0*/  IMAD.MOV R9, RZ, RZ, -R9 ;  /* 0x000000ffff097224 */ /* 0x000fc800078e0a09 */
[----:B------:R-:W-:Y:S01]  /*6fe0*/  IMAD R17, R0, R9, R17 ;  /* 0x0000000900117224 */ /* 0x000fe200078e0211 */
[----:B---3--:R-:W-:Y:S01]  /*6ff0*/  IABS R9, R20 ;  /* 0x0000001400097213 */ /* 0x008fe20000000000 */
[----:B------:R-:W-:-:S04]  /*7000*/  IMAD.HI.U32 R20, R2, R14, RZ ;  /* 0x0000000e02147227 */ /* 0x000fc800078e00ff */
[----:B------:R-:W-:-:S04]  /*7010*/  IMAD.MOV R20, RZ, RZ, -R20 ;  /* 0x000000ffff147224 */ /* 0x000fc800078e0a14 */
[----:B------:R-:W-:Y:S02]  /*7020*/  IMAD R14, R0, R20, R14 ;  /* 0x00000014000e7224 */ /* 0x000fe400078e020e */
[----:B----4-:R-:W-:Y:S02]  /*7030*/  IMAD.MOV.U32 R20, RZ, RZ, R18 ;  /* 0x000000ffff147224 */ /* 0x010fe400078e0012 */
[----:B--2---:R-:W-:Y:S02]  /*7040*/  IMAD.MOV.U32 R18, RZ, RZ, R11 ;  /* 0x000000ffff127224 */ /* 0x004fe400078e000b */
[----:B------:R-:W-:Y:S02]  /*7050*/  IMAD.MOV.U32 R11, RZ, RZ, R12 ;  /* 0x000000ffff0b7224 */ /* 0x000fe400078e000c */
[----:B------:R-:W2:Y:S01]  /*7060*/  LDL R12, [R1+0xe4] ;  /* 0x0000e400010c7983 */ /* 0x000ea20000100800 */
[----:B------:R-:W-:Y:S02]  /*7070*/  IMAD.MOV.U32 R10, RZ, RZ, R28 ;  /* 0x000000ffff0a7224 */ /* 0x000fe400078e001c */
[----:B------:R-:W-:-:S02]  /*7080*/  IMAD.MOV.U32 R28, RZ, RZ, R19 ;  /* 0x000000ffff1c7224 */ /* 0x000fc400078e0013 */
[----:B------:R-:W-:-:S04]  /*7090*/  IMAD.HI.U32 R19, R2, R16, RZ ;  /* 0x0000001002137227 */ /* 0x000fc800078e00ff */
[----:B------:R-:W-:Y:S02]  /*70a0*/  IMAD.MOV R19, RZ, RZ, -R19 ;  /* 0x000000ffff137224 */ /* 0x000fe400078e0a13 */
[----:B------:R-:W-:Y:S02]  /*70b0*/  @!P4 IMAD.MOV R11, RZ, RZ, -R11 ;  /* 0x000000ffff0bc224 */ /* 0x000fe400078e0a0b */
[C---:B------:R-:W-:Y:S02]  /*70c0*/  IMAD R16, R0.reuse, R19, R16 ;  /* 0x0000001300107224 */ /* 0x040fe400078e0210 */
[----:B------:R-:W-:Y:S01]  /*70d0*/  IMAD.MOV.U32 R19, RZ, RZ, R10 ;  /* 0x000000ffff137224 */ /* 0x000fe200078e000a */
[----:B------:R-:W-:Y:S01]  /*70e0*/  ISETP.GT.U32.AND P4, PT, R0, R13, PT ;  /* 0x0000000d0000720c */ /* 0x000fe20003f84070 */
[----:B------:R-:W-:Y:S02]  /*70f0*/  IMAD.MOV.U32 R10, RZ, RZ, R6 ;  /* 0x000000ffff0a7224 */ /* 0x000fe400078e0006 */
[----:B------:R-:W3:Y:S04]  /*7100*/  LDL R6, [R1+0xe0] ;  /* 0x0000e00001067983 */ /* 0x000ee80000100800 */
[----:B------:R0:W-:Y:S01]  /*7110*/  STL [R1+0x2a8], R11 ;  /* 0x0002a80b01007387 */ /* 0x0001e20000100800 */
[----:B------:R-:W-:-:S02]  /*7120*/  @!P1 IMAD.MOV R10, RZ, RZ, -R10 ;  /* 0x000000ffff0a9224 */ /* 0x000fc400078e0a0a */
[----:B0-----:R-:W-:Y:S02]  /*7130*/  IMAD.MOV.U32 R11, RZ, RZ, R5 ;  /* 0x000000ffff0b7224 */ /* 0x001fe400078e0005 */
[----:B------:R-:W-:Y:S02]  /*7140*/  IMAD.MOV.U32 R5, RZ, RZ, R7 ;  /* 0x000000ffff057224 */ /* 0x000fe400078e0007 */
[----:B------:R-:W-:Y:S01]  /*7150*/  @!P0 IMAD.MOV R11, RZ, RZ, -R11 ;  /* 0x000000ffff0b8224 */ /* 0x000fe200078e0a0b */
[----:B------:R-:W4:Y:S01]  /*7160*/  LDL.LU R7, [R1+0x3f0] ;  /* 0x0003f00001077983 */ /* 0x000f220000300800 */
[----:B------:R-:W-:-:S03]  /*7170*/  @!P2 IMAD.MOV R5, RZ, RZ, -R5 ;  /* 0x000000ffff05a224 */ /* 0x000fc600078e0a05 */
[----:B------:R0:W-:Y:S01]  /*7180*/  STL [R1+0x2bc], R10 ;  /* 0x0002bc0a01007387 */ /* 0x0001e20000100800 */
[----:B------:R-:W-:-:S03]  /*7190*/  @!P4 IMAD.IADD R13, R13, 0x1, -R0 ;  /* 0x000000010d0dc824 */ /* 0x000fc600078e0a00 */
[----:B0-----:R-:W3:Y:S04]  /*71a0*/  LDL.LU R10, [R1+0x1c60] ;  /* 0x001c6000010a7983 */ /* 0x001ee80000300800 */
[----:B------:R0:W-:Y:S04]  /*71b0*/  STL [R1+0x2c0], R11 ;  /* 0x0002c00b01007387 */ /* 0x0001e80000100800 */
[----:B0-----:R-:W4:Y:S04]  /*71c0*/  LDL.LU R11, [R1+0x1c5c] ;  /* 0x001c5c00010b7983 */ /* 0x001f280000300800 */
[----:B------:R2:W-:Y:S02]  /*71d0*/  STL [R1+0x2c8], R5 ;  /* 0x0002c80501007387 */ /* 0x0005e40000100800 */
[----:B--2---:R-:W-:-:S02]  /*71e0*/  IABS R5, R12 ;  /* 0x0000000c00057213 */ /* 0x004fc40000000000 */
[----:B------:R-:W2:Y:S04]  /*71f0*/  LDL.LU R12, [R1+0xc0] ;  /* 0x0000c000010c7983 */ /* 0x000ea80000300800 */
[----:B------:R0:W-:Y:S04]  /*7200*/  STL [R1+0x1c58], R26 ;  /* 0x001c581a01007387 */ /* 0x0001e80000100800 */
[----:B0-----:R-:W4:Y:S04]  /*7210*/  LDL.LU R26, [R1+0xc8] ;  /* 0x0000c800011a7983 */ /* 0x001f280000300800 */
[----:B------:R0:W-:Y:S04]  /*7220*/  STL [R1+0x1c50], R13 ;  /* 0x001c500d01007387 */ /* 0x0001e80000100800 */
[----:B0-----:R-:W2:Y:S01]  /*7230*/  LDL.LU R13, [R1+0xd0] ;  /* 0x0000d000010d7983 */ /* 0x001ea20000300800 */
[----:B------:R-:W-:-:S02]  /*7240*/  ISETP.GT.U32.AND P3, PT, R0, R4, PT ;  /* 0x000000040000720c */ /* 0x000fc40003f64070 */
[----:B------:R-:W-:-:S11]  /*7250*/  ISETP.GT.U32.AND P4, PT, R0, R8, PT ;  /* 0x000000080000720c */ /* 0x000fd60003f84070 */
[----:B------:R-:W-:Y:S01]  /*7260*/  @!P3 IMAD.IADD R4, R4, 0x1, -R0 ;  /* 0x000000010404b824 */ /* 0x000fe200078e0a00 */
[C---:B---3--:R-:W-:Y:S01]  /*7270*/  ISETP.GT.U32.AND P1, PT, R0.reuse, R10, PT ;  /* 0x0000000a0000720c */ /* 0x048fe20003f24070 */
[----:B--2---:R0:W-:Y:S04]  /*7280*/  STL [R1+0x1c54], R13 ;  /* 0x001c540d01007387 */ /* 0x0041e80000100800 */
[----:B0-----:R-:W2:Y:S01]  /*7290*/  LDL.LU R13, [R1+0xcc] ;  /* 0x0000cc00010d7983 */ /* 0x001ea20000300800 */
[----:B------:R-:W-:-:S07]  /*72a0*/  ISETP.GT.U32.AND P2, PT, R0, R4, PT ;  /* 0x000000040000720c */ /* 0x000fce0003f44070 */
[----:B------:R-:W-:Y:S01]  /*72b0*/  @!P1 IMAD.IADD R10, R10, 0x1, -R0 ;  /* 0x000000010a0a9824 */ /* 0x000fe200078e0a00 */
[----:B------:R-:W-:Y:S02]  /*72c0*/  ISETP.GT.U32.AND P1, PT, R0, R14, PT ;  /* 0x0000000e0000720c */ /* 0x000fe40003f24070 */
[----:B------:R-:W-:Y:S01]  /*72d0*/  ISETP.GE.AND P3, PT, R21, RZ, PT ;  /* 0x000000ff1500720c */ /* 0x000fe20003f66270 */
[----:B------:R-:W-:Y:S01]  /*72e0*/  IMAD.HI.U32 R21, R2, R9, RZ ;  /* 0x0000000902157227 */ /* 0x000fe200078e00ff */
[----:B------:R-:W-:-:S03]  /*72f0*/  IABS R6, R6 ;  /* 0x0000000600067213 */ /* 0x000fc60000000000 */
[----:B------:R-:W-:Y:S01]  /*7300*/  IMAD.MOV R21, RZ, RZ, -R21 ;  /* 0x000000ffff157224 */ /* 0x000fe200078e0a15 */
[----:B------:R0:W-:Y:S01]  /*7310*/  STL [R1+0x1c48], R2 ;  /* 0x001c480201007387 */ /* 0x0001e20000100800 */
[--C-:B------:R-:W-:Y:S02]  /*7320*/  @!P4 IMAD.IADD R8, R8, 0x1, -R0.reuse ;  /* 0x000000010808c824 */ /* 0x100fe400078e0a00 */
[----:B------:R-:W-:Y:S02]  /*7330*/  IMAD R9, R0, R21, R9 ;  /* 0x0000001500097224 */ /* 0x000fe400078e0209 */
[----:B------:R-:W-:Y:S01]  /*7340*/  @!P2 IMAD.IADD R4, R4, 0x1, -R0 ;  /* 0x000000010404a824 */ /* 0x000fe200078e0a00 */
[----:B------:R-:W-:Y:S01]  /*7350*/  ISETP.GE.AND P2, PT, R12, RZ, PT ;  /* 0x000000ff0c00720c */ /* 0x000fe20003f46270 */
[----:B----4-:R-:W-:Y:S01]  /*7360*/  IMAD.MOV.U32 R21, RZ, RZ, R7 ;  /* 0x000000ffff157224 */ /* 0x010fe200078e0007 */
[----:B------:R-:W-:Y:S01]  /*7370*/  ISETP.GE.AND P4, PT, R26, RZ, PT ;  /* 0x000000ff1a00720c */ /* 0x000fe20003f86270 */
[----:B------:R-:W-:-:S04]  /*7380*/  IMAD.HI.U32 R7, R2, R6, RZ ;  /* 0x0000000602077227 */ /* 0x000fc800078e00ff */
[----:B------:R-:W-:Y:S02]  /*7390*/  IMAD.HI.U32 R12, R2, R5, RZ ;  /* 0x00000005020c7227 */ /* 0x000fe400078e00ff */
[----:B0-----:R-:W3:Y:S02]  /*73a0*/  LDL.LU R2, [R1+0xec] ;  /* 0x0000ec0001027983 */ /* 0x001ee40000300800 */
[----:B------:R-:W-:Y:S02]  /*73b0*/  @!P1 IMAD.IADD R14, R14, 0x1, -R0 ;  /* 0x000000010e0e9824 */ /* 0x000fe400078e0a00 */
[----:B------:R-:W4:Y:S01]  /*73c0*/  LDL.LU R26, [R1+0x1c58] ;  /* 0x001c5800011a7983 */ /* 0x000f220000300800 */
[----:B--2---:R-:W-:-:S03]  /*73d0*/  ISETP.GE.AND P1, PT, R13, RZ, PT ;  /* 0x000000ff0d00720c */ /* 0x004fc60003f26270 */
[----:B------:R-:W2:Y:S01]  /*73e0*/  LDL.LU R13, [R1+0x1c54] ;  /* 0x001c5400010d7983 */ /* 0x000ea20000300800 */
[----:B------:R-:W-:Y:S01]  /*73f0*/  ISETP.GT.U32.AND P0, PT, R0, R11, PT ;  /* 0x0000000b0000720c */ /* 0x000fe20003f04070 */
[----:B------:R-:W-:-:S12]  /*7400*/  IMAD.MOV R7, RZ, RZ, -R7 ;  /* 0x000000ffff077224 */ /* 0x000fd800078e0a07 */
[----:B------:R-:W-:Y:S01]  /*7410*/  @!P0 IMAD.IADD R11, R11, 0x1, -R0 ;  /* 0x000000010b0b8824 */ /* 0x000fe200078e0a00 */
[C---:B------:R-:W-:Y:S01]  /*7420*/  ISETP.GT.U32.AND P0, PT, R0.reuse, R16, PT ;  /* 0x000000100000720c */ /* 0x040fe20003f04070 */
[----:B------:R-:W-:Y:S02]  /*7430*/  IMAD.MOV R12, RZ, RZ, -R12 ;  /* 0x000000ffff0c7224 */ /* 0x000fe400078e0a0c */
[C---:B------:R-:W-:Y:S02]  /*7440*/  IMAD R6, R0.reuse, R7, R6 ;  /* 0x0000000700067224 */ /* 0x040fe400078e0206 */
[----:B------:R-:W-:-:S08]  /*7450*/  IMAD R5, R0, R12, R5 ;  /* 0x0000000c00057224 */ /* 0x000fd000078e0205 */
[----:B------:R-:W-:Y:S01]  /*7460*/  @!P0 IMAD.IADD R16, R16, 0x1, -R0 ;  /* 0x0000000110108824 */ /* 0x000fe200078e0a00 */
[----:B--2---:R-:W-:Y:S02]  /*7470*/  ISETP.GE.AND P0, PT, R13, RZ, PT ;  /* 0x000000ff0d00720c */ /* 0x004fe40003f06270 */
[----:B------:R-:W2:Y:S04]  /*7480*/  LDL.LU R13, [R1+0x1c50] ;  /* 0x001c5000010d7983 */ /* 0x000ea80000300800 */
[----:B------:R-:W-:Y:S04]  /*7490*/  STL [R1+0x1c4c], R6 ;  /* 0x001c4c0601007387 */ /* 0x000fe80000100800 */
[----:B------:R-:W3:Y:S01]  /*74a0*/  LDL.LU R12, [R1+0xe8] ;  /* 0x0000e800010c7983 */ /* 0x000ee20000300800 */
[----:B------:R-:W-:-:S02]  /*74b0*/  @!P2 IMAD.MOV R11, RZ, RZ, -R11 ;  /* 0x000000ffff0ba224 */ /* 0x000fc400078e0a0b */
[----:B------:R-:W-:Y:S01]  /*74c0*/  @!P3 IMAD.MOV R10, RZ, RZ, -R10 ;  /* 0x000000ffff0ab224 */ /* 0x000fe200078e0a0a */
[----:B------:R-:W-:-:S13]  /*74d0*/  ISETP.GT.U32.AND P6, PT, R0, R17, PT ;  /* 0x000000110000720c */ /* 0x000fda0003fc4070 */
[----:B------:R-:W-:-:S05]  /*74e0*/  @!P6 IMAD.IADD R17, R17, 0x1, -R0 ;  /* 0x000000011111e824 */ /* 0x000fca00078e0a00 */
[----:B------:R-:W-:Y:S01]  /*74f0*/  ISETP.GT.U32.AND P6, PT, R0, R17, PT ;  /* 0x000000110000720c */ /* 0x000fe20003fc4070 */
[----:B--2---:R-:W-:Y:S01]  /*7500*/  @!P5 IMAD.MOV R13, RZ, RZ, -R13 ;  /* 0x000000ffff0dd224 */ /* 0x004fe200078e0a0d */
[----:B---3--:R0:W-:Y:S01]  /*7510*/  STL [R1+0x1c44], R12 ;  /* 0x001c440c01007387 */ /* 0x0081e20000100800 */
[----:B------:R-:W-:-:S03]  /*7520*/  IABS R7, R12 ;  /* 0x0000000c00077213 */ /* 0x000fc60000000000 */
[----:B------:R-:W-:Y:S04]  /*7530*/  STL [R1+0x2cc], R13 ;  /* 0x0002cc0d01007387 */ /* 0x000fe80000100800 */
[----:B------:R-:W-:Y:S04]  /*7540*/  STL [R1+0x2e4], R11 ;  /* 0x0002e40b01007387 */ /* 0x000fe80000100800 */
[----:B------:R1:W-:Y:S04]  /*7550*/  STL [R1+0x2e0], R10 ;  /* 0x0002e00a01007387 */ /* 0x0003e80000100800 */
[----:B0-----:R-:W2:Y:S01]  /*7560*/  LDL.LU R12, [R1+0xd8] ;  /* 0x0000d800010c7983 */ /* 0x001ea20000300800 */
[----:B------:R-:W-:-:S02]  /*7570*/  IMAD.MOV.U32 R6, RZ, RZ, R4 ;  /* 0x000000ffff067224 */ /* 0x000fc400078e0004 */
[----:B------:R-:W-:Y:S02]  /*7580*/  @!P6 IMAD.IADD R17, R17, 0x1, -R0 ;  /* 0x000000011111e824 */ /* 0x000fe400078e0a00 */
[----:B------:R-:W-:Y:S01]  /*7590*/  @!P4 IMAD.MOV R6, RZ, RZ, -R6 ;  /* 0x000000ffff06c224 */ /* 0x000fe200078e0a06 */
[----:B-1----:R-:W3:Y:S01]  /*75a0*/  LDL.LU R10, [R1+0xe0] ;  /* 0x0000e000010a7983 */ /* 0x002ee20000300800 */
[----:B------:R-:W-:Y:S02]  /*75b0*/  IMAD.MOV.U32 R11, RZ, RZ, R2 ;  /* 0x000000ffff0b7224 */ /* 0x000fe400078e0002 */
[----:B------:R-:W-:Y:S01]  /*75c0*/  IMAD.MOV.U32 R2, RZ, RZ, R17 ;  /* 0x000000ffff027224 */ /* 0x000fe200078e0011 */
[----:B------:R-:W4:Y:S04]  /*75d0*/  LDL.LU R13, [R1+0xe4] ;  /* 0x0000e400010d7983 */ /* 0x000f280000300800 */
[----:B------:R-:W4:Y:S04]  /*75e0*/  LDL.LU R4, [R1+0xd4] ;  /* 0x0000d40001047983 */ /* 0x000f280000300800 */
[----:B------:R-:W4:Y:S04]  /*75f0*/  LDL.LU R17, [R1+0xdc] ;  /* 0x0000dc0001117983 */ /* 0x000f280000300800 */
[----:B------:R0:W-:Y:S04]  /*7600*/  STL [R1+0x2ec], R6 ;  /* 0x0002ec0601007387 */ /* 0x0001e80000100800 */
[----:B0-----:R-:W4:Y:S01]  /*7610*/  LDL.LU R6, [R1+0x1c4c] ;  /* 0x001c4c0001067983 */ /* 0x001f220000300800 */
[----:B------:R-:W-:Y:S01]  /*7620*/  ISETP.GT.U32.AND P3, PT, R0, R14, PT ;  /* 0x0000000e0000720c */ /* 0x000fe20003f64070 */
[----:B------:R-:W-:-:S05]  /*7630*/  @!P1 IMAD.MOV R2, RZ, RZ, -R2 ;  /* 0x000000ffff029224 */ /* 0x000fca00078e0a02 */
[----:B------:R0:W-:Y:S07]  /*7640*/  STL [R1+0x2fc], R2 ;  /* 0x0002fc0201007387 */ /* 0x0001ee0000100800 */
[----:B------:R-:W-:Y:S01]  /*7650*/  @!P3 IMAD.IADD R14, R14, 0x1, -R0 ;  /* 0x000000010e0eb824 */ /* 0x000fe200078e0a00 */
[----:B0-----:R-:W4:Y:S01]  /*7660*/  LDL.LU R2, [R1+0x1c48] ;  /* 0x001c480001027983 */ /* 0x001f220000300800 */
[----:B------:R-:W-:Y:S02]  /*7670*/  ISETP.GT.U32.AND P6, PT, R0, R9, PT ;  /* 0x000000090000720c */ /* 0x000fe40003fc4070 */
[----:B--2---:R-:W-:-:S02]  /*7680*/  ISETP.GE.AND P3, PT, R12, RZ, PT ;  /* 0x000000ff0c00720c */ /* 0x004fc40003f66270 */
[----:B------:R-:W2:Y:S09]  /*7690*/  LDL.LU R12, [R1+0x1c44] ;  /* 0x001c4400010c7983 */ /* 0x000eb20000300800 */
[----:B------:R-:W-:Y:S01]  /*76a0*/  @!P6 IMAD.IADD R9, R9, 0x1, -R0 ;  /* 0x000000010909e824 */ /* 0x000fe200078e0a00 */
[----:B------:R-:W-:-:S04]  /*76b0*/  ISETP.GT.U32.AND P6, PT, R0, R8, PT ;  /* 0x000000080000720c */ /* 0x000fc80003fc4070 */
[C---:B------:R-:W-:Y:S02]  /*76c0*/  ISETP.GT.U32.AND P5, PT, R0.reuse, R9, PT ;  /* 0x000000090000720c */ /* 0x040fe40003fa4070 */
[----:B------:R-:W-:-:S07]  /*76d0*/  ISETP.GT.U32.AND P2, PT, R0, R16, PT ;  /* 0x000000100000720c */ /* 0x000fce0003f44070 */
[----:B------:R-:W-:-:S04]  /*76e0*/  @!P6 IMAD.IADD R8, R8, 0x1, -R0 ;  /* 0x000000010808e824 */ /* 0x000fc800078e0a00 */
[----:B------:R-:W-:Y:S02]  /*76f0*/  @!P0 IMAD.MOV R8, RZ, RZ, -R8 ;  /* 0x000000ffff088224 */ /* 0x000fe400078e0a08 */
[--C-:B------:R-:W-:Y:S01]  /*7700*/  @!P5 IMAD.IADD R9, R9, 0x1, -R0.reuse ;  /* 0x000000010909d824 */ /* 0x100fe200078e0a00 */
[----:B---3--:R-:W-:Y:S02]  /*7710*/  ISETP.GE.AND P5, PT, R10, RZ, PT ;  /* 0x000000ff0a00720c */ /* 0x008fe40003fa6270 */
[----:B------:R0:W-:Y:S01]  /*7720*/  STL [R1+0x304], R8 ;  /* 0x0003040801007387 */ /* 0x0001e20000100800 */
[----:B----4-:R-:W-:Y:S02]  /*7730*/  ISETP.GT.U32.AND P4, PT, R0, R6, PT ;  /* 0x000000060000720c */ /* 0x010fe40003f84070 */
[----:B------:R-:W-:Y:S01]  /*7740*/  IABS R10, R11 ;  /* 0x0000000b000a7213 */ /* 0x000fe20000000000 */
[----:B0-----:R-:W-:Y:S01]  /*7750*/  IMAD.MOV.U32 R8, RZ, RZ, R11 ;  /* 0x000000ffff087224 */ /* 0x001fe200078e000b */
[----:B------:R-:W-:Y:S01]  /*7760*/  ISETP.GE.AND P1, PT, R4, RZ, PT ;  /* 0x000000ff0400720c */ /* 0x000fe20003f26270 */
[----:B------:R-:W3:Y:S01]  /*7770*/  LDL.LU R11, [R1+0x124] ;  /* 0x00012400010b7983 */ /* 0x000ee20000300800 */
[----:B------:R-:W-:Y:S01]  /*7780*/  @!P2 IMAD.IADD R16, R16, 0x1, -R0 ;  /* 0x000000011010a824 */ /* 0x000fe200078e0a00 */
[----:B------:R-:W-:-:S02]  /*7790*/  ISETP.GE.AND P2, PT, R17, RZ, PT ;  /* 0x000000ff1100720c */ /* 0x000fc40003f46270 */
[----:B------:R-:W4:Y:S04]  /*77a0*/  LDL.LU R17, [R1+0xf0] ;  /* 0x0000f00001117983 */ /* 0x000f280000300800 */
[----:B------:R-:W-:Y:S01]  /*77b0*/  @!P4 IMAD.IADD R6, R6, 0x1, -R0 ;  /* 0x000000010606c824 */ /* 0x000fe200078e0a00 */
[----:B------:R-:W-:Y:S01]  /*77c0*/  ISETP.GE.AND P4, PT, R13, RZ, PT ;  /* 0x000000ff0d00720c */ /* 0x000fe20003f86270 */
[----:B------:R-:W-:-:S03]  /*77d0*/  IMAD.MOV.U32 R13, RZ, RZ, R14 ;  /* 0x000000ffff0d7224 */ /* 0x000fc600078e000e */
[----:B------:R-:W-:Y:S01]  /*77e0*/  ISETP.GT.U32.AND P0, PT, R0, R6, PT ;  /* 0x000000060000720c */ /* 0x000fe20003f04070 */
[----:B------:R-:W-:Y:S02]  /*77f0*/  @!P1 IMAD.MOV R13, RZ, RZ, -R13 ;  /* 0x000000ffff0d9224 */ /* 0x000fe400078e0a0d */
[----:B------:R-:W-:-:S03]  /*7800*/  IMAD.MOV.U32 R14, RZ, RZ, R16 ;  /* 0x000000ffff0e7224 */ /* 0x000fc600078e0010 */
[----:B------:R0:W-:Y:S01]  /*7810*/  STL [R1+0x30c], R13 ;  /* 0x00030c0d01007387 */ /* 0x0001e20000100800 */
[----:B------:R-:W-:Y:S02]  /*7820*/  @!P3 IMAD.MOV R14, RZ, RZ, -R14 ;  /* 0x000000ffff0eb224 */ /* 0x000fe400078e0a0e */
[----:B------:R-:W-:Y:S01]  /*7830*/  @!P2 IMAD.MOV R9, RZ, RZ, -R9 ;  /* 0x000000ffff09a224 */ /* 0x000fe200078e0a09 */
[----:B0-----:R-:W4:Y:S03]  /*7840*/  LDL.LU R13, [R1+0x128] ;  /* 0x00012800010d7983 */ /* 0x001f260000300800 */
[----:B------:R-:W-:Y:S01]  /*7850*/  @!P0 IMAD.IADD R6, R6, 0x1, -R0 ;  /* 0x0000000106068824 */ /* 0x000fe200078e0a00 */
[----:B--2---:R-:W-:Y:S02]  /*7860*/  ISETP.GE.AND P3, PT, R12, RZ, PT ;  /* 0x000000ff0c00720c */ /* 0x004fe40003f66270 */
[----:B------:R-:W2:Y:S04]  /*7870*/  LDL.LU R12, [R1+0x12c] ;  /* 0x00012c00010c7983 */ /* 0x000ea80000300800 */
[----:B------:R-:W2:Y:S04]  /*7880*/  LDL.LU R16, [R1+0xf4] ;  /* 0x0000f40001107983 */ /* 0x000ea80000300800 */
[----:B------:R-:W-:Y:S04]  /*7890*/  STL [R1+0x310], R14 ;  /* 0x0003100e01007387 */ /* 0x000fe80000100800 */
[----:B------:R0:W-:Y:S02]  /*78a0*/  STL [R1+0x318], R9 ;  /* 0x0003180901007387 */ /* 0x0001e40000100800 */
[----:B0-----:R-:W-:-:S04]  /*78b0*/  IMAD.MOV.U32 R9, RZ, RZ, R6 ;  /* 0x000000ffff097224 */ /* 0x001fc800078e0006 */
[----:B------:R-:W-:-:S05]  /*78c0*/  @!P5 IMAD.MOV R9, RZ, RZ, -R9 ;  /* 0x000000ffff09d224 */ /* 0x000fca00078e0a09 */
[----:B------:R2:W-:Y:S04]  /*78d0*/  STL [R1+0x324], R9 ;  /* 0x0003240901007387 */ /* 0x0005e80000100800 */
[----:B------:R-:W2:Y:S01]  /*78e0*/  LDL R14, [R1+0xf8] ;  /* 0x0000f800010e7983 */ /* 0x000ea20000100800 */
[----:B------:R-:W-:Y:S01]  /*78f0*/  ISETP.GT.U32.AND P6, PT, R0, R5, PT ;  /* 0x000000050000720c */ /* 0x000fe20003fc4070 */
[----:B------:R-:W-:-:S04]  /*7900*/  IMAD.HI.U32 R4, R2, R7, RZ ;  /* 0x0000000702047227 */ /* 0x000fc800078e00ff */
[----:B------:R-:W-:-:S04]  /*7910*/  IMAD.MOV R4, RZ, RZ, -R4 ;  /* 0x000000ffff047224 */ /* 0x000fc800078e0a04 */
[----:B------:R-:W-:-:S04]  /*7920*/  IMAD R4, R0, R4, R7 ;  /* 0x0000000400047224 */ /* 0x000fc800078e0207 */
[----:B------:R-:W-:Y:S01]  /*7930*/  @!P6 IMAD.IADD R5, R5, 0x1, -R0 ;  /* 0x000000010505e824 */ /* 0x000fe200078e0a00 */
[----:B------:R-:W-:-:S04]  /*7940*/  ISETP.GT.U32.AND P6, PT, R0, R4, PT ;  /* 0x000000040000720c */ /* 0x000fc80003fc4070 */
[----:B------:R-:W-:Y:S01]  /*7950*/  ISETP.GT.U32.AND P1, PT, R0, R5, PT ;  /* 0x000000050000720c */ /* 0x000fe20003f24070 */
[----:B------:R-:W-:Y:S01]  /*7960*/  IMAD.HI.U32 R7, R2, R10, RZ ;  /* 0x0000000a02077227 */ /* 0x000fe200078e00ff */
[----:B------:R-:W-:Y:S02]  /*7970*/  ISETP.GE.AND P2, PT, R8, RZ, PT ;  /* 0x000000ff0800720c */ /* 0x000fe40003f46270 */
[----:B---3--:R-:W-:Y:S01]  /*7980*/  IABS R8, R11 ;  /* 0x0000000b00087213 */ /* 0x008fe20000000000 */
[----:B------:R-:W-:-:S04]  /*7990*/  IMAD.MOV R7, RZ, RZ, -R7 ;  /* 0x000000ffff077224 */ /* 0x000fc800078e0a07 */
[----:B------:R-:W-:Y:S02]  /*79a0*/  @!P6 IMAD.IADD R4, R4, 0x1, -R0 ;  /* 0x000000010404e824 */ /* 0x000fe400078e0a00 */
[C---:B------:R-:W-:Y:S02]  /*79b0*/  IMAD R7, R0.reuse, R7, R10 ;  /* 0x0000000700077224 */ /* 0x040fe400078e020a */
[----:B------:R-:W-:Y:S01]  /*79c0*/  @!P1 IMAD.IADD R5, R5, 0x1, -R0 ;  /* 0x0000000105059824 */ /* 0x000fe200078e0a00 */
[----:B------:R-:W-:Y:S01]  /*79d0*/  ISETP.GT.U32.AND P6, PT, R0, R4, PT ;  /* 0x000000040000720c */ /* 0x000fe20003fc4070 */
[----:B------:R-:W-:Y:S01]  /*79e0*/  IMAD.HI.U32 R10, R2, R8, RZ ;  /* 0x00000008020a7227 */ /* 0x000fe200078e00ff */
[----:B------:R-:W-:-:S03]  /*79f0*/  ISETP.GE.AND P0, PT, R11, RZ, PT ;  /* 0x000000ff0b00720c */ /* 0x000fc60003f06270 */
[----:B------:R-:W-:Y:S01]  /*7a00*/  IMAD.MOV.U32 R11, RZ, RZ, R5 ;  /* 0x000000ffff0b7224 */ /* 0x000fe200078e0005 */
[----:B------:R-:W-:Y:S01]  /*7a10*/  ISETP.GT.U32.AND P5, PT, R0, R7, PT ;  /* 0x000000070000720c */ /* 0x000fe20003fa4070 */
[----:B------:R-:W-:-:S04]  /*7a20*/  IMAD.MOV R5, RZ, RZ, -R10 ;  /* 0x000000ffff057224 */ /* 0x000fc800078e0a0a */
[----:B------:R-:W-:Y:S02]  /*7a30*/  IMAD R5, R0, R5, R8 ;  /* 0x0000000500057224 */ /* 0x000fe400078e0208 */
[----:B------:R-:W-:-:S03]  /*7a40*/  @!P6 IMAD.IADD R4, R4, 0x1, -R0 ;  /* 0x000000010404e824 */ /* 0x000fc600078e0a00 */
[C---:B------:R-:W-:Y:S01]  /*7a50*/  ISETP.GT.U32.AND P6, PT, R0.reuse, R5, PT ;  /* 0x000000050000720c */ /* 0x040fe20003fc4070 */
[----:B------:R-:W-:Y:S01]  /*7a60*/  @!P4 IMAD.MOV R11, RZ, RZ, -R11 ;  /* 0x000000ffff0bc224 */ /* 0x000fe200078e0a0b */
[----:B----4-:R-:W-:Y:S01]  /*7a70*/  IABS R6, R13 ;  /* 0x0000000d00067213 */ /* 0x010fe20000000000 */
[----:B------:R-:W-:Y:S01]  /*7a80*/  @!P5 IMAD.IADD R7, R7, 0x1, -R0 ;  /* 0x000000010707d824 */ /* 0x000fe200078e0a00 */
[----:B------:R-:W-:Y:S02]  /*7a90*/  ISETP.GE.AND P1, PT, R13, RZ, PT ;  /* 0x000000ff0d00720c */ /* 0x000fe40003f26270 */
[----:B------:R-:W-:Y:S01]  /*7aa0*/  IABS R10, R17 ;  /* 0x00000011000a7213 */ /* 0x000fe20000000000 */
[----:B------:R0:W-:Y:S01]  /*7ab0*/  STL [R1+0x330], R11 ;  /* 0x0003300b01007387 */ /* 0x0001e20000100800 */
[----:B------:R-:W-:Y:S01]  /*7ac0*/  ISETP.GT.U32.AND P5, PT, R0, R7, PT ;  /* 0x000000070000720c */ /* 0x000fe20003fa4070 */
[----:B------:R-:W-:-:S04]  /*7ad0*/  IMAD.HI.U32 R13, R2, R6, RZ ;  /* 0x00000006020d7227 */ /* 0x000fc800078e00ff */
[----:B------:R-:W-:Y:S02]  /*7ae0*/  @!P6 IMAD.IADD R5, R5, 0x1, -R0 ;  /* 0x000000010505e824 */ /* 0x000fe400078e0a00 */
[----:B------:R-:W-:-:S03]  /*7af0*/  IMAD.MOV R13, RZ, RZ, -R13 ;  /* 0x000000ffff0d7224 */ /* 0x000fc600078e0a0d */
[C---:B------:R-:W-:Y:S01]  /*7b00*/  ISETP.GT.U32.AND P6, PT, R0.reuse, R5, PT ;  /* 0x000000050000720c */ /* 0x040fe20003fc4070 */
[----:B------:R-:W-:Y:S02]  /*7b10*/  IMAD R6, R0, R13, R6 ;  /* 0x0000000d00067224 */ /* 0x000fe400078e0206 */
[----:B------:R-:W-:-:S04]  /*7b20*/  @!P5 IMAD.IADD R7, R7, 0x1, -R0 ;  /* 0x000000010707d824 */ /* 0x000fc800078e0a00 */
[----:B------:R-:W-:-:S06]  /*7b30*/  @!P2 IMAD.MOV R7, RZ, RZ, -R7 ;  /* 0x000000ffff07a224 */ /* 0x000fcc00078e0a07 */
[----:B------:R-:W-:Y:S01]  /*7b40*/  @!P6 IMAD.IADD R5, R5, 0x1, -R0 ;  /* 0x000000010505e824 */ /* 0x000fe200078e0a00 */
[----:B------:R-:W-:Y:S02]  /*7b50*/  ISETP.GE.AND P6, PT, R17, RZ, PT ;  /* 0x000000ff1100720c */ /* 0x000fe40003fc6270 */
[----:B--2---:R-:W-:-:S05]  /*7b60*/  IABS R9, R12 ;  /* 0x0000000c00097213 */ /* 0x004fca0000000000 */
[----:B------:R-:W-:-:S04]  /*7b70*/  IMAD.MOV.U32 R8, RZ, RZ, R9 ;  /* 0x000000ffff087224 */ /* 0x000fc800078e0009 */
[----:B0-----:R-:W-:Y:S01]  /*7b80*/  IMAD.HI.U32 R11, R2, R8, RZ ;  /* 0x00000008020b7227 */ /* 0x001fe200078e00ff */
[----:B------:R-:W-:-:S03]  /*7b90*/  ISETP.GE.AND P4, PT, R12, RZ, PT ;  /* 0x000000ff0c00720c */ /* 0x000fc60003f86270 */
[----:B------:R-:W-:Y:S01]  /*7ba0*/  IMAD.MOV.U32 R9, RZ, RZ, R10 ;  /* 0x000000ffff097224 */ /* 0x000fe200078e000a */
[----:B------:R-:W-:Y:S01]  /*7bb0*/  IABS R10, R16 ;  /* 0x00000010000a7213 */ /* 0x000fe20000000000 */
[----:B------:R-:W-:Y:S02]  /*7bc0*/  IMAD.MOV R11, RZ, RZ, -R11 ;  /* 0x000000ffff0b7224 */ /* 0x000fe400078e0a0b */
[----:B------:R-:W-:-:S04]  /*7bd0*/  IMAD.HI.U32 R12, R2, R9, RZ ;  /* 0x00000009020c7227 */ /* 0x000fc800078e00ff */
[----:B------:R-:W-:Y:S02]  /*7be0*/  IMAD R8, R0, R11, R8 ;  /* 0x0000000b00087224 */ /* 0x000fe400078e0208 */
[----:B------:R-:W-:Y:S02]  /*7bf0*/  IMAD.MOV.U32 R11, RZ, RZ, R4 ;  /* 0x000000ffff0b7224 */ /* 0x000fe400078e0004 */
[----:B------:R-:W-:Y:S02]  /*7c00*/  IMAD.MOV R12, RZ, RZ, -R12 ;  /* 0x000000ffff0c7224 */ /* 0x000fe400078e0a0c */
[----:B------:R-:W-:Y:S01]  /*7c10*/  @!P3 IMAD.MOV R11, RZ, RZ, -R11 ;  /* 0x000000ffff0bb224 */ /* 0x000fe200078e0a0b */
[----:B------:R-:W-:Y:S01]  /*7c20*/  IABS R13, R14 ;  /* 0x0000000e000d7213 */ /* 0x000fe20000000000 */
[----:B------:R-:W-:-:S04]  /*7c30*/  IMAD.HI.U32 R14, R2, R10, RZ ;  /* 0x0000000a020e7227 */ /* 0x000fc800078e00ff */
[----:B------:R-:W-:Y:S02]  /*7c40*/  IMAD.MOV R14, RZ, RZ, -R14 ;  /* 0x000000ffff0e7224 */ /* 0x000fe400078e0a0e */
[C---:B------:R-:W-:Y:S02]  /*7c50*/  IMAD R9, R0.reuse, R12, R9 ;  /* 0x0000000c00097224 */ /* 0x040fe400078e0209 */
[----:B------:R-:W2:Y:S01]  /*7c60*/  LDL R12, [R1+0x100] ;  /* 0x00010000010c7983 */ /* 0x000ea20000100800 */
[----:B------:R-:W-:-:S03]  /*7c70*/  IMAD R10, R0, R14, R10 ;  /* 0x0000000e000a7224 */ /* 0x000fc600078e020a */
[----:B------:R0:W-:Y:S04]  /*7c80*/  STL [R1+0x338], R11 ;  /* 0x0003380b01007387 */ /* 0x0001e80000100800 */
[----:B------:R-:W3:Y:S04]  /*7c90*/  LDL R14, [R1+0x108] ;  /* 0x00010800010e7983 */ /* 0x000ee80000100800 */
[----:B0-----:R-:W4:Y:S04]  /*7ca0*/  LDL R11, [R1+0x104] ;  /* 0x00010400010b7983 */ /* 0x001f280000100800 */
[----:B------:R-:W-:Y:S04]  /*7cb0*/  STL [R1+0x33c], R7 ;  /* 0x00033c0701007387 */ /* 0x000fe80000100800 */
[----:B------:R-:W2:Y:S01]  /*7cc0*/  LDL.LU R17, [R1+0x10c] ;  /* 0x00010c0001117983 */ /* 0x000ea20000300800 */
[----:B------:R-:W-:-:S03]  /*7cd0*/  IMAD.HI.U32 R4, R2, R13, RZ ;  /* 0x0000000d02047227 */ /* 0x000fc600078e00ff */
[----:B--2---:R0:W-:Y:S04]  /*7ce0*/  STL [R1+0x1c3c], R17 ;  /* 0x001c3c1101007387 */ /* 0x0041e80000100800 */
[----:B0-----:R-:W2:Y:S01]  /*7cf0*/  LDL.LU R17, [R1+0xfc] ;  /* 0x0000fc0001117983 */ /* 0x001ea20000300800 */
[----:B------:R-:W-:-:S04]  /*7d00*/  IMAD.MOV R4, RZ, RZ, -R4 ;  /* 0x000000ffff047224 */ /* 0x000fc800078e0a04 */
[C---:B------:R-:W-:Y:S01]  /*7d10*/  IMAD R13, R0.reuse, R4, R13 ;  /* 0x00000004000d7224 */ /* 0x040fe200078e020d */
[----:B------:R-:W-:-:S13]  /*7d20*/  ISETP.GT.U32.AND P5, PT, R0, R6, PT ;  /* 0x000000060000720c */ /* 0x000fda0003fa4070 */
[----:B------:R-:W-:Y:S01]  /*7d30*/  @!P5 IMAD.IADD R6, R6, 0x1, -R0 ;  /* 0x000000010606d824 */ /* 0x000fe200078e0a00 */
[----:B------:R-:W-:Y:S02]  /*7d40*/  ISETP.GT.U32.AND P5, PT, R0, R10, PT ;  /* 0x0000000a0000720c */ /* 0x000fe40003fa4070 */
[----:B--2---:R-:W-:Y:S01]  /*7d50*/  IABS R4, R17 ;  /* 0x0000001100047213 */ /* 0x004fe20000000000 */
[----:B------:R0:W-:Y:S04]  /*7d60*/  STL [R1+0x1c40], R17 ;  /* 0x001c401101007387 */ /* 0x0001e80000100800 */
[----:B0-----:R-:W2:Y:S01]  /*7d70*/  LDL.LU R17, [R1+0xf8] ;  /* 0x0000f80001117983 */ /* 0x001ea20000300800 */
[----:B---3--:R-:W-:Y:S01]  /*7d80*/  IABS R7, R14 ;  /* 0x0000000e00077213 */ /* 0x008fe20000000000 */
[----:B------:R-:W-:-:S04]  /*7d90*/  IMAD.MOV.U32 R14, RZ, RZ, R5 ;  /* 0x000000ffff0e7224 */ /* 0x000fc800078e0005 */
[----:B------:R-:W-:Y:S02]  /*7da0*/  @!P5 IMAD.IADD R10, R10, 0x1, -R0 ;  /* 0x000000010a0ad824 */ /* 0x000fe400078e0a00 */
[----:B------:R-:W-:-:S03]  /*7db0*/  @!P0 IMAD.MOV R14, RZ, RZ, -R14 ;  /* 0x000000ffff0e8224 */ /* 0x000fc600078e0a0e */
[----:B------:R-:W-:Y:S02]  /*7dc0*/  ISETP.GT.U32.AND P0, PT, R0, R10, PT ;  /* 0x0000000a0000720c */ /* 0x000fe40003f04070 */
[----:B------:R0:W-:Y:S11]  /*7dd0*/  STL [R1+0x340], R14 ;  /* 0x0003400e01007387 */ /* 0x0001f60000100800 */
[----:B------:R-:W-:Y:S01]  /*7de0*/  @!P0 IMAD.IADD R10, R10, 0x1, -R0 ;  /* 0x000000010a0a8824 */ /* 0x000fe200078e0a00 */
[----:B------:R-:W-:-:S02]  /*7df0*/  ISETP.GT.U32.AND P3, PT, R0, R8, PT ;  /* 0x000000080000720c */ /* 0x000fc40003f64070 */
[----:B--2---:R-:W-:Y:S02]  /*7e00*/  ISETP.GE.AND P0, PT, R17, RZ, PT ;  /* 0x000000ff1100720c */ /* 0x004fe40003f06270 */
[----:B------:R-:W2:Y:S09]  /*7e10*/  LDL.LU R17, [R1+0x1c40] ;  /* 0x001c400001117983 */ /* 0x000eb20000300800 */
[----:B------:R-:W-:Y:S01]  /*7e20*/  @!P3 IMAD.IADD R8, R8, 0x1, -R0 ;  /* 0x000000010808b824 */ /* 0x000fe200078e0a00 */
[----:B------:R-:W-:-:S02]  /*7e30*/  ISETP.GT.U32.AND P3, PT, R0, R6, PT ;  /* 0x000000060000720c */ /* 0x000fc40003f64070 */
[----:B------:R-:W-:-:S05]  /*7e40*/  IABS R12, R12 ;  /* 0x0000000c000c7213 */ /* 0x000fca0000000000 */
[----:B------:R-:W-:Y:S02]  /*7e50*/  IMAD.MOV.U32 R5, RZ, RZ, R12 ;  /* 0x000000ffff057224 */ /* 0x000fe400078e000c */
[----:B------:R-:W-:-:S04]  /*7e60*/  IMAD.HI.U32 R12, R2, R4, RZ ;  /* 0x00000004020c7227 */ /* 0x000fc800078e00ff */
[----:B------:R-:W-:Y:S01]  /*7e70*/  @!P3 IMAD.IADD R6, R6, 0x1, -R0 ;  /* 0x000000010606b824 */ /* 0x000fe200078e0a00 */
[----:B------:R-:W-:Y:S01]  /*7e80*/  ISETP.GT.U32.AND P3, PT, R0, R13, PT ;  /* 0x0000000d0000720c */ /* 0x000fe20003f64070 */
[----:B------:R-:W-:-:S04]  /*7e90*/  IMAD.MOV R12, RZ, RZ, -R12 ;  /* 0x000000ffff0c7224 */ /* 0x000fc800078e0a0c */
[----:B------:R-:W-:Y:S02]  /*7ea0*/  IMAD R4, R0, R12, R4 ;  /* 0x0000000c00047224 */ /* 0x000fe400078e0204 */
[----:B------:R-:W-:-:S04]  /*7eb0*/  IMAD.HI.U32 R12, R2, R5, RZ ;  /* 0x00000005020c7227 */ /* 0x000fc800078e00ff */
[----:B------:R-:W-:Y:S02]  /*7ec0*/  IMAD.MOV R12, RZ, RZ, -R12 ;  /* 0x000000ffff0c7224 */ /* 0x000fe400078e0a0c */
[----:B------:R-:W-:Y:S02]  /*7ed0*/  @!P3 IMAD.IADD R13, R13, 0x1, -R0 ;  /* 0x000000010d0db824 */ /* 0x000fe400078e0a00 */
[----:B------:R-:W-:Y:S01]  /*7ee0*/  IMAD R5, R0, R12, R5 ;  /* 0x0000000c00057224 */ /* 0x000fe200078e0205 */
[----:B--2---:R-:W-:Y:S02]  /*7ef0*/  ISETP.GE.AND P3, PT, R17, RZ, PT ;  /* 0x000000ff1100720c */ /* 0x004fe40003f66270 */
[----:B------:R-:W2:Y:S04]  /*7f00*/  LDL.LU R17, [R1+0x1c3c] ;  /* 0x001c3c0001117983 */ /* 0x000ea80000300800 */
[----:B------:R-:W3:Y:S01]  /*7f10*/  LDL R12, [R1+0x110] ;  /* 0x00011000010c7983 */ /* 0x000ee20000100800 */
[----:B----4-:R-:W-:-:S05]  /*7f20*/  IABS R11, R11 ;  /* 0x0000000b000b7213 */ /* 0x010fca0000000000 */
[----:B0-----:R-:W-:-:S04]  /*7f30*/  IMAD.HI.U32 R14, R2, R11, RZ ;  /* 0x0000000b020e7227 */ /* 0x001fc800078e00ff */
[----:B------:R-:W-:-:S04]  /*7f40*/  IMAD.MOV R14, RZ, RZ, -R14 ;  /* 0x000000ffff0e7224 */ /* 0x000fc800078e0a0e */
[C---:B------:R-:W-:Y:S02]  /*7f50*/  IMAD R11, R0.reuse, R14, R11 ;  /* 0x0000000e000b7224 */ /* 0x040fe400078e020b */
[----:B------:R-:W-:Y:S01]  /*7f60*/  IMAD.MOV.U32 R14, RZ, RZ, R6 ;  /* 0x000000ffff0e7224 */ /* 0x000fe200078e0006 */
[----:B------:R-:W-:-:S13]  /*7f70*/  ISETP.GT.U32.AND P2, PT, R0, R9, PT ;  /* 0x000000090000720c */ /* 0x000fda0003f44070 */
[----:B------:R-:W-:-:S05]  /*7f80*/  @!P2 IMAD.IADD R9, R9, 0x1, -R0 ;  /* 0x000000010909a824 */ /* 0x000fca00078e0a00 */
[C---:B------:R-:W-:Y:S02]  /*7f90*/  ISETP.GT.U32.AND P5, PT, R0.reuse, R9, PT ;  /* 0x000000090000720c */ /* 0x040fe40003fa4070 */
[----:B---3--:R-:W-:Y:S02]  /*7fa0*/  IABS R6, R12 ;  /* 0x0000000c00067213 */ /* 0x008fe40000000000 */
[----:B------:R-:W3:Y:S09]  /*7fb0*/  LDL.LU R12, [R1+0x100] ;  /* 0x00010000010c7983 */ /* 0x000ef20000300800 */
[----:B------:R-:W-:Y:S01]  /*7fc0*/  @!P5 IMAD.IADD R9, R9, 0x1, -R0 ;  /* 0x000000010909d824 */ /* 0x000fe200078e0a00 */
[----:B------:R-:W-:-:S02]  /*7fd0*/  ISETP.GT.U32.AND P5, PT, R0, R4, PT ;  /* 0x000000040000720c */ /* 0x000fc40003fa4070 */
[----:B------:R-:W-:-:S11]  /*7fe0*/  ISETP.GT.U32.AND P2, PT, R0, R8, PT ;  /* 0x000000080000720c */ /* 0x000fd60003f44070 */
[--C-:B------:R-:W-:Y:S02]  /*7ff0*/  @!P5 IMAD.IADD R4, R4, 0x1, -R0.reuse ;  /* 0x000000010404d824 */ /* 0x100fe400078e0a00 */
[----:B------:R-:W-:Y:S01]  /*8000*/  @!P2 IMAD.IADD R8, R8, 0x1, -R0 ;  /* 0x000000010808a824 */ /* 0x000fe200078e0a00 */
[----:B------:R-:W-:Y:S02]  /*8010*/  ISETP.GE.AND P2, PT, R16, RZ, PT ;  /* 0x000000ff1000720c */ /* 0x000fe40003f46270 */
[----:B------:R-:W-:Y:S01]  /*8020*/  ISETP.GT.U32.AND P5, PT, R0, R4, PT ;  /* 0x000000040000720c */ /* 0x000fe20003fa4070 */
[----:B------:R-:W-:Y:S02]  /*8030*/  @!P1 IMAD.MOV R14, RZ, RZ, -R14 ;  /* 0x000000ffff0e9224 */ /* 0x000fe400078e0a0e */
[----:B------:R-:W-:Y:S02]  /*8040*/  @!P4 IMAD.MOV R8, RZ, RZ, -R8 ;  /* 0x000000ffff08c224 */ /* 0x000fe400078e0a08 */
[----:B------:R-:W-:Y:S01]  /*8050*/  @!P6 IMAD.MOV R9, RZ, RZ, -R9 ;  /* 0x000000ffff09e224 */ /* 0x000fe200078e0a09 */
[----:B------:R0:W-:Y:S05]  /*8060*/  STL [R1+0x348], R14 ;  /* 0x0003480e01007387 */ /* 0x0001ea0000100800 */
[----:B------:R-:W-:-:S02]  /*8070*/  @!P2 IMAD.MOV R10, RZ, RZ, -R10 ;  /* 0x000000ffff0aa224 */ /* 0x000fc400078e0a0a */
[----:B------:R-:W-:Y:S01]  /*8080*/  @!P5 IMAD.IADD R4, R4, 0x1, -R0 ;  /* 0x000000010404d824 */ /* 0x000fe200078e0a00 */
[----:B0-----:R-:W4:Y:S04]  /*8090*/  LDL.LU R14, [R1+0x104] ;  /* 0x00010400010e7983 */ /* 0x001f280000300800 */
[----:B------:R-:W-:Y:S04]  /*80a0*/  STL [R1+0x34c], R8 ;  /* 0x00034c0801007387 */ /* 0x000fe80000100800 */
[----:B------:R-:W-:Y:S04]  /*80b0*/  STL [R1+0x358], R9 ;  /* 0x0003580901007387 */ /* 0x000fe80000100800 */
[----:B------:R-:W-:Y:S01]  /*80c0*/  STL [R1+0x360], R10 ;  /* 0x0003600a01007387 */ /* 0x000fe20000100800 */
[----:B---3--:R-:W-:-:S03]  /*80d0*/  ISETP.GE.AND P2, PT, R12, RZ, PT ;  /* 0x000000ff0c00720c */ /* 0x008fc60003f46270 */
[----:B------:R-:W3:Y:S04]  /*80e0*/  LDL R12, [R1+0x118] ;  /* 0x00011800010c7983 */ /* 0x000ee80000100800 */
[----:B------:R0:W-:Y:S04]  /*80f0*/  STL [R1+0x1c38], R4 ;  /* 0x001c380401007387 */ /* 0x0001e80000100800 */
[----:B0-----:R-:W3:Y:S01]  /*8100*/  LDL.LU R4, [R1+0x108] ;  /* 0x0001080001047983 */ /* 0x001ee20000300800 */
[----:B------:R-:W-:Y:S01]  /*8110*/  IMAD.HI.U32 R16, R2, R7, RZ ;  /* 0x0000000702107227 */ /* 0x000fe200078e00ff */
[----:B------:R-:W-:-:S02]  /*8120*/  ISETP.GT.U32.AND P1, PT, R0, R13, PT ;  /* 0x0000000d0000720c */ /* 0x000fc40003f24070 */
[C---:B------:R-:W-:Y:S01]  /*8130*/  ISETP.GT.U32.AND P4, PT, R0.reuse, R5, PT ;  /* 0x000000050000720c */ /* 0x040fe20003f84070 */
[----:B------:R-:W-:Y:S01]  /*8140*/  IMAD.MOV R16, RZ, RZ, -R16 ;  /* 0x000000ffff107224 */ /* 0x000fe200078e0a10 */
[----:B------:R-:W3:Y:S03]  /*8150*/  LDL R10, [R1+0x11c] ;  /* 0x00011c00010a7983 */ /* 0x000ee60000100800 */
[----:B------:R-:W-:Y:S01]  /*8160*/  IMAD R16, R0, R16, R7 ;  /* 0x0000001000107224 */ /* 0x000fe200078e0207 */
[----:B--2---:R-:W-:-:S05]  /*8170*/  IABS R7, R17 ;  /* 0x0000001100077213 */ /* 0x004fca0000000000 */
[----:B------:R-:W-:-:S04]  /*8180*/  IMAD.HI.U32 R8, R2, R7, RZ ;  /* 0x0000000702087227 */ /* 0x000fc800078e00ff */
[----:B------:R-:W-:-:S04]  /*8190*/  IMAD.MOV R8, RZ, RZ, -R8 ;  /* 0x000000ffff087224 */ /* 0x000fc800078e0a08 */
[----:B------:R-:W-:Y:S02]  /*81a0*/  IMAD R7, R0, R8, R7 ;  /* 0x0000000800077224 */ /* 0x000fe400078e0207 */
[----:B------:R-:W2:Y:S01]  /*81b0*/  LDL R8, [R1+0x114] ;  /* 0x0001140001087983 */ /* 0x000ea20000100800 */
[--C-:B------:R-:W-:Y:S02]  /*81c0*/  @!P1 IMAD.IADD R13, R13, 0x1, -R0.reuse ;  /* 0x000000010d0d9824 */ /* 0x100fe400078e0a00 */
[----:B------:R-:W-:Y:S01]  /*81d0*/  @!P4 IMAD.IADD R5, R5, 0x1, -R0 ;  /* 0x000000010505c824 */ /* 0x000fe200078e0a00 */
[----:B----4-:R-:W-:Y:S02]  /*81e0*/  ISETP.GE.AND P5, PT, R14, RZ, PT ;  /* 0x000000ff0e00720c */ /* 0x010fe40003fa6270 */
[----:B------:R-:W4:Y:S01]  /*81f0*/  LDL R14, [R1+0x120] ;  /* 0x00012000010e7983 */ /* 0x000f220000100800 */
[----:B------:R-:W-:Y:S02]  /*8200*/  ISETP.GT.U32.AND P6, PT, R0, R11, PT ;  /* 0x0000000b0000720c */ /* 0x000fe40003fc4070 */
[----:B---3--:R-:W-:Y:S01]  /*8210*/  ISETP.GE.AND P4, PT, R4, RZ, PT ;  /* 0x000000ff0400720c */ /* 0x008fe20003f86270 */
[----:B------:R-:W-:-:S04]  /*8220*/  IMAD.MOV.U32 R4, RZ, RZ, R13 ;  /* 0x000000ffff047224 */ /* 0x000fc800078e000d */
[----:B------:R-:W-:-:S05]  /*8230*/  @!P0 IMAD.MOV R4, RZ, RZ, -R4 ;  /* 0x000000ffff048224 */ /* 0x000fca00078e0a04 */
[----:B------:R0:W-:Y:S04]  /*8240*/  STL [R1+0x364], R4 ;  /* 0x0003640401007387 */ /* 0x0001e80000100800 */
[----:B0-----:R-:W3:Y:S01]  /*8250*/  LDL.LU R4, [R1+0x110] ;  /* 0x0001100001047983 */ /* 0x001ee20000300800 */
[----:B------:R-:W-:Y:S01]  /*8260*/  ISETP.GT.U32.AND P1, PT, R0, R16, PT ;  /* 0x000000100000720c */ /* 0x000fe20003f24070 */
[----:B------:R-:W-:Y:S02]  /*8270*/  @!P6 IMAD.IADD R11, R11, 0x1, -R0 ;  /* 0x000000010b0be824 */ /* 0x000fe400078e0a00 */
[----:B------:R-:W-:Y:S01]  /*8280*/  IMAD.HI.U32 R9, R2, R6, RZ ;  /* 0x0000000602097227 */ /* 0x000fe200078e00ff */
[----:B--2---:R-:W-:-:S03]  /*8290*/  IABS R13, R8 ;  /* 0x00000008000d7213 */ /* 0x004fc60000000000 */
[----:B------:R-:W-:-:S06]  /*82a0*/  IMAD.MOV R9, RZ, RZ, -R9 ;  /* 0x000000ffff097224 */ /* 0x000fcc00078e0a09 */
[----:B------:R-:W-:Y:S01]  /*82b0*/  @!P1 IMAD.IADD R16, R16, 0x1, -R0 ;  /* 0x0000000110109824 */ /* 0x000fe200078e0a00 */
[----:B------:R-:W-:-:S04]  /*82c0*/  ISETP.GT.U32.AND P1, PT, R0, R11, PT ;  /* 0x0000000b0000720c */ /* 0x000fc80003f24070 */
[C---:B------:R-:W-:Y:S01]  /*82d0*/  ISETP.GT.U32.AND P0, PT, R0.reuse, R16, PT ;  /* 0x000000100000720c */ /* 0x040fe20003f04070 */
[----:B------:R-:W-:Y:S01]  /*82e0*/  IMAD R8, R0, R9, R6 ;  /* 0x0000000900087224 */ /* 0x000fe200078e0206 */
[----:B------:R-:W-:Y:S02]  /*82f0*/  IABS R9, R10 ;  /* 0x0000000a00097213 */ /* 0x000fe40000000000 */
[----:B------:R-:W-:-:S05]  /*8300*/  IABS R12, R12 ;  /* 0x0000000c000c7213 */ /* 0x000fca0000000000 */
[----:B------:R-:W-:Y:S01]  /*8310*/  @!P1 IMAD.IADD R11, R11, 0x1, -R0 ;  /* 0x000000010b0b9824 */ /* 0x000fe200078e0a00 */
[----:B------:R-:W-:-:S03]  /*8320*/  ISETP.GT.U32.AND P1, PT, R0, R8, PT ;  /* 0x000000080000720c */ /* 0x000fc60003f24070 */
[----:B------:R-:W-:Y:S01]  /*8330*/  @!P0 IMAD.IADD R16, R16, 0x1, -R0 ;  /* 0x0000000110108824 */ /* 0x000fe200078e0a00 */
[----:B------:R-:W-:Y:S01]  /*8340*/  ISETP.GE.AND P0, PT, R17, RZ, PT ;  /* 0x000000ff1100720c */ /* 0x000fe20003f06270 */
[----:B------:R-:W-:-:S04]  /*8350*/  IMAD.HI.U32 R17, R2, R9, RZ ;  /* 0x0000000902117227 */ /* 0x000fc800078e00ff */
[----:B------:R-:W-:-:S04]  /*8360*/  IMAD.HI.U32 R10, R2, R12, RZ ;  /* 0x0000000c020a7227 */ /* 0x000fc800078e00ff */
[----:B------:R-:W-:Y:S02]  /*8370*/  IMAD.MOV R17, RZ, RZ, -R17 ;  /* 0x000000ffff117224 */ /* 0x000fe400078e0a11 */
[----:B------:R-:W-:Y:S02]  /*8380*/  IMAD.MOV R10, RZ, RZ, -R10 ;  /* 0x000000ffff0a7224 */ /* 0x000fe400078e0a0a */
[----:B------:R-:W-:Y:S02]  /*8390*/  @!P1 IMAD.IADD R8, R8, 0x1, -R0 ;  /* 0x0000000108089824 */ /* 0x000fe400078e0a00 */
[C---:B------:R-:W-:Y:S02]  /*83a0*/  IMAD R9, R0.reuse, R17, R9 ;  /* 0x0000001100097224 */ /* 0x040fe400078e0209 */
[----:B------:R-:W-:Y:S01]  /*83b0*/  IMAD R10, R0, R10, R12 ;  /* 0x0000000a000a7224 */ /* 0x000fe200078e020c */
[----:B---3--:R-:W-:Y:S02]  /*83c0*/  ISETP.GE.AND P1, PT, R4, RZ, PT ;  /* 0x000000ff0400720c */ /* 0x008fe40003f26270 */
[----:B------:R-:W2:Y:S04]  /*83d0*/  LDL.LU R4, [R1+0x1c38] ;  /* 0x001c380001047983 */ /* 0x000ea80000300800 */
[----:B------:R-:W3:Y:S04]  /*83e0*/  LDL R12, [R1+0x130] ;  /* 0x00013000010c7983 */ /* 0x000ee80000100800 */
[----:B------:R-:W3:Y:S04]  /*83f0*/  LDL.LU R17, [R1+0x238] ;  /* 0x0002380001117983 */ /* 0x000ee80000300800 */
[----:B------:R0:W-:Y:S04]  /*8400*/  STL [R1+0x1c34], R9 ;  /* 0x001c340901007387 */ /* 0x0001e80000100800 */
[----:B0-----:R-:W2:Y:S01]  /*8410*/  LDL R9, [R1+0x134] ;  /* 0x0001340001097983 */ /* 0x001ea20000100800 */
[----:B------:R-:W-:-:S02]  /*8420*/  ISETP.GT.U32.AND P6, PT, R0, R5, PT ;  /* 0x000000050000720c */ /* 0x000fc40003fc4070 */
[----:B----4-:R-:W-:Y:S01]  /*8430*/  IABS R6, R14 ;  /* 0x0000000e00067213 */ /* 0x010fe20000000000 */
[----:B------:R-:W-:-:S04]  /*8440*/  IMAD.HI.U32 R14, R2, R13, RZ ;  /* 0x0000000d020e7227 */ /* 0x000fc800078e00ff */
[----:B------:R-:W-:-:S06]  /*8450*/  IMAD.MOV R14, RZ, RZ, -R14 ;  /* 0x000000ffff0e7224 */ /* 0x000fcc00078e0a0e */
[----:B------:R-:W-:Y:S01]  /*8460*/  @!P6 IMAD.IADD R5, R5, 0x1, -R0 ;  /* 0x000000010505e824 */ /* 0x000fe200078e0a00 */
[C---:B------:R-:W-:Y:S01]  /*8470*/  ISETP.GT.U32.AND P6, PT, R0.reuse, R7, PT ;  /* 0x000000070000720c */ /* 0x040fe20003fc4070 */
[----:B------:R-:W-:Y:S02]  /*8480*/  IMAD R13, R0, R14, R13 ;  /* 0x0000000e000d7224 */ /* 0x000fe400078e020d */
[----:B------:R-:W-:-:S04]  /*8490*/  IMAD.HI.U32 R14, R2, R6, RZ ;  /* 0x00000006020e7227 */ /* 0x000fc800078e00ff */
[----:B------:R-:W-:-:S06]  /*84a0*/  IMAD.MOV R14, RZ, RZ, -R14 ;  /* 0x000000ffff0e7224 */ /* 0x000fcc00078e0a0e */
[----:B------:R-:W-:Y:S01]  /*84b0*/  @!P6 IMAD.IADD R7, R7, 0x1, -R0 ;  /* 0x000000010707e824 */ /* 0x000fe200078e0a00 */
[C---:B------:R-:W-:Y:S01]  /*84c0*/  ISETP.GT.U32.AND P6, PT, R0.reuse, R13, PT ;  /* 0x0000000d0000720c */ /* 0x040fe20003fc4070 */
[----:B------:R-:W-:Y:S02]  /*84d0*/  IMAD R6, R0, R14, R6 ;  /* 0x0000000e00067224 */ /* 0x000fe400078e0206 */
[----:B------:R-:W-:-:S10]  /*84e0*/  @!P2 IMAD.MOV R5, RZ, RZ, -R5 ;  /* 0x000000ffff05a224 */ /* 0x000fd400078e0a05 */
[----:B------:R-:W-:-:S05]  /*84f0*/  @!P6 IMAD.IADD R13, R13, 0x1, -R0 ;  /* 0x000000010d0de824 */ /* 0x000fca00078e0a00 */
[----:B------:R-:W-:Y:S02]  /*8500*/  ISETP.GT.U32.AND P2, PT, R0, R13, PT ;  /* 0x0000000d0000720c */ /* 0x000fe40003f44070 */
[----:B--2---:R-:W-:Y:S01]  /*8510*/  IABS R14, R9 ;  /* 0x00000009000e7213 */ /* 0x004fe20000000000 */
[----:B------:R-:W-:Y:S02]  /*8520*/  IMAD.MOV.U32 R9, RZ, RZ, R4 ;  /* 0x000000ffff097224 */ /* 0x000fe400078e0004 */
[----:B------:R-:W2:Y:S02]  /*8530*/  LDL.LU R4, [R1+0x148] ;  /* 0x0001480001047983 */ /* 0x000ea40000300800 */
[----:B------:R-:W-:-:S05]  /*8540*/  @!P3 IMAD.MOV R9, RZ, RZ, -R9 ;  /* 0x000000ffff09b224 */ /* 0x000fca00078e0a09 */
[----:B------:R-:W-:Y:S04]  /*8550*/  STL [R1+0x36c], R9 ;  /* 0x00036c0901007387 */ /* 0x000fe80000100800 */
[----:B------:R-:W-:Y:S04]  /*8560*/  STL [R1+0x374], R5 ;  /* 0x0003740501007387 */ /* 0x000fe80000100800 */
[----:B------:R0:W-:Y:S04]  /*8570*/  STL [R1+0x1c30], R13 ;  /* 0x001c300d01007387 */ /* 0x0001e80000100800 */
[----:B0-----:R-:W4:Y:S01]  /*8580*/  LDL.LU R13, [R1+0x114] ;  /* 0x00011400010d7983 */ /* 0x001f220000300800 */
[----:B------:R-:W-:Y:S01]  /*8590*/  ISETP.GT.U32.AND P6, PT, R0, R8, PT ;  /* 0x000000080000720c */ /* 0x000fe20003fc4070 */
[----:B------:R-:W-:-:S02]  /*85a0*/  IMAD.MOV.U32 R5, RZ, RZ, R11 ;  /* 0x000000ffff057224 */ /* 0x000fc400078e000b */
[----:B------:R-:W-:Y:S01]  /*85b0*/  IMAD.MOV.U32 R9, RZ, RZ, R16 ;  /* 0x000000ffff097224 */ /* 0x000fe200078e0010 */
[----:B---3--:R-:W-:Y:S01]  /*85c0*/  IABS R12, R12 ;  /* 0x0000000c000c7213 */ /* 0x008fe20000000000 */
[----:B------:R-:W-:Y:S01]  /*85d0*/  @!P5 IMAD.MOV R5, RZ, RZ, -R5 ;  /* 0x000000ffff05d224 */ /* 0x000fe200078e0a05 */
[----:B------:R-:W3:Y:S01]  /*85e0*/  LDL.LU R16, [R1+0x11c] ;  /* 0x00011c0001107983 */ /* 0x000ee20000300800 */
[----:B------:R-:W-:-:S03]  /*85f0*/  @!P4 IMAD.MOV R9, RZ, RZ, -R9 ;  /* 0x000000ffff09c224 */ /* 0x000fc600078e0a09 */
[----:B------:R0:W-:Y:S04]  /*8600*/  STL [R1+0x378], R5 ;  /* 0x0003780501007387 */ /* 0x0001e80000100800 */
[----:B------:R1:W-:Y:S01]  /*8610*/  STL [R1+0x1c28], R2 ;  /* 0x001c280201007387 */ /* 0x0003e20000100800 */
[----:B------:R-:W-:Y:S02]  /*8620*/  @!P6 IMAD.IADD R8, R8, 0x1, -R0 ;  /* 0x000000010808e824 */ /* 0x000fe400078e0a00 */
[----:B0-----:R-:W-:-:S04]  /*8630*/  IMAD.HI.U32 R5, R2, R14, RZ ;  /* 0x0000000e02057227 */ /* 0x001fc800078e00ff */
[----:B--2---:R-:W-:Y:S02]  /*8640*/  IMAD.MOV.U32 R11, RZ, RZ, R4 ;  /* 0x000000ffff0b7224 */ /* 0x004fe400078e0004 */
[----:B------:R-:W-:Y:S02]  /*8650*/  IMAD.HI.U32 R4, R2, R12, RZ ;  /* 0x0000000c02047227 */ /* 0x000fe400078e00ff */
[----:B-1----:R-:W2:Y:S04]  /*8660*/  LDL.LU R2, [R1+0x118] ;  /* 0x0001180001027983 */ /* 0x002ea80000300800 */
[----:B------:R0:W-:Y:S04]  /*8670*/  STL [R1+0x37c], R9 ;  /* 0x00037c0901007387 */ /* 0x0001e80000100800 */
[----:B0-----:R-:W3:Y:S01]  /*8680*/  LDL.LU R9, [R1+0x1c34] ;  /* 0x001c340001097983 */ /* 0x001ee20000300800 */
[----:B----4-:R-:W-:-:S03]  /*8690*/  ISETP.GE.AND P6, PT, R13, RZ, PT ;  /* 0x000000ff0d00720c */ /* 0x010fc60003fc6270 */
[----:B------:R-:W4:Y:S01]  /*86a0*/  LDL.LU R13, [R1+0x1c30] ;  /* 0x001c3000010d7983 */ /* 0x000f220000300800 */
[----:B------:R-:W-:Y:S02]  /*86b0*/  IMAD.MOV R5, RZ, RZ, -R5 ;  /* 0x000000ffff057224 */ /* 0x000fe400078e0a05 */
[----:B------:R-:W-:Y:S02]  /*86c0*/  IMAD.MOV R4, RZ, RZ, -R4 ;  /* 0x000000ffff047224 */ /* 0x000fe400078e0a04 */
[C---:B------:R-:W-:Y:S02]  /*86d0*/  IMAD R5, R0.reuse, R5, R14 ;  /* 0x0000000500057224 */ /* 0x040fe400078e020e */
[C---:B------:R-:W-:Y:S01]  /*86e0*/  IMAD R4, R0.reuse, R4, R12 ;  /* 0x0000000400047224 */ /* 0x040fe200078e020c */
[C---:B------:R-:W-:Y:S02]  /*86f0*/  ISETP.GT.U32.AND P3, PT, R0.reuse, R7, PT ;  /* 0x000000070000720c */ /* 0x040fe40003f64070 */
[----:B------:R-:W-:Y:S01]  /*8700*/  ISETP.GT.U32.AND P5, PT, R0, R10, PT ;  /* 0x0000000a0000720c */ /* 0x000fe20003fa4070 */
[----:B----4-:R-:W-:Y:S01]  /*8710*/  @!P2 IMAD.IADD R13, R13, 0x1, -R0 ;  /* 0x000000010d0da824 */ /* 0x010fe200078e0a00 */
[----:B--2---:R-:W-:-:S02]  /*8720*/  ISETP.GE.AND P2, PT, R2, RZ, PT ;  /* 0x000000ff0200720c */ /* 0x004fc40003f46270 */
[----:B------:R-:W2:Y:S04]  /*8730*/  LDL R2, [R1+0x138] ;  /* 0x0001380001027983 */ /* 0x000ea80000100800 */
[----:B------:R0:W-:Y:S04]  /*8740*/  STL [R1+0x1c2c], R22 ;  /* 0x001c2c1601007387 */ /* 0x0001e80000100800 */
[----:B------:R-:W4:Y:S04]  /*8750*/  LDL.LU R14, [R1+0x13c] ;  /* 0x00013c00010e7983 */ /* 0x000f280000300800 */
[----:B------:R-:W4:Y:S01]  /*8760*/  LDL.LU R12, [R1+0x130] ;  /* 0x00013000010c7983 */ /* 0x000f220000300800 */
[----:B---3--:R-:W-:Y:S01]  /*8770*/  ISETP.GT.U32.AND P4, PT, R0, R9, PT ;  /* 0x000000090000720c */ /* 0x008fe20003f84070 */
[----:B------:R-:W-:-:S02]  /*8780*/  @!P3 IMAD.IADD R7, R7, 0x1, -R0 ;  /* 0x000000010707b824 */ /* 0x000fc400078e0a00 */
[--C-:B------:R-:W-:Y:S02]  /*8790*/  @!P5 IMAD.IADD R10, R10, 0x1, -R0.reuse ;  /* 0x000000010a0ad824 */ /* 0x100fe400078e0a00 */
[----:B------:R-:W-:Y:S01]  /*87a0*/  @!P0 IMAD.MOV R7, RZ, RZ, -R7 ;  /* 0x000000ffff078224 */ /* 0x000fe200078e0a07 */
[----:B------:R-:W-:Y:S01]  /*87b0*/  ISETP.GE.AND P5, PT, R16, RZ, PT ;  /* 0x000000ff1000720c */ /* 0x000fe20003fa6270 */
[----:B------:R-:W-:Y:S02]  /*87c0*/  IMAD.MOV.U32 R16, RZ, RZ, R11 ;  /* 0x000000ffff107224 */ /* 0x000fe400078e000b */
[----:B------:R-:W3:Y:S04]  /*87d0*/  LDL.LU R11, [R1+0x134] ;  /* 0x00013400010b7983 */ /* 0x000ee80000300800 */
[----:B------:R-:W-:Y:S01]  /*87e0*/  @!P4 IMAD.IADD R9, R9, 0x1, -R0 ;  /* 0x000000010909c824 */ /* 0x000fe200078e0a00 */
[----:B------:R-:W-:Y:S01]  /*87f0*/  STL [R1+0x384], R7 ;  /* 0x0003840701007387 */ /* 0x000fe20000100800 */
[----:B0-----:R-:W-:-:S03]  /*8800*/  IMAD.MOV.U32 R22, RZ, RZ, R8 ;  /* 0x000000ffff167224 */ /* 0x001fc600078e0008 */
[----:B------:R-:W-:Y:S01]  /*8810*/  ISETP.GT.U32.AND P0, PT, R0, R9, PT ;  /* 0x000000090000720c */ /* 0x000fe20003f04070 */
[----:B------:R-:W-:Y:S01]  /*8820*/  @!P1 IMAD.MOV R22, RZ, RZ, -R22 ;  /* 0x000000ffff169224 */ /* 0x000fe200078e0a16 */
[----:B------:R-:W3:Y:S04]  /*8830*/  LDL.LU R8, [R1+0x120] ;  /* 0x0001200001087983 */ /* 0x000ee80000300800 */
[----:B------:R0:W-:Y:S07]  /*8840*/  STL [R1+0x388], R22 ;  /* 0x0003881601007387 */ /* 0x0001ee0000100800 */
[----:B------:R-:W-:Y:S01]  /*8850*/  @!P0 IMAD.IADD R9, R9, 0x1, -R0 ;  /* 0x0000000109098824 */ /* 0x000fe200078e0a00 */
[----:B0-----:R-:W3:Y:S01]  /*8860*/  LDL.LU R22, [R1+0x1c2c] ;  /* 0x001c2c0001167983 */ /* 0x001ee20000300800 */
[----:B--2---:R-:W-:Y:S01]  /*8870*/  IABS R7, R2 ;  /* 0x0000000200077213 */ /* 0x004fe20000000000 */
[----:B------:R-:W-:-:S02]  /*8880*/  IMAD.MOV.U32 R2, RZ, RZ, R13 ;  /* 0x000000ffff027224 */ /* 0x000fc400078e000d */
[----:B------:R-:W2:Y:S02]  /*8890*/  LDL.LU R13, [R1+0x138] ;  /* 0x00013800010d7983 */ /* 0x000ea40000300800 */
[----:B------:R-:W-:-:S05]  /*88a0*/  @!P6 IMAD.MOV R2, RZ, RZ, -R2 ;  /* 0x000000ffff02e224 */ /* 0x000fca00078e0a02 */
[----:B------:R0:W-:Y:S01]  /*88b0*/  STL [R1+0x390], R2 ;  /* 0x0003900201007387 */ /* 0x0001e20000100800 */
[----:B----4-:R-:W-:-:S03]  /*88c0*/  ISETP.GE.AND P0, PT, R12, RZ, PT ;  /* 0x000000ff0c00720c */ /* 0x010fc60003f06270 */
[----:B0-----:R-:W4:Y:S04]  /*88d0*/  LDL.LU R2, [R1+0x1c28] ;  /* 0x001c280001027983 */ /* 0x001f280000300800 */
[----:B------:R-:W3:Y:S01]  /*88e0*/  LDL.LU R12, [R1+0x144] ;  /* 0x00014400010c7983 */ /* 0x000ee20000300800 */
[C---:B------:R-:W-:Y:S02]  /*88f0*/  ISETP.GT.U32.AND P4, PT, R0.reuse, R10, PT ;  /* 0x0000000a0000720c */ /* 0x040fe40003f84070 */
[----:B------:R-:W-:-:S11]  /*8900*/  ISETP.GT.U32.AND P1, PT, R0, R4, PT ;  /* 0x000000040000720c */ /* 0x000fd60003f24070 */
[--C-:B------:R-:W-:Y:S02]  /*8910*/  @!P4 IMAD.IADD R10, R10, 0x1, -R0.reuse ;  /* 0x000000010a0ac824 */ /* 0x100fe400078e0a00 */
[----:B------:R-:W-:Y:S01]  /*8920*/  @!P1 IMAD.IADD R4, R4, 0x1, -R0 ;  /* 0x0000000104049824 */ /* 0x000fe200078e0a00 */
[----:B------:R-:W-:Y:S02]  /*8930*/  ISETP.GT.U32.AND P3, PT, R0, R6, PT ;  /* 0x000000060000720c */ /* 0x000fe40003f64070 */
[----:B--2---:R-:W-:Y:S01]  /*8940*/  ISETP.GE.AND P1, PT, R13, RZ, PT ;  /* 0x000000ff0d00720c */ /* 0x004fe20003f26270 */
[----:B---3--:R0:W-:Y:S02]  /*8950*/  STL [R1+0x1c24], R12 ;  /* 0x001c240c01007387 */ /* 0x0081e40000100800 */
[----:B0-----:R-:W-:Y:S02]  /*8960*/  IMAD.MOV.U32 R12, RZ, RZ, R10 ;  /* 0x000000ffff0c7224 */ /* 0x001fe400078e000a */
[----:B------:R-:W2:Y:S04]  /*8970*/  LDL.LU R10, [R1+0x140] ;  /* 0x00014000010a7983 */ /* 0x000ea80000300800 */
[----:B------:R-:W3:Y:S02]  /*8980*/  LDL.LU R13, [R1+0x184] ;  /* 0x00018400010d7983 */ /* 0x000ee40000300800 */
[----:B------:R-:W-:-:S05]  /*8990*/  @!P3 IMAD.IADD R6, R6, 0x1, -R0 ;  /* 0x000000010606b824 */ /* 0x000fca00078e0a00 */
[----:B------:R-:W-:Y:S01]  /*89a0*/  ISETP.GT.U32.AND P3, PT, R0, R6, PT ;  /* 0x000000060000720c */ /* 0x000fe20003f64070 */
[----:B------:R-:W-:Y:S01]  /*89b0*/  @!P2 IMAD.MOV R12, RZ, RZ, -R12 ;  /* 0x000000ffff0ca224 */ /* 0x000fe200078e0a0c */
[----:B------:R-:W-:Y:S01]  /*89c0*/  ISETP.GE.AND P6, PT, R8, RZ, PT ;  /* 0x000000ff0800720c */ /* 0x000fe20003fc6270 */
[----:B----4-:R-:W-:Y:S01]  /*89d0*/  IMAD.HI.U32 R8, R2, R7, RZ ;  /* 0x0000000702087227 */ /* 0x010fe200078e00ff */
[----:B------:R-:W-:Y:S02]  /*89e0*/  ISETP.GT.U32.AND P2, PT, R0, R4, PT ;  /* 0x000000040000720c */ /* 0x000fe40003f44070 */
[----:B------:R0:W-:Y:S01]  /*89f0*/  STL [R1+0x394], R12 ;  /* 0x0003940c01007387 */ /* 0x0001e20000100800 */
[----:B------:R-:W-:-:S06]  /*8a00*/  IMAD.MOV R8, RZ, RZ, -R8 ;  /* 0x000000ffff087224 */ /* 0x000fcc00078e0a08 */
[----:B------:R-:W-:Y:S01]  /*8a10*/  @!P3 IMAD.IADD R6, R6, 0x1, -R0 ;  /* 0x000000010606b824 */ /* 0x000fe200078e0a00 */
[----:B------:R-:W-:Y:S01]  /*8a20*/  ISETP.GE.AND P3, PT, R11, RZ, PT ;  /* 0x000000ff0b00720c */ /* 0x000fe20003f66270 */
[----:B0-----:R-:W-:Y:S01]  /*8a30*/  IMAD.MOV.U32 R12, RZ, RZ, R9 ;  /* 0x000000ffff0c7224 */ /* 0x001fe200078e0009 */
[----:B------:R-:W-:Y:S01]  /*8a40*/  IABS R11, R14 ;  /* 0x0000000e000b7213 */ /* 0x000fe20000000000 */
[----:B------:R-:W-:Y:S02]  /*8a50*/  IMAD R8, R0, R8, R7 ;  /* 0x0000000800087224 */ /* 0x000fe400078e0207 */
[----:B------:R-:W-:Y:S02]  /*8a60*/  @!P5 IMAD.MOV R12, RZ, RZ, -R12 ;  /* 0x000000ffff0cd224 */ /* 0x000fe400078e0a0c */
[----:B------:R-:W-:Y:S01]  /*8a70*/  IMAD.HI.U32 R7, R2, R11, RZ ;  /* 0x0000000b02077227 */ /* 0x000fe200078e00ff */
[----:B------:R-:W-:-:S03]  /*8a80*/  ISETP.GT.U32.AND P5, PT, R0, R8, PT ;  /* 0x000000080000720c */ /* 0x000fc60003fa4070 */
[----:B------:R-:W-:Y:S01]  /*8a90*/  @!P6 IMAD.MOV R6, RZ, RZ, -R6 ;  /* 0x000000ffff06e224 */ /* 0x000fe200078e0a06 */
[----:B------:R0:W-:Y:S01]  /*8aa0*/  STL [R1+0x398], R12 ;  /* 0x0003980c01007387 */ /* 0x0001e20000100800 */
[----:B------:R-:W-:Y:S01]  /*8ab0*/  IMAD.MOV R7, RZ, RZ, -R7 ;  /* 0x000000ffff077224 */ /* 0x000fe200078e0a07 */
[----:B------:R-:W-:Y:S01]  /*8ac0*/  ISETP.GE.AND P6, PT, R14, RZ, PT ;  /* 0x000000ff0e00720c */ /* 0x000fe20003fc6270 */
[----:B------:R-:W-:Y:S02]  /*8ad0*/  @!P2 IMAD.IADD R4, R4, 0x1, -R0 ;  /* 0x000000010404a824 */ /* 0x000fe400078e0a00 */
[----:B------:R-:W-:Y:S01]  /*8ae0*/  IMAD R7, R0, R7, R11 ;  /* 0x0000000700077224 */ /* 0x000fe200078e020b */
[----:B0-----:R-:W4:Y:S04]  /*8af0*/  LDL.LU R12, [R1+0x1c24] ;  /* 0x001c2400010c7983 */ /* 0x001f280000300800 */
[----:B------:R3:W-:Y:S01]  /*8b00*/  STL [R1+0x38c], R6 ;  /* 0x00038c0601007387 */ /* 0x0007e20000100800 */
[----:B------:R-:W-:-:S03]  /*8b10*/  IMAD.MOV.U32 R11, RZ, RZ, R4 ;  /* 0x000000ffff0b7224 */ /* 0x000fc600078e0004 */
[----:B------:R-:W4:Y:S01]  /*8b20*/  LDL.LU R14, [R1+0x14c] ;  /* 0x00014c00010e7983 */ /* 0x000f220000300800 */
[----:B------:R-:W-:Y:S02]  /*8b30*/  @!P0 IMAD.MOV R11, RZ, RZ, -R11 ;  /* 0x000000ffff0b8224 */ /* 0x000fe400078e0a0b */
[----:B------:R-:W-:-:S03]  /*8b40*/  @!P5 IMAD.IADD R8, R8, 0x1, -R0 ;  /* 0x000000010808d824 */ /* 0x000fc600078e0a00 */
[----:B------:R0:W-:Y:S01]  /*8b50*/  STL [R1+0x380], R11 ;  /* 0x0003800b01007387 */ /* 0x0001e20000100800 */
[----:B------:R-:W-:Y:S02]  /*8b60*/  ISETP.GT.U32.AND P4, PT, R0, R5, PT ;  /* 0x000000050000720c */ /* 0x000fe40003f84070 */
[----:B---3--:R-:W-:Y:S02]  /*8b70*/  IABS R6, R13 ;  /* 0x0000000d00067213 */ /* 0x008fe40000000000 */
[----:B------:R-:W-:Y:S01]  /*8b80*/  ISETP.GE.AND P5, PT, R13, RZ, PT ;  /* 0x000000ff0d00720c */ /* 0x000fe20003fa6270 */
[----:B------:R-:W-:Y:S02]  /*8b90*/  IMAD.MOV.U32 R13, RZ, RZ, R16 ;  /* 0x000000ffff0d7224 */ /* 0x000fe400078e0010 */
[----:B------:R-:W3:Y:S06]  /*8ba0*/  LDL.LU R16, [R1+0x150] ;  /* 0x0001500001107983 */ /* 0x000eec0000300800 */
[----:B------:R-:W-:-:S05]  /*8bb0*/  @!P4 IMAD.IADD R5, R5, 0x1, -R0 ;  /* 0x000000010505c824 */ /* 0x000fca00078e0a00 */
[----:B------:R-:W-:Y:S02]  /*8bc0*/  ISETP.GT.U32.AND P4, PT, R0, R5, PT ;  /* 0x000000050000720c */ /* 0x000fe40003f84070 */
[----:B--2---:R-:W-:-:S11]  /*8bd0*/  IABS R9, R10 ;  /* 0x0000000a00097213 */ /* 0x004fd60000000000 */
[----:B------:R-:W-:Y:S01]  /*8be0*/  @!P4 IMAD.IADD R5, R5, 0x1, -R0 ;  /* 0x000000010505c824 */ /* 0x000fe200078e0a00 */
[----:B------:R-:W-:Y:S02]  /*8bf0*/  ISETP.GT.U32.AND P4, PT, R0, R7, PT ;  /* 0x000000070000720c */ /* 0x000fe40003f84070 */
[----:B------:R-:W-:Y:S01]  /*8c00*/  ISETP.GE.AND P2, PT, R10, RZ, PT ;  /* 0x000000ff0a00720c */ /* 0x000fe20003f46270 */
[----:B------:R-:W-:Y:S01]  /*8c10*/  IMAD.HI.U32 R10, R2, R9, RZ ;  /* 0x00000009020a7227 */ /* 0x000fe200078e00ff */
[----:B------:R-:W-:-:S03]  /*8c20*/  ISETP.GT.U32.AND P0, PT, R0, R8, PT ;  /* 0x000000080000720c */ /* 0x000fc60003f04070 */
[----:B------:R-:W-:-:S06]  /*8c30*/  IMAD.MOV R10, RZ, RZ, -R10 ;  /* 0x000000ffff0a7224 */ /* 0x000fcc00078e0a0a */
[----:B------:R-:W-:Y:S02]  /*8c40*/  @!P4 IMAD.IADD R7, R7, 0x1, -R0 ;  /* 0x000000010707c824 */ /* 0x000fe400078e0a00 */
[C---:B------:R-:W-:Y:S02]  /*8c50*/  IMAD R9, R0.reuse, R10, R9 ;  /* 0x0000000a00097224 */ /* 0x040fe400078e0209 */
[----:B0-----:R-:W-:Y:S01]  /*8c60*/  IMAD.MOV.U32 R11, RZ, RZ, R5 ;  /* 0x000000ffff0b7224 */ /* 0x001fe200078e0005 */
[----:B------:R-:W-:Y:S01]  /*8c70*/  ISETP.GT.U32.AND P4, PT, R0, R7, PT ;  /* 0x000000070000720c */ /* 0x000fe20003f84070 */
[----:B------:R-:W-:-:S04]  /*8c80*/  IMAD.HI.U32 R10, R2, R6, RZ ;  /* 0x00000006020a7227 */ /* 0x000fc800078e00ff */
[----:B------:R-:W-:Y:S02]  /*8c90*/  @!P3 IMAD.MOV R11, RZ, RZ, -R11 ;  /* 0x000000ffff0bb224 */ /* 0x000fe400078e0a0b */
[----:B------:R-:W-:Y:S02]  /*8ca0*/  IMAD.MOV R10, RZ, RZ, -R10 ;  /* 0x000000ffff0a7224 */ /* 0x000fe400078e0a0a */
[----:B------:R-:W-:Y:S01]  /*8cb0*/  @!P0 IMAD.IADD R8, R8, 0x1, -R0 ;  /* 0x0000000108088824 */ /* 0x000fe200078e0a00 */
[----:B----4-:R-:W-:Y:S01]  /*8cc0*/  IABS R4, R12 ;  /* 0x0000000c00047213 */ /* 0x010fe20000000000 */
[----:B------:R0:W-:Y:S01]  /*8cd0*/  STL [R1+0x370], R11 ;  /* 0x0003700b01007387 */ /* 0x0001e20000100800 */
[----:B------:R-:W-:Y:S01]  /*8ce0*/  ISETP.GE.AND P0, PT, R12, RZ, PT ;  /* 0x000000ff0c00720c */ /* 0x000fe20003f06270 */
[----:B------:R-:W-:Y:S01]  /*8cf0*/  IMAD R6, R0, R10, R6 ;  /* 0x0000000a00067224 */ /* 0x000fe200078e0206 */
[----:B------:R-:W-:Y:S01]  /*8d00*/  IABS R12, R14 ;  /* 0x0000000e000c7213 */ /* 0x000fe20000000000 */
[----:B------:R-:W-:-:S02]  /*8d10*/  IMAD.MOV.U32 R10, RZ, RZ, R13 ;  /* 0x000000ffff0a7224 */ /* 0x000fc400078e000d */
[----:B------:R-:W-:Y:S01]  /*8d20*/  @!P4 IMAD.IADD R7, R7, 0x1, -R0 ;  /* 0x000000010707c824 */ /* 0x000fe200078e0a00 */
[----:B0-----:R-:W-:Y:S01]  /*8d30*/  IABS R11, R13 ;  /* 0x0000000d000b7213 */ /* 0x001fe20000000000 */
[----:B------:R-:W-:Y:S02]  /*8d40*/  IMAD.MOV.U32 R13, RZ, RZ, R8 ;  /* 0x000000ffff0d7224 */ /* 0x000fe400078e0008 */
[----:B------:R-:W-:-:S04]  /*8d50*/  IMAD.HI.U32 R8, R2, R12, RZ ;  /* 0x0000000c02087227 */ /* 0x000fc800078e00ff */
[----:B------:R-:W-:Y:S02]  /*8d60*/  @!P1 IMAD.MOV R13, RZ, RZ, -R13 ;  /* 0x000000ffff0d9224 */ /* 0x000fe400078e0a0d */
[----:B------:R-:W-:Y:S02]  /*8d70*/  @!P6 IMAD.MOV R7, RZ, RZ, -R7 ;  /* 0x000000ffff07e224 */ /* 0x000fe400078e0a07 */
[----:B------:R-:W-:Y:S01]  /*8d80*/  IMAD.MOV R8, RZ, RZ, -R8 ;  /* 0x000000ffff087224 */ /* 0x000fe200078e0a08 */
[----:B------:R0:W-:Y:S03]  /*8d90*/  STL [R1+0x368], R13 ;  /* 0x0003680d01007387 */ /* 0x0001e60000100800 */
[----:B------:R-:W-:Y:S01]  /*8da0*/  IMAD R8, R0, R8, R12 ;  /* 0x0000000800087224 */ /* 0x000fe200078e020c */
[----:B0-----:R-:W2:Y:S04]  /*8db0*/  LDL R13, [R1+0x154] ;  /* 0x00015400010d7983 */ /* 0x001ea80000100800 */
[----:B------:R0:W-:Y:S04]  /*8dc0*/  STL [R1+0x35c], R7 ;  /* 0x00035c0701007387 */ /* 0x0001e80000100800 */
[----:B---3--:R1:W-:Y:S04]  /*8dd0*/  STL [R1+0x1c20], R16 ;  /* 0x001c201001007387 */ /* 0x0083e80000100800 */
[----:B------:R-:W3:Y:S01]  /*8de0*/  LDL.LU R12, [R1+0x158] ;  /* 0x00015800010c7983 */ /* 0x000ee20000300800 */
[----:B------:R-:W-:Y:S01]  /*8df0*/  IMAD.HI.U32 R5, R2, R4, RZ ;  /* 0x0000000402057227 */ /* 0x000fe200078e00ff */
[----:B------:R-:W-:-:S03]  /*8e00*/  ISETP.GT.U32.AND P3, PT, R0, R9, PT ;  /* 0x000000090000720c */ /* 0x000fc60003f64070 */
[----:B------:R-:W-:Y:S01]  /*8e10*/  IMAD.MOV R5, RZ, RZ, -R5 ;  /* 0x000000ffff057224 */ /* 0x000fe200078e0a05 */
[----:B------:R-:W-:-:S03]  /*8e20*/  ISETP.GT.U32.AND P4, PT, R0, R6, PT ;  /* 0x000000060000720c */ /* 0x000fc60003f84070 */
[----:B------:R-:W-:-:S05]  /*8e30*/  IMAD R4, R0, R5, R4 ;  /* 0x0000000500047224 */ /* 0x000fca00078e0204 */
[----:B------:R-:W-:Y:S01]  /*8e40*/  ISETP.GT.U32.AND P1, PT, R0, R4, PT ;  /* 0x000000040000720c */ /* 0x000fe20003f24070 */
[----:B------:R-:W-:-:S04]  /*8e50*/  @!P3 IMAD.IADD R9, R9, 0x1, -R0 ;  /* 0x000000010909b824 */ /* 0x000fc800078e0a00 */
[----:B------:R-:W-:Y:S01]  /*8e60*/  @!P4 IMAD.IADD R6, R6, 0x1, -R0 ;  /* 0x000000010606c824 */ /* 0x000fe200078e0a00 */
[----:B------:R-:W-:-:S04]  /*8e70*/  ISETP.GT.U32.AND P3, PT, R0, R9, PT ;  /* 0x000000090000720c */ /* 0x000fc80003f64070 */
[----:B------:R-:W-:-:S03]  /*8e80*/  ISETP.GT.U32.AND P4, PT, R0, R6, PT ;  /* 0x000000060000720c */ /* 0x000fc60003f84070 */
[----:B------:R-:W-:-:S05]  /*8e90*/  @!P1 IMAD.IADD R4, R4, 0x1, -R0 ;  /* 0x0000000104049824 */ /* 0x000fca00078e0a00 */
[----:B------:R-:W-:Y:S01]  /*8ea0*/  ISETP.GT.U32.AND P1, PT, R0, R4, PT ;  /* 0x000000040000720c */ /* 0x000fe20003f24070 */
[----:B------:R-:W-:Y:S01]  /*8eb0*/  @!P3 IMAD.IADD R9, R9, 0x1, -R0 ;  /* 0x000000010909b824 */ /* 0x000fe200078e0a00 */
[----:B------:R-:W-:-:S03]  /*8ec0*/  ISETP.GE.AND P6, PT, R10, RZ, PT ;  /* 0x000000ff0a00720c */ /* 0x000fc60003fc6270 */
[----:B------:R-:W-:Y:S02]  /*8ed0*/  IMAD.MOV.U32 R10, RZ, RZ, R9 ;  /* 0x000000ffff0a7224 */ /* 0x000fe400078e0009 */
[----:B------:R-:W-:Y:S01]  /*8ee0*/  @!P4 IMAD.IADD R6, R6, 0x1, -R0 ;  /* 0x000000010606c824 */ /* 0x000fe200078e0a00 */
[----:B0-----:R-:W-:Y:S01]  /*8ef0*/  IABS R7, R16 ;  /* 0x0000001000077213 */ /* 0x001fe20000000000 */
[----:B------:R-:W-:Y:S02]  /*8f00*/  @!P2 IMAD.MOV R10, RZ, RZ, -R10 ;  /* 0x000000ffff0aa224 */ /* 0x000fe400078e0a0a */
[----:B-1----:R-:W-:Y:S02]  /*8f10*/  IMAD.MOV.U32 R16, RZ, RZ, R6 ;  /* 0x000000ffff107224 */ /* 0x002fe400078e0006 */
[----:B------:R-:W-:Y:S01]  /*8f20*/  @!P1 IMAD.IADD R4, R4, 0x1, -R0 ;  /* 0x0000000104049824 */ /* 0x000fe200078e0a00 */
[----:B------:R0:W-:Y:S01]  /*8f30*/  STL [R1+0x354], R10 ;  /* 0x0003540a01007387 */ /* 0x0001e20000100800 */
[----:B------:R-:W-:Y:S01]  /*8f40*/  @!P5 IMAD.MOV R16, RZ, RZ, -R16 ;  /* 0x000000ffff10d224 */ /* 0x000fe200078e0a10 */
[----:B------:R-:W-:-:S02]  /*8f50*/  ISETP.GE.AND P4, PT, R14, RZ, PT ;  /* 0x000000ff0e00720c */ /* 0x000fc40003f86270 */
[----:B--2---:R-:W-:Y:S01]  /*8f60*/  IABS R9, R13 ;  /* 0x0000000d00097213 */ /* 0x004fe20000000000 */
[----:B---3--:R1:W-:Y:S01]  /*8f70*/  STL [R1+0x1c1c], R12 ;  /* 0x001c1c0c01007387 */ /* 0x0083e20000100800 */
[----:B0-----:R-:W-:-:S03]  /*8f80*/  IABS R10, R12 ;  /* 0x0000000c000a7213 */ /* 0x001fc60000000000 */
[----:B------:R-:W2:Y:S04]  /*8f90*/  LDL.LU R14, [R1+0x19c] ;  /* 0x00019c00010e7983 */ /* 0x000ea80000300800 */
[----:B------:R-:W3:Y:S01]  /*8fa0*/  LDL.LU R13, [R1+0x160] ;  /* 0x00016000010d7983 */ /* 0x000ee20000300800 */
[----:B-1----:R-:W-:-:S03]  /*8fb0*/  IMAD.MOV.U32 R12, RZ, RZ, R4 ;  /* 0x000000ffff0c7224 */ /* 0x002fc600078e0004 */
[----:B------:R-:W4:Y:S04]  /*8fc0*/  LDL.LU R4, [R1+0x154] ;  /* 0x0001540001047983 */ /* 0x000f280000300800 */
[----:B------:R0:W-:Y:S04]  /*8fd0*/  STL [R1+0x350], R16 ;  /* 0x0003501001007387 */ /* 0x0001e80000100800 */
[----:B0-----:R-:W2:Y:S01]  /*8fe0*/  LDL.LU R16, [R1+0x1c20] ;  /* 0x001c200001107983 */ /* 0x001ea20000300800 */
[----:B------:R-:W-:Y:S02]  /*8ff0*/  @!P0 IMAD.MOV R12, RZ, RZ, -R12 ;  /* 0x000000ffff0c8224 */ /* 0x000fe400078e0a0c */
[----:B------:R-:W-:-:S04]  /*9000*/  IMAD.HI.U32 R5, R2, R11, RZ ;  /* 0x0000000b02057227 */ /* 0x000fc800078e00ff */
[----:B------:R-:W-:-:S04]  /*9010*/  IMAD.MOV R5, RZ, RZ, -R5 ;  /* 0x000000ffff057224 */ /* 0x000fc800078e0a05 */
[----:B------:R-:W-:Y:S02]  /*9020*/  IMAD R5, R0, R5, R11 ;  /* 0x0000000500057224 */ /* 0x000fe400078e020b */
[----:B------:R-:W-:Y:S01]  /*9030*/  IMAD.HI.U32 R11, R2, R7, RZ ;  /* 0x00000007020b7227 */ /* 0x000fe200078e00ff */
[----:B------:R-:W-:-:S03]  /*9040*/  ISETP.GT.U32.AND P2, PT, R0, R8, PT ;  /* 0x000000080000720c */ /* 0x000fc60003f44070 */
[----:B------:R-:W-:Y:S01]  /*9050*/  IMAD.MOV R11, RZ, RZ, -R11 ;  /* 0x000000ffff0b7224 */ /* 0x000fe200078e0a0b */
[----:B------:R-:W-:-:S03]  /*9060*/  ISETP.GT.U32.AND P3, PT, R0, R5, PT ;  /* 0x000000050000720c */ /* 0x000fc60003f64070 */
[----:B------:R-:W-:Y:S01]  /*9070*/  IMAD R7, R0, R11, R7 ;  /* 0x0000000b00077224 */ /* 0x000fe200078e0207 */
[----:B--2---:R-:W-:Y:S02]  /*9080*/  ISETP.GE.AND P5, PT, R16, RZ, PT ;  /* 0x000000ff1000720c */ /* 0x004fe40003fa6270 */
[----:B------:R-:W2:Y:S04]  /*9090*/  LDL.LU R16, [R1+0x164] ;  /* 0x0001640001107983 */ /* 0x000ea80000300800 */
[----:B------:R0:W-:Y:S04]  /*90a0*/  STL [R1+0x344], R12 ;  /* 0x0003440c01007387 */ /* 0x0001e80000100800 */
[----:B0-----:R-:W3:Y:S01]  /*90b0*/  LDL.LU R12, [R1+0x1c1c] ;  /* 0x001c1c00010c7983 */ /* 0x001ee20000300800 */
[----:B------:R-:W-:Y:S01]  /*90c0*/  ISETP.GT.U32.AND P1, PT, R0, R7, PT ;  /* 0x000000070000720c */ /* 0x000fe20003f24070 */
[----:B------:R-:W-:-:S02]  /*90d0*/  @!P2 IMAD.IADD R8, R8, 0x1, -R0 ;  /* 0x000000010808a824 */ /* 0x000fc400078e0a00 */
[----:B------:R-:W-:Y:S02]  /*90e0*/  @!P3 IMAD.IADD R5, R5, 0x1, -R0 ;  /* 0x000000010505b824 */ /* 0x000fe400078e0a00 */
[----:B------:R-:W-:Y:S01]  /*90f0*/  IMAD.HI.U32 R11, R2, R9, RZ ;  /* 0x00000009020b7227 */ /* 0x000fe200078e00ff */
[C---:B------:R-:W-:Y:S02]  /*9100*/  ISETP.GT.U32.AND P2, PT, R0.reuse, R8, PT ;  /* 0x000000080000720c */ /* 0x040fe40003f44070 */
[----:B------:R-:W-:Y:S01]  /*9110*/  ISETP.GT.U32.AND P3, PT, R0, R5, PT ;  /* 0x000000050000720c */ /* 0x000fe20003f64070 */
[----:B------:R-:W-:-:S04]  /*9120*/  IMAD.MOV R11, RZ, RZ, -R11 ;  /* 0x000000ffff0b7224 */ /* 0x000fc800078e0a0b */
[--C-:B------:R-:W-:Y:S02]  /*9130*/  @!P1 IMAD.IADD R7, R7, 0x1, -R0.reuse ;  /* 0x0000000107079824 */ /* 0x100fe400078e0a00 */
[C---:B------:R-:W-:Y:S02]  /*9140*/  IMAD R9, R0.reuse, R11, R9 ;  /* 0x0000000b00097224 */ /* 0x040fe400078e0209 */
[----:B------:R-:W2:Y:S01]  /*9150*/  LDL.LU R11, [R1+0x15c] ;  /* 0x00015c00010b7983 */ /* 0x000ea20000300800 */
[----:B------:R-:W-:Y:S01]  /*9160*/  ISETP.GT.U32.AND P1, PT, R0, R7, PT ;  /* 0x000000070000720c */ /* 0x000fe20003f24070 */
[--C-:B------:R-:W-:Y:S02]  /*9170*/  @!P2 IMAD.IADD R8, R8, 0x1, -R0.reuse ;  /* 0x000000010808a824 */ /* 0x100fe400078e0a00 */
[----:B------:R-:W-:Y:S02]  /*9180*/  @!P3 IMAD.IADD R5, R5, 0x1, -R0 ;  /* 0x000000010505b824 */ /* 0x000fe400078e0a00 */
[----:B------:R-:W-:-:S04]  /*9190*/  IMAD.HI.U32 R6, R2, R10, RZ ;  /* 0x0000000a02067227 */ /* 0x000fc800078e00ff */
[----:B------:R-:W-:Y:S02]  /*91a0*/  IMAD.MOV R6, RZ, RZ, -R6 ;  /* 0x000000ffff067224 */ /* 0x000fe400078e0a06 */
[----:B------:R-:W-:Y:S02]  /*91b0*/  @!P6 IMAD.MOV R5, RZ, RZ, -R5 ;  /* 0x000000ffff05e224 */ /* 0x000fe400078e0a05 */
[----:B------:R-:W-:Y:S01]  /*91c0*/  @!P1 IMAD.IADD R7, R7, 0x1, -R0 ;  /* 0x0000000107079824 */ /* 0x000fe200078e0a00 */
[----:B------:R-:W-:Y:S01]  /*91d0*/  ISETP.GE.AND P1, PT, R14, RZ, PT ;  /* 0x000000ff0e00720c */ /* 0x000fe20003f26270 */
[----:B------:R-:W-:Y:S01]  /*91e0*/  IMAD R6, R0, R6, R10 ;  /* 0x0000000600067224 */ /* 0x000fe200078e020a */
[----:B------:R-:W-:Y:S01]  /*91f0*/  STL [R1+0x334], R5 ;  /* 0x0003340501007387 */ /* 0x000fe20000100800 */
[----:B------:R-:W-:Y:S01]  /*9200*/  IABS R10, R14 ;  /* 0x0000000e000a7213 */ /* 0x000fe20000000000 */
[----:B------:R-:W-:Y:S01]  /*9210*/  IMAD.MOV.U32 R14, RZ, RZ, R7 ;  /* 0x000000ffff0e7224 */ /* 0x000fe200078e0007 */
[----:B---3--:R-:W-:Y:S01]  /*9220*/  ISETP.GE.AND P3, PT, R12, RZ, PT ;  /* 0x000000ff0c00720c */ /* 0x008fe20003f66270 */
[----:B------:R-:W-:-:S04]  /*9230*/  IMAD.MOV.U32 R12, RZ, RZ, R8 ;  /* 0x000000ffff0c7224 */ /* 0x000fc800078e0008 */
[----:B------:R-:W-:-:S05]  /*9240*/  @!P4 IMAD.MOV R12, RZ, RZ, -R12 ;  /* 0x000000ffff0cc224 */ /* 0x000fca00078e0a0c */
[----:B------:R0:W-:Y:S04]  /*9250*/  STL [R1+0x32c], R12 ;  /* 0x00032c0c01007387 */ /* 0x0001e80000100800 */
[----:B------:R-:W3:Y:S01]  /*9260*/  LDL R7, [R1+0x168] ;  /* 0x0001680001077983 */ /* 0x000ee20000100800 */
[----:B------:R-:W-:Y:S01]  /*9270*/  ISETP.GT.U32.AND P2, PT, R0, R9, PT ;  /* 0x000000090000720c */ /* 0x000fe20003f44070 */
[----:B------:R-:W-:Y:S02]  /*9280*/  @!P5 IMAD.MOV R14, RZ, RZ, -R14 ;  /* 0x000000ffff0ed224 */ /* 0x000fe400078e0a0e */
[----:B0-----:R-:W-:Y:S01]  /*9290*/  IMAD.HI.U32 R12, R2, R10, RZ ;  /* 0x0000000a020c7227 */ /* 0x001fe200078e00ff */
[----:B------:R-:W-:-:S03]  /*92a0*/  ISETP.GT.U32.AND P4, PT, R0, R6, PT ;  /* 0x000000060000720c */ /* 0x000fc60003f84070 */
[----:B------:R-:W-:Y:S01]  /*92b0*/  IMAD.MOV R12, RZ, RZ, -R12 ;  /* 0x000000ffff0c7224 */ /* 0x000fe200078e0a0c */
[----:B------:R0:W-:Y:S03]  /*92c0*/  STL [R1+0x328], R14 ;  /* 0x0003280e01007387 */ /* 0x0001e60000100800 */
[----:B------:R-:W-:Y:S01]  /*92d0*/  IMAD R10, R0, R12, R10 ;  /* 0x0000000c000a7224 */ /* 0x000fe200078e020a */
[----:B----4-:R-:W-:Y:S01]  /*92e0*/  ISETP.GE.AND P0, PT, R4, RZ, PT ;  /* 0x000000ff0400720c */ /* 0x010fe20003f06270 */
[----:B0-----:R-:W4:Y:S04]  /*92f0*/  LDL.LU R14, [R1+0x170] ;  /* 0x00017000010e7983 */ /* 0x001f280000300800 */
[----:B------:R-:W4:Y:S01]  /*9300*/  LDL R12, [R1+0x16c] ;  /* 0x00016c00010c7983 */ /* 0x000f220000100800 */
[----:B--2---:R-:W-:Y:S01]  /*9310*/  IABS R4, R11 ;  /* 0x0000000b00047213 */ /* 0x004fe20000000000 */
[--C-:B------:R-:W-:Y:S01]  /*9320*/  @!P2 IMAD.IADD R9, R9, 0x1, -R0.reuse ;  /* 0x000000010909a824 */ /* 0x100fe200078e0a00 */
[----:B------:R-:W-:Y:S01]  /*9330*/  IABS R8, R13 ;  /* 0x0000000d00087213 */ /* 0x000fe20000000000 */
[----:B------:R-:W-:-:S02]  /*9340*/  @!P4 IMAD.IADD R6, R6, 0x1, -R0 ;  /* 0x000000010606c824 */ /* 0x000fc400078e0a00 */
[----:B------:R-:W-:Y:S01]  /*9350*/  IMAD.HI.U32 R5, R2, R4, RZ ;  /* 0x0000000402057227 */ /* 0x000fe200078e00ff */
[----:B------:R-:W-:Y:S02]  /*9360*/  ISETP.GT.U32.AND P2, PT, R0, R9, PT ;  /* 0x000000090000720c */ /* 0x000fe40003f44070 */
[----:B------:R-:W-:Y:S01]  /*9370*/  ISETP.GE.AND P6, PT, R11, RZ, PT ;  /* 0x000000ff0b00720c */ /* 0x000fe20003fc6270 */
[----:B------:R-:W-:Y:S01]  /*9380*/  IMAD.HI.U32 R11, R2, R8, RZ ;  /* 0x00000008020b7227 */ /* 0x000fe200078e00ff */
[----:B------:R-:W-:-:S03]  /*9390*/  ISETP.GT.U32.AND P4, PT, R0, R6, PT ;  /* 0x000000060000720c */ /* 0x000fc60003f84070 */
[----:B------:R-:W-:Y:S02]  /*93a0*/  IMAD.MOV R5, RZ, RZ, -R5 ;  /* 0x000000ffff057224 */ /* 0x000fe400078e0a05 */
[----:B------:R-:W-:Y:S02]  /*93b0*/  IMAD.MOV R11, RZ, RZ, -R11 ;  /* 0x000000ffff0b7224 */ /* 0x000fe400078e0a0b */
[C---:B------:R-:W-:Y:S01]  /*93c0*/  IMAD R4, R0.reuse, R5, R4 ;  /* 0x0000000500047224 */ /* 0x040fe200078e0204 */
[----:B------:R-:W-:Y:S01]  /*93d0*/  IABS R5, R16 ;  /* 0x0000001000057213 */ /* 0x000fe20000000000 */
[----:B------:R-:W-:Y:S02]  /*93e0*/  IMAD R8, R0, R11, R8 ;  /* 0x0000000b00087224 */ /* 0x000fe400078e0208 */
[--C-:B------:R-:W-:Y:S02]  /*93f0*/  @!P2 IMAD.IADD R9, R9, 0x1, -R0.reuse ;  /* 0x000000010909a824 */ /* 0x100fe400078e0a00 */
[----:B------:R-:W-:-:S02]  /*9400*/  @!P4 IMAD.IADD R6, R6, 0x1, -R0 ;  /* 0x000000010606c824 */ /* 0x000fc400078e0a00 */
[----:B------:R-:W-:Y:S01]  /*9410*/  @!P0 IMAD.MOV R9, RZ, RZ, -R9 ;  /* 0x000000ffff098224 */ /* 0x000fe200078e0a09 */
[----:B------:R-:W-:Y:S01]  /*9420*/  ISETP.GE.AND P0, PT, R13, RZ, PT ;  /* 0x000000ff0d00720c */ /* 0x000fe20003f06270 */
[----:B------:R-:W-:Y:S01]  /*9430*/  @!P3 IMAD.MOV R6, RZ, RZ, -R6 ;  /* 0x000000ffff06b224 */ /* 0x000fe200078e0a06 */
[----:B------:R-:W-:Y:S02]  /*9440*/  ISETP.GT.U32.AND P2, PT, R0, R10, PT ;  /* 0x0000000a0000720c */ /* 0x000fe40003f44070 */
[----:B------:R-:W-:Y:S04]  /*9450*/  STL [R1+0x320], R9 ;  /* 0x0003200901007387 */ /* 0x000fe80000100800 */
[----:B------:R0:W-:Y:S04]  /*9460*/  STL [R1+0x1c14], R24 ;  /* 0x001c141801007387 */ /* 0x0001e80000100800 */
[----:B------:R-:W-:Y:S04]  /*9470*/  STL [R1+0x31c], R6 ;  /* 0x00031c0601007387 */ /* 0x000fe80000100800 */
[----:B------:R1:W-:Y:S04]  /*9480*/  STL [R1+0x1c18], R25 ;  /* 0x001c181901007387 */ /* 0x0003e80000100800 */
[----:B0-----:R-:W2:Y:S01]  /*9490*/  LDL.LU R24, [R1+0x16c] ;  /* 0x00016c0001187983 */ /* 0x001ea20000300800 */
[----:B------:R-:W-:Y:S01]  /*94a0*/  @!P2 IMAD.IADD R10, R10, 0x1, -R0 ;  /* 0x000000010a0aa824 */ /* 0x000fe200078e0a00 */
[----:B------:R-:W-:-:S02]  /*94b0*/  ISETP.GE.AND P2, PT, R16, RZ, PT ;  /* 0x000000ff1000720c */ /* 0x000fc40003f46270 */
[----:B---3--:R-:W-:Y:S01]  /*94c0*/  IABS R11, R7 ;  /* 0x00000007000b7213 */ /* 0x008fe20000000000 */
[----:B------:R-:W-:-:S04]  /*94d0*/  IMAD.MOV.U32 R7, RZ, RZ, R5 ;  /* 0x000000ffff077224 */ /* 0x000fc800078e0005 */
[----:B------:R-:W-:Y:S02]  /*94e0*/  IMAD.MOV.U32 R5, RZ, RZ, R11 ;  /* 0x000000ffff057224 */ /* 0x000fe400078e000b */
[----:B------:R-:W-:-:S04]  /*94f0*/  IMAD.HI.U32 R11, R2, R7, RZ ;  /* 0x00000007020b7227 */ /* 0x000fc800078e00ff */
[----:B------:R-:W-:-:S04]  /*9500*/  IMAD.MOV R13, RZ, RZ, -R11 ;  /* 0x000000ffff0d7224 */ /* 0x000fc800078e0a0b */
[C---:B------:R-:W-:Y:S02]  /*9510*/  IMAD R7, R0.reuse, R13, R7 ;  /* 0x0000000d00077224 */ /* 0x040fe400078e0207 */
[----:B------:R-:W3:Y:S04]  /*9520*/  LDL R13, [R1+0x178] ;  /* 0x00017800010d7983 */ /* 0x000ee80000100800 */
[----:B------:R-:W3:Y:S01]  /*9530*/  LDL.LU R16, [R1+0x17c] ;  /* 0x00017c0001107983 */ /* 0x000ee20000300800 */
[C---:B------:R-:W-:Y:S02]  /*9540*/  ISETP.GT.U32.AND P5, PT, R0.reuse, R4, PT ;  /* 0x000000040000720c */ /* 0x040fe40003fa4070 */
[----:B------:R-:W-:Y:S02]  /*9550*/  ISETP.GT.U32.AND P4, PT, R0, R8, PT ;  /* 0x000000080000720c */ /* 0x000fe40003f84070 */
[----:B----4-:R-:W-:-:S09]  /*9560*/  IABS R12, R12 ;  /* 0x0000000c000c7213 */ /* 0x010fd20000000000 */
[----:B------:R-:W-:-:S05]  /*9570*/  @!P5 IMAD.IADD R4, R4, 0x1, -R0 ;  /* 0x000000010404d824 */ /* 0x000fca00078e0a00 */
[----:B------:R-:W-:Y:S01]  /*9580*/  ISETP.GT.U32.AND P5, PT, R0, R4, PT ;  /* 0x000000040000720c */ /* 0x000fe20003fa4070 */
[----:B------:R-:W-:Y:S02]  /*9590*/  IMAD.MOV.U32 R9, RZ, RZ, R12 ;  /* 0x000000ffff097224 */ /* 0x000fe400078e000c */
[----:B------:R-:W-:-:S04]  /*95a0*/  IMAD.HI.U32 R11, R2, R5, RZ ;  /* 0x00000005020b7227 */ /* 0x000fc800078e00ff */
[----:B------:R-:W-:-:S04]  /*95b0*/  IMAD.HI.U32 R12, R2, R9, RZ ;  /* 0x00000009020c7227 */ /* 0x000fc800078e00ff */
[----:B------:R-:W-:Y:S02]  /*95c0*/  IMAD.MOV R11, RZ, RZ, -R11 ;  /* 0x000000ffff0b7224 */ /* 0x000fe400078e0a0b */
[----:B------:R-:W-:Y:S01]  /*95d0*/  @!P5 IMAD.IADD R4, R4, 0x1, -R0 ;  /* 0x000000010404d824 */ /* 0x000fe200078e0a00 */
[C---:B------:R-:W-:Y:S01]  /*95e0*/  ISETP.GT.U32.AND P5, PT, R0.reuse, R7, PT ;  /* 0x000000070000720c */ /* 0x040fe20003fa4070 */
[----:B------:R-:W-:Y:S02]  /*95f0*/  IMAD.MOV R12, RZ, RZ, -R12 ;  /* 0x000000ffff0c7224 */ /* 0x000fe400078e0a0c */
[C---:B------:R-:W-:Y:S02]  /*9600*/  IMAD R5, R0.reuse, R11, R5 ;  /* 0x0000000b00057224 */ /* 0x040fe400078e0205 */
[----:B-1----:R-:W-:Y:S01]  /*9610*/  IMAD.MOV.U32 R25, RZ, RZ, R4 ;  /* 0x000000ffff197224 */ /* 0x002fe200078e0004 */
[----:B------:R-:W-:Y:S01]  /*9620*/  ISETP.GT.U32.AND P3, PT, R0, R10, PT ;  /* 0x0000000a0000720c */ /* 0x000fe20003f64070 */
[----:B------:R-:W-:Y:S01]  /*9630*/  @!P4 IMAD.IADD R8, R8, 0x1, -R0 ;  /* 0x000000010808c824 */ /* 0x000fe200078e0a00 */
[----:B------:R-:W4:Y:S01]  /*9640*/  LDL.LU R11, [R1+0x168] ;  /* 0x00016800010b7983 */ /* 0x000f220000300800 */
[----:B------:R-:W-:-:S02]  /*9650*/  IMAD R4, R0, R12, R9 ;  /* 0x0000000c00047224 */ /* 0x000fc400078e0209 */
[----:B------:R-:W-:Y:S01]  /*9660*/  @!P6 IMAD.MOV R25, RZ, RZ, -R25 ;  /* 0x000000ffff19e224 */ /* 0x000fe200078e0a19 */
[----:B------:R-:W4:Y:S01]  /*9670*/  LDL R9, [R1+0x174] ;  /* 0x0001740001097983 */ /* 0x000f220000100800 */
[C---:B------:R-:W-:Y:S02]  /*9680*/  ISETP.GT.U32.AND P6, PT, R0.reuse, R5, PT ;  /* 0x000000050000720c */ /* 0x040fe40003fc4070 */
[----:B------:R-:W-:Y:S01]  /*9690*/  ISETP.GT.U32.AND P4, PT, R0, R8, PT ;  /* 0x000000080000720c */ /* 0x000fe20003f84070 */
[--C-:B------:R-:W-:Y:S01]  /*96a0*/  @!P5 IMAD.IADD R7, R7, 0x1, -R0.reuse ;  /* 0x000000010707d824 */ /* 0x100fe200078e0a00 */
[----:B------:R-:W-:Y:S02]  /*96b0*/  IABS R6, R14 ;  /* 0x0000000e00067213 */ /* 0x000fe40000000000 */
[----:B------:R-:W-:Y:S01]  /*96c0*/  @!P3 IMAD.IADD R10, R10, 0x1, -R0 ;  /* 0x000000010a0ab824 */ /* 0x000fe200078e0a00 */
[----:B------:R0:W-:Y:S02]  /*96d0*/  STL [R1+0x314], R25 ;  /* 0x0003141901007387 */ /* 0x0001e40000100800 */
[----:B------:R-:W-:-:S04]  /*96e0*/  IMAD.HI.U32 R12, R2, R6, RZ ;  /* 0x00000006020c7227 */ /* 0x000fc800078e00ff */
[--C-:B------:R-:W-:Y:S01]  /*96f0*/  @!P6 IMAD.IADD R5, R5, 0x1, -R0.reuse ;  /* 0x000000010505e824 */ /* 0x100fe200078e0a00 */
[----:B------:R-:W-:Y:S01]  /*9700*/  ISETP.GT.U32.AND P6, PT, R0, R7, PT ;  /* 0x000000070000720c */ /* 0x000fe20003fc4070 */
[----:B------:R-:W-:Y:S02]  /*9710*/  @!P4 IMAD.IADD R8, R8, 0x1, -R0 ;  /* 0x000000010808c824 */ /* 0x000fe400078e0a00 */
[----:B------:R-:W-:Y:S01]  /*9720*/  @!P1 IMAD.MOV R10, RZ, RZ, -R10 ;  /* 0x000000ffff0a9224 */ /* 0x000fe200078e0a0a */
[----:B0-----:R-:W4:Y:S01]  /*9730*/  LDL.LU R25, [R1+0x1c18] ;  /* 0x001c180001197983 */ /* 0x001f220000300800 */
[----:B------:R-:W-:Y:S01]  /*9740*/  @!P0 IMAD.MOV R8, RZ, RZ, -R8 ;  /* 0x000000ffff088224 */ /* 0x000fe200078e0a08 */
[----:B--2---:R-:W-:Y:S01]  /*9750*/  ISETP.GE.AND P5, PT, R24, RZ, PT ;  /* 0x000000ff1800720c */ /* 0x004fe20003fa6270 */
[----:B------:R-:W-:Y:S01]  /*9760*/  IMAD.MOV R12, RZ, RZ, -R12 ;  /* 0x000000ffff0c7224 */ /* 0x000fe200078e0a0c */
[----:B------:R-:W2:Y:S01]  /*9770*/  LDL.LU R24, [R1+0x1c14] ;  /* 0x001c140001187983 */ /* 0x000ea20000300800 */
[----:B------:R-:W-:-:S03]  /*9780*/  ISETP.GE.AND P0, PT, R14, RZ, PT ;  /* 0x000000ff0e00720c */ /* 0x000fc60003f06270 */
[----:B------:R0:W-:Y:S04]  /*9790*/  STL [R1+0x308], R10 ;  /* 0x0003080a01007387 */ /* 0x0001e80000100800 */
[----:B------:R-:W2:Y:S04]  /*97a0*/  LDL R14, [R1+0x188] ;  /* 0x00018800010e7983 */ /* 0x000ea80000100800 */
[----:B------:R1:W-:Y:S01]  /*97b0*/  STL [R1+0x300], R8 ;  /* 0x0003000801007387 */ /* 0x0003e20000100800 */
[----:B0-----:R-:W-:Y:S02]  /*97c0*/  IMAD R10, R0, R12, R6 ;  /* 0x0000000c000a7224 */ /* 0x001fe400078e0206 */
[----:B------:R-:W-:Y:S01]  /*97d0*/  @!P6 IMAD.IADD R7, R7, 0x1, -R0 ;  /* 0x000000010707e824 */ /* 0x000fe200078e0a00 */
[----:B---3--:R-:W-:-:S05]  /*97e0*/  IABS R13, R13 ;  /* 0x0000000d000d7213 */ /* 0x008fca0000000000 */
[----:B-1----:R-:W-:Y:S02]  /*97f0*/  IMAD.MOV.U32 R8, RZ, RZ, R13 ;  /* 0x000000ffff087224 */ /* 0x002fe400078e000d */
[----:B------:R-:W3:Y:S04]  /*9800*/  LDL.LU R13, [R1+0x174] ;  /* 0x00017400010d7983 */ /* 0x000ee80000300800 */
[----:B------:R-:W3:Y:S01]  /*9810*/  LDL R6, [R1+0x180] ;  /* 0x0001800001067983 */ /* 0x000ee20000100800 */
[----:B------:R-:W-:-:S03]  /*9820*/  IABS R12, R16 ;  /* 0x00000010000c7213 */ /* 0x000fc60000000000 */
[----:B------:R0:W-:Y:S02]  /*9830*/  STL [R1+0x1c10], R16 ;  /* 0x001c101001007387 */ /* 0x0001e40000100800 */
[----:B0-----:R-:W-:Y:S02]  /*9840*/  IMAD.MOV.U32 R16, RZ, RZ, R7 ;  /* 0x000000ffff107224 */ /* 0x001fe400078e0007 */
[----:B------:R-:W3:Y:S02]  /*9850*/  LDL.LU R7, [R1+0x178] ;  /* 0x0001780001077983 */ /* 0x000ee40000300800 */
[----:B------:R-:W-:-:S05]  /*9860*/  @!P2 IMAD.MOV R16, RZ, RZ, -R16 ;  /* 0x000000ffff10a224 */ /* 0x000fca00078e0a10 */
[----:B------:R0:W-:Y:S04]  /*9870*/  STL [R1+0x2f8], R16 ;  /* 0x0002f81001007387 */ /* 0x0001e80000100800 */
[----:B0-----:R-:W3:Y:S01]  /*9880*/  LDL.LU R16, [R1+0x1c10] ;  /* 0x001c100001107983 */ /* 0x001ee20000300800 */
[----:B------:R-:W-:Y:S02]  /*9890*/  ISETP.GT.U32.AND P3, PT, R0, R4, PT ;  /* 0x000000040000720c */ /* 0x000fe40003f64070 */
[----:B----4-:R-:W-:Y:S02]  /*98a0*/  IABS R9, R9 ;  /* 0x0000000900097213 */ /* 0x010fe40000000000 */
[----:B------:R-:W-:-:S03]  /*98b0*/  ISETP.GE.AND P4, PT, R11, RZ, PT ;  /* 0x000000ff0b00720c */ /* 0x000fc60003f86270 */
[----:B------:R-:W-:-:S06]  /*98c0*/  IMAD.HI.U32 R11, R2, R9, RZ ;  /* 0x00000009020b7227 */ /* 0x000fcc00078e00ff */
[----:B------:R-:W-:Y:S01]  /*98d0*/  @!P3 IMAD.IADD R4, R4, 0x1, -R0 ;  /* 0x000000010404b824 */ /* 0x000fe200078e0a00 */
[C---:B------:R-:W-:Y:S01]  /*98e0*/  ISETP.GT.U32.AND P3, PT, R0.reuse, R5, PT ;  /* 0x000000050000720c */ /* 0x040fe20003f64070 */
[----:B------:R-:W-:Y:S01]  /*98f0*/  IMAD.MOV R11, RZ, RZ, -R11 ;  /* 0x000000ffff0b7224 */ /* 0x000fe200078e0a0b */
[----:B------:R-:W-:-:S03]  /*9900*/  ISETP.GT.U32.AND P6, PT, R0, R10, PT ;  /* 0x0000000a0000720c */ /* 0x000fc60003fc4070 */
[----:B------:R-:W-:Y:S02]  /*9910*/  IMAD R9, R0, R11, R9 ;  /* 0x0000000b00097224 */ /* 0x000fe400078e0209 */
[----:B------:R-:W-:Y:S01]  /*9920*/  IMAD.HI.U32 R11, R2, R8, RZ ;  /* 0x00000008020b7227 */ /* 0x000fe200078e00ff */
[----:B------:R-:W-:-:S03]  /*9930*/  ISETP.GT.U32.AND P1, PT, R0, R4, PT ;  /* 0x000000040000720c */ /* 0x000fc60003f24070 */
[----:B------:R-:W-:Y:S02]  /*9940*/  IMAD.MOV R11, RZ, RZ, -R11 ;  /* 0x000000ffff0b7224 */ /* 0x000fe400078e0a0b */
[----:B------:R-:W-:Y:S01]  /*9950*/  @!P3 IMAD.IADD R5, R5, 0x1, -R0 ;  /* 0x000000010505b824 */ /* 0x000fe200078e0a00 */
[C---:B------:R-:W-:Y:S01]  /*9960*/  ISETP.GT.U32.AND P3, PT, R0.reuse, R9, PT ;  /* 0x000000090000720c */ /* 0x040fe20003f64070 */
[----:B------:R-:W-:Y:S02]  /*9970*/  IMAD R8, R0, R11, R8 ;  /* 0x0000000b00087224 */ /* 0x000fe400078e0208 */
[--C-:B------:R-:W-:Y:S01]  /*9980*/  @!P6 IMAD.IADD R10, R10, 0x1, -R0.reuse ;  /* 0x000000010a0ae824 */ /* 0x100fe200078e0a00 */
[----:B--2---:R-:W-:Y:S01]  /*9990*/  IABS R11, R14 ;  /* 0x0000000e000b7213 */ /* 0x004fe20000000000 */
[----:B------:R-:W-:Y:S01]  /*99a0*/  IMAD.HI.U32 R14, R2, R12, RZ ;  /* 0x0000000c020e7227 */ /* 0x000fe200078e00ff */
[C---:B------:R-:W-:Y:S02]  /*99b0*/  ISETP.GT.U32.AND P6, PT, R0.reuse, R8, PT ;  /* 0x000000080000720c */ /* 0x040fe40003fc4070 */
[----:B------:R-:W-:Y:S01]  /*99c0*/  ISETP.GT.U32.AND P2, PT, R0, R10, PT ;  /* 0x0000000a0000720c */ /* 0x000fe20003f44070 */
[----:B------:R-:W-:-:S02]  /*99d0*/  @!P1 IMAD.IADD R4, R4, 0x1, -R0 ;  /* 0x0000000104049824 */ /* 0x000fc400078e0a00 */
[----:B------:R-:W-:Y:S02]  /*99e0*/  IMAD.MOV R14, RZ, RZ, -R14 ;  /* 0x000000ffff0e7224 */ /* 0x000fe400078e0a0e */
[----:B------:R-:W-:Y:S02]  /*99f0*/  @!P3 IMAD.IADD R9, R9, 0x1, -R0 ;  /* 0x000000010909b824 */ /* 0x000fe400078e0a00 */
[----:B------:R-:W-:-:S04]  /*9a00*/  @!P5 IMAD.MOV R4, RZ, RZ, -R4 ;  /* 0x000000ffff04d224 */ /* 0x000fc800078e0a04 */
[--C-:B------:R-:W-:Y:S02]  /*9a10*/  @!P6 IMAD.IADD R8, R8, 0x1, -R0.reuse ;  /* 0x000000010808e824 */ /* 0x100fe400078e0a00 */
[----:B------:R-:W-:-:S03]  /*9a20*/  @!P2 IMAD.IADD R10, R10, 0x1, -R0 ;  /* 0x000000010a0aa824 */ /* 0x000fc600078e0a00 */
[----:B------:R-:W-:Y:S02]  /*9a30*/  ISETP.GT.U32.AND P6, PT, R0, R8, PT ;  /* 0x000000080000720c */ /* 0x000fe40003fc4070 */
[----:B---3--:R-:W-:Y:S02]  /*9a40*/  ISETP.GE.AND P1, PT, R13, RZ, PT ;  /* 0x000000ff0d00720c */ /* 0x008fe40003f26270 */
[----:B------:R-:W-:-:S05]  /*9a50*/  IABS R6, R6 ;  /* 0x0000000600067213 */ /* 0x000fca0000000000 */
[----:B------:R-:W-:-:S04]  /*9a60*/  IMAD.HI.U32 R13, R2, R6, RZ ;  /* 0x00000006020d7227 */ /* 0x000fc800078e00ff */
[----:B------:R-:W-:Y:S01]  /*9a70*/  IMAD.MOV R13, RZ, RZ, -R13 ;  /* 0x000000ffff0d7224 */ /* 0x000fe200078e0a0d */
[----:B------:R-:W-:Y:S01]  /*9a80*/  ISETP.GE.AND P3, PT, R7, RZ, PT ;  /* 0x000000ff0700720c */ /* 0x000fe20003f66270 */
[C---:B------:R-:W-:Y:S02]  /*9a90*/  IMAD R7, R0.reuse, R14, R12 ;  /* 0x0000000e00077224 */ /* 0x040fe400078e020c */
[----:B------:R-:W2:Y:S01]  /*9aa0*/  LDL R12, [R1+0x18c] ;  /* 0x00018c00010c7983 */ /* 0x000ea20000100800 */
[----:B------:R-:W-:Y:S02]  /*9ab0*/  IMAD.MOV.U32 R14, RZ, RZ, R5 ;  /* 0x000000ffff0e7224 */ /* 0x000fe400078e0005 */
[----:B------:R-:W-:Y:S02]  /*9ac0*/  IMAD R6, R0, R13, R6 ;  /* 0x0000000d00067224 */ /* 0x000fe400078e0206 */
[----:B------:R-:W-:-:S03]  /*9ad0*/  @!P4 IMAD.MOV R14, RZ, RZ, -R14 ;  /* 0x000000ffff0ec224 */ /* 0x000fc600078e0a0e */
[----:B------:R0:W-:Y:S01]  /*9ae0*/  STL [R1+0x1c0c], R6 ;  /* 0x001c0c0601007387 */ /* 0x0001e20000100800 */
[----:B------:R-:W-:-:S03]  /*9af0*/  IMAD.HI.U32 R5, R2, R11, RZ ;  /* 0x0000000b02057227 */ /* 0x000fc600078e00ff */
[----:B------:R1:W-:Y:S04]  /*9b00*/  STL [R1+0x1c08], R8 ;  /* 0x001c080801007387 */ /* 0x0003e80000100800 */
[----:B------:R3:W-:Y:S01]  /*9b10*/  STL [R1+0x2f4], R14 ;  /* 0x0002f40e01007387 */ /* 0x0007e20000100800 */
[----:B0-----:R-:W-:Y:S01]  /*9b20*/  IMAD.MOV.U32 R6, RZ, RZ, R10 ;  /* 0x000000ffff067224 */ /* 0x001fe200078e000a */
[----:B------:R-:W-:Y:S02]  /*9b30*/  ISETP.GE.AND P5, PT, R16, RZ, PT ;  /* 0x000000ff1000720c */ /* 0x000fe40003fa6270 */
[----:B-1----:R-:W4:Y:S04]  /*9b40*/  LDL.LU R8, [R1+0x180] ;  /* 0x0001800001087983 */ /* 0x002f280000300800 */
[----:B------:R-:W4:Y:S04]  /*9b50*/  LDL R10, [R1+0x190] ;  /* 0x00019000010a7983 */ /* 0x000f280000100800 */
[----:B---3--:R-:W3:Y:S01]  /*9b60*/  LDL R14, [R1+0x194] ;  /* 0x00019400010e7983 */ /* 0x008ee20000100800 */
[----:B------:R-:W-:-:S03]  /*9b70*/  IMAD.MOV R5, RZ, RZ, -R5 ;  /* 0x000000ffff057224 */ /* 0x000fc600078e0a05 */
[----:B------:R-:W-:Y:S04]  /*9b80*/  STL [R1+0x2f0], R4 ;  /* 0x0002f00401007387 */ /* 0x000fe80000100800 */
[----:B------:R-:W3:Y:S01]  /*9b90*/  LDL R16, [R1+0x1a0] ;  /* 0x0001a00001107983 */ /* 0x000ee20000100800 */
[----:B------:R-:W-:-:S03]  /*9ba0*/  IMAD R5, R0, R5, R11 ;  /* 0x0000000500057224 */ /* 0x000fc600078e020b */
[----:B------:R-:W3:Y:S04]  /*9bb0*/  LDL R13, [R1+0x198] ;  /* 0x00019800010d7983 */ /* 0x000ee80000100800 */
[----:B------:R-:W3:Y:S01]  /*9bc0*/  LDL.LU R11, [R1+0x188] ;  /* 0x00018800010b7983 */ /* 0x000ee20000300800 */
[C---:B------:R-:W-:Y:S02]  /*9bd0*/  ISETP.GT.U32.AND P4, PT, R0.reuse, R9, PT ;  /* 0x000000090000720c */ /* 0x040fe40003f84070 */
[----:B------:R-:W-:Y:S01]  /*9be0*/  ISETP.GT.U32.AND P2, PT, R0, R7, PT ;  /* 0x000000070000720c */ /* 0x000fe20003f44070 */
[----:B------:R-:W-:-:S10]  /*9bf0*/  @!P0 IMAD.MOV R6, RZ, RZ, -R6 ;  /* 0x000000ffff068224 */ /* 0x000fd400078e0a06 */
[--C-:B------:R-:W-:Y:S01]  /*9c00*/  @!P4 IMAD.IADD R9, R9, 0x1, -R0.reuse ;  /* 0x000000010909c824 */ /* 0x100fe200078e0a00 */
[----:B------:R0:W-:Y:S01]  /*9c10*/  STL [R1+0x2e8], R6 ;  /* 0x0002e80601007387 */ /* 0x0001e20000100800 */
[----:B------:R-:W-:-:S03]  /*9c20*/  @!P2 IMAD.IADD R7, R7, 0x1, -R0 ;  /* 0x000000010707a824 */ /* 0x000fc600078e0a00 */
[----:B0-----:R-:W3:Y:S01]  /*9c30*/  LDL.LU R6, [R1+0x1c0c] ;  /* 0x001c0c0001067983 */ /* 0x001ee20000300800 */
[----:B--2---:R-:W-:-:S05]  /*9c40*/  IABS R12, R12 ;  /* 0x0000000c000c7213 */ /* 0x004fca0000000000 */
[----:B------:R-:W-:-:S04]  /*9c50*/  IMAD.HI.U32 R4, R2, R12, RZ ;  /* 0x0000000c02047227 */ /* 0x000fc800078e00ff */
[----:B------:R-:W-:-:S04]  /*9c60*/  IMAD.MOV R4, RZ, RZ, -R4 ;  /* 0x000000ffff047224 */ /* 0x000fc800078e0a04 */
[----:B------:R-:W-:Y:S01]  /*9c70*/  IMAD R4, R0, R4, R12 ;  /* 0x0000000400047224 */ /* 0x000fe200078e020c */
[----:B----4-:R-:W-:Y:S02]  /*9c80*/  IABS R12, R10 ;  /* 0x0000000a000c7213 */ /* 0x010fe40000000000 */
[----:B------:R-:W-:Y:S02]  /*9c90*/  ISETP.GE.AND P4, PT, R8, RZ, PT ;  /* 0x000000ff0800720c */ /* 0x000fe40003f86270 */
[----:B------:R-:W2:Y:S01]  /*9ca0*/  LDL.LU R8, [R1+0x1c08] ;  /* 0x001c080001087983 */ /* 0x000ea20000300800 */
[----:B---3--:R-:W-:Y:S01]  /*9cb0*/  IABS R10, R16 ;  /* 0x00000010000a7213 */ /* 0x008fe20000000000 */
[----:B------:R-:W-:-:S04]  /*9cc0*/  IMAD.MOV.U32 R16, RZ, RZ, R9 ;  /* 0x000000ffff107224 */ /* 0x000fc800078e0009 */
[----:B------:R-:W-:Y:S01]  /*9cd0*/  @!P1 IMAD.MOV R16, RZ, RZ, -R16 ;  /* 0x000000ffff109224 */ /* 0x000fe200078e0a10 */
[----:B------:R-:W-:Y:S02]  /*9ce0*/  ISETP.GE.AND P2, PT, R11, RZ, PT ;  /* 0x000000ff0b00720c */ /* 0x000fe40003f46270 */
[----:B------:R-:W-:Y:S02]  /*9cf0*/  IABS R11, R13 ;  /* 0x0000000d000b7213 */ /* 0x000fe40000000000 */
[----:B------:R-:W3:Y:S04]  /*9d00*/  LDL.LU R13, [R1+0x18c] ;  /* 0x00018c00010d7983 */ /* 0x000ee80000300800 */
[----:B------:R0:W-:Y:S04]  /*9d10*/  STL [R1+0x2dc], R16 ;  /* 0x0002dc1001007387 */ /* 0x0001e80000100800 */
[----:B0-----:R-:W4:Y:S01]  /*9d20*/  LDL.LU R16, [R1+0x1a4] ;  /* 0x0001a40001107983 */ /* 0x001f220000300800 */
[----:B--2---:R-:W-:-:S03]  /*9d30*/  @!P6 IMAD.IADD R8, R8, 0x1, -R0 ;  /* 0x000000010808e824 */ /* 0x004fc600078e0a00 */
[----:B----4-:R0:W-:Y:S02]  /*9d40*/  STL [R1+0x1c04], R16 ;  /* 0x001c041001007387 */ /* 0x0101e40000100800 */
[----:B0-----:R-:W-:Y:S02]  /*9d50*/  IMAD.MOV.U32 R16, RZ, RZ, R8 ;  /* 0x000000ffff107224 */ /* 0x001fe400078e0008 */
[----:B------:R-:W2:Y:S02]  /*9d60*/  LDL.LU R8, [R1+0x190] ;  /* 0x0001900001087983 */ /* 0x000ea40000300800 */
[----:B------:R-:W-:-:S05]  /*9d70*/  @!P3 IMAD.MOV R16, RZ, RZ, -R16 ;  /* 0x000000ffff10b224 */ /* 0x000fca00078e0a10 */
[----:B------:R0:W-:Y:S04]  /*9d80*/  STL [R1+0x2d8], R16 ;  /* 0x0002d81001007387 */ /* 0x0001e80000100800 */
[----:B0-----:R-:W4:Y:S01]  /*9d90*/  LDL.LU R16, [R1+0x194] ;  /* 0x0001940001107983 */ /* 0x001f220000300800 */
[----:B------:R-:W-:-:S13]  /*9da0*/  ISETP.GT.U32.AND P3, PT, R0, R4, PT ;  /* 0x000000040000720c */ /* 0x000fda0003f64070 */
[----:B------:R-:W-:Y:S01]  /*9db0*/  @!P3 IMAD.IADD R4, R4, 0x1, -R0 ;  /* 0x000000010404b824 */ /* 0x000fe200078e0a00 */
[C---:B------:R-:W-:Y:S02]  /*9dc0*/  ISETP.GT.U32.AND P0, PT, R0.reuse, R6, PT ;  /* 0x000000060000720c */ /* 0x040fe40003f04070 */
[----:B------:R-:W-:Y:S01]  /*9dd0*/  ISETP.GT.U32.AND P6, PT, R0, R5, PT ;  /* 0x000000050000720c */ /* 0x000fe20003fc4070 */
[----:B------:R-:W-:-:S10]  /*9de0*/  IMAD.HI.U32 R9, R2, R12, RZ ;  /* 0x0000000c02097227 */ /* 0x000fd400078e00ff */
[--C-:B------:R-:W-:Y:S02]  /*9df0*/  @!P0 IMAD.IADD R6, R6, 0x1, -R0.reuse ;  /* 0x0000000106068824 */ /* 0x100fe400078e0a00 */
[----:B------:R-:W-:-:S03]  /*9e00*/  @!P6 IMAD.IADD R5, R5, 0x1, -R0 ;  /* 0x000000010505e824 */ /* 0x000fc600078e0a00 */
[C---:B------:R-:W-:Y:S02]  /*9e10*/  ISETP.GT.U32.AND P6, PT, R0.reuse, R6, PT ;  /* 0x000000060000720c */ /* 0x040fe40003fc4070 */
[----:B------:R-:W-:Y:S01]  /*9e20*/  ISETP.GT.U32.AND P0, PT, R0, R7, PT ;  /* 0x000000070000720c */ /* 0x000fe20003f04070 */
[----:B------:R-:W-:Y:S01]  /*9e30*/  IMAD.MOV R9, RZ, RZ, -R9 ;  /* 0x000000ffff097224 */ /* 0x000fe200078e0a09 */
[----:B----4-:R-:W-:Y:S02]  /*9e40*/  ISETP.GE.AND P3, PT, R16, RZ, PT ;  /* 0x000000ff1000720c */ /* 0x010fe40003f66270 */
[----:B------:R-:W4:Y:S01]  /*9e50*/  LDL.LU R16, [R1+0x1c04] ;  /* 0x001c040001107983 */ /* 0x000f220000300800 */
[----:B------:R-:W-:Y:S01]  /*9e60*/  IMAD R12, R0, R9, R12 ;  /* 0x00000009000c7224 */ /* 0x000fe200078e020c */
[----:B------:R-:W-:-:S05]  /*9e70*/  IABS R14, R14 ;  /* 0x0000000e000e7213 */ /* 0x000fca0000000000 */
[--C-:B------:R-:W-:Y:S01]  /*9e80*/  @!P6 IMAD.IADD R6, R6, 0x1, -R0.reuse ;  /* 0x000000010606e824 */ /* 0x100fe200078e0a00 */
[----:B------:R-:W-:Y:S01]  /*9e90*/  ISETP.GT.U32.AND P6, PT, R0, R12, PT ;  /* 0x0000000c0000720c */ /* 0x000fe20003fc4070 */
[----:B------:R-:W-:Y:S01]  /*9ea0*/  @!P0 IMAD.IADD R7, R7, 0x1, -R0 ;  /* 0x0000000107078824 */ /* 0x000fe200078e0a00 */
[----:B---3--:R-:W-:Y:S01]  /*9eb0*/  ISETP.GE.AND P0, PT, R13, RZ, PT ;  /* 0x000000ff0d00720c */ /* 0x008fe20003f06270 */
[----:B------:R-:W-:-:S04]  /*9ec0*/  IMAD.HI.U32 R13, R2, R14, RZ ;  /* 0x0000000e020d7227 */ /* 0x000fc800078e00ff */
[----:B------:R-:W-:Y:S02]  /*9ed0*/  IMAD.MOV R13, RZ, RZ, -R13 ;  /* 0x000000ffff0d7224 */ /* 0x000fe400078e0a0d */
[----:B------:R-:W-:Y:S02]  /*9ee0*/  IMAD.MOV.U32 R9, RZ, RZ, R10 ;  /* 0x000000ffff097224 */ /* 0x000fe400078e000a */
[----:B------:R-:W-:Y:S01]  /*9ef0*/  IMAD.HI.U32 R10, R2, R11, RZ ;  /* 0x0000000b020a7227 */ /* 0x000fe200078e00ff */
[----:B------:R-:W-:-:S03]  /*9f00*/  ISETP.GT.U32.AND P1, PT, R0, R5, PT ;  /* 0x000000050000720c */ /* 0x000fc60003f24070 */
[----:B------:R-:W-:Y:S02]  /*9f10*/  IMAD R14, R0, R13, R14 ;  /* 0x0000000d000e7224 */ /* 0x000fe400078e020e */
[----:B------:R-:W-:Y:S02]  /*9f20*/  IMAD.MOV.U32 R13, RZ, RZ, R7 ;  /* 0x000000ffff0d7224 */ /* 0x000fe400078e0007 */
[----:B------:R-:W-:Y:S01]  /*9f30*/  @!P6 IMAD.IADD R12, R12, 0x1, -R0 ;  /* 0x000000010c0ce824 */ /* 0x000fe200078e0a00 */
[----:B------:R-:W3:Y:S01]  /*9f40*/  LDL R7, [R1+0x1a8] ;  /* 0x0001a80001077983 */ /* 0x000ee20000100800 */
[----:B------:R-:W-:Y:S02]  /*9f50*/  IMAD.MOV R10, RZ, RZ, -R10 ;  /* 0x000000ffff0a7224 */ /* 0x000fe400078e0a0a */
[----:B------:R-:W-:Y:S02]  /*9f60*/  @!P5 IMAD.MOV R13, RZ, RZ, -R13 ;  /* 0x000000ffff0dd224 */ /* 0x000fe400078e0a0d */
[----:B------:R-:W-:Y:S01]  /*9f70*/  @!P4 IMAD.MOV R6, RZ, RZ, -R6 ;  /* 0x000000ffff06c224 */ /* 0x000fe200078e0a06 */
[C---:B------:R-:W-:Y:S01]  /*9f80*/  ISETP.GT.U32.AND P4, PT, R0.reuse, R12, PT ;  /* 0x0000000c0000720c */ /* 0x040fe20003f84070 */
[----:B------:R-:W-:-:S02]  /*9f90*/  IMAD R11, R0, R10, R11 ;  /* 0x0000000a000b7224 */ /* 0x000fc400078e020b */
[----:B------:R-:W3:Y:S04]  /*9fa0*/  LDL R10, [R1+0x1ac] ;  /* 0x0001ac00010a7983 */ /* 0x000ee80000100800 */
[----:B------:R0:W-:Y:S01]  /*9fb0*/  STL [R1+0x2d4], R13 ;  /* 0x0002d40d01007387 */ /* 0x0001e20000100800 */
[----:B------:R-:W-:-:S03]  /*9fc0*/  @!P1 IMAD.IADD R5, R5, 0x1, -R0 ;  /* 0x0000000105059824 */ /* 0x000fc600078e0a00 */
[----:B0-----:R-:W3:Y:S01]  /*9fd0*/  LDL.LU R13, [R1+0x198] ;  /* 0x00019800010d7983 */ /* 0x001ee20000300800 */
[----:B------:R-:W-:Y:S02]  /*9fe0*/  @!P2 IMAD.MOV R5, RZ, RZ, -R5 ;  /* 0x000000ffff05a224 */ /* 0x000fe400078e0a05 */
[----:B------:R-:W-:Y:S01]  /*9ff0*/  @!P4 IMAD.IADD R12, R12, 0x1, -R0 ;  /* 0x000000010c0cc824 */ /* 0x000fe200078e0a00 */
[----:B------:R-:W-:Y:S04]  /*a000*/  STL [R1+0x2d0], R6 ;  /* 0x0002d00601007387 */ /* 0x000fe80000100800 */
[----:B----4-:R-:W-:Y:S04]  /*a010*/  STL [R1+0x1c00], R16 ;  /* 0x001c001001007387 */ /* 0x010fe80000100800 */
[----:B------:R-:W-:Y:S04]  /*a020*/  STL [R1+0x2c4], R5 ;  /* 0x0002c40501007387 */ /* 0x000fe80000100800 */
[----:B------:R0:W-:Y:S04]  /*a030*/  STL [R1+0x1bfc], R12 ;  /* 0x001bfc0c01007387 */ /* 0x0001e80000100800 */
[----:B0-----:R-:W4:Y:S01]  /*a040*/  LDL R12, [R1+0x1b0] ;  /* 0x0001b000010c7983 */ /* 0x001f220000100800 */
[----:B------:R-:W-:-:S02]  /*a050*/  ISETP.GT.U32.AND P5, PT, R0, R4, PT ;  /* 0x000000040000720c */ /* 0x000fc40003fa4070 */
[----:B--2---:R-:W-:Y:S01]  /*a060*/  ISETP.GE.AND P1, PT, R8, RZ, PT ;  /* 0x000000ff0800720c */ /* 0x004fe20003f26270 */
[----:B------:R-:W-:-:S04]  /*a070*/  IMAD.HI.U32 R8, R2, R9, RZ ;  /* 0x0000000902087227 */ /* 0x000fc800078e00ff */
[----:B------:R-:W-:-:S04]  /*a080*/  IMAD.MOV R8, RZ, RZ, -R8 ;  /* 0x000000ffff087224 */ /* 0x000fc800078e0a08 */
[----:B------:R-:W-:Y:S02]  /*a090*/  IMAD R9, R0, R8, R9 ;  /* 0x0000000800097224 */ /* 0x000fe400078e0209 */
[----:B------:R-:W-:Y:S01]  /*a0a0*/  @!P5 IMAD.IADD R4, R4, 0x1, -R0 ;  /* 0x000000010404d824 */ /* 0x000fe200078e0a00 */
[----:B------:R-:W-:-:S03]  /*a0b0*/  IABS R8, R16 ;  /* 0x0000001000087213 */ /* 0x000fc60000000000 */
[----:B------:R-:W-:-:S04]  /*a0c0*/  IMAD.MOV.U32 R16, RZ, RZ, R4 ;  /* 0x000000ffff107224 */ /* 0x000fc800078e0004 */
[----:B------:R-:W-:Y:S02]  /*a0d0*/  @!P0 IMAD.MOV R16, RZ, RZ, -R16 ;  /* 0x000000ffff108224 */ /* 0x000fe400078e0a10 */
[----:B------:R-:W-:Y:S01]  /*a0e0*/  IMAD.HI.U32 R5, R2, R8, RZ ;  /* 0x0000000802057227 */ /* 0x000fe200078e00ff */
[----:B---3--:R-:W-:Y:S02]  /*a0f0*/  ISETP.GE.AND P4, PT, R13, RZ, PT ;  /* 0x000000ff0d00720c */ /* 0x008fe40003f86270 */
[----:B------:R-:W2:Y:S04]  /*a100*/  LDL R13, [R1+0x1b4] ;  /* 0x0001b400010d7983 */ /* 0x000ea80000100800 */
[----:B------:R-:W3:Y:S04]  /*a110*/  LDL.LU R4, [R1+0x1a0] ;  /* 0x0001a00001047983 */ /* 0x000ee80000300800 */
[----:B------:R0:W-:Y:S01]  /*a120*/  STL [R1+0x2b8], R16 ;  /* 0x0002b81001007387 */ /* 0x0001e20000100800 */
[----:B------:R-:W-:-:S03]  /*a130*/  IMAD.MOV R5, RZ, RZ, -R5 ;  /* 0x000000ffff057224 */ /* 0x000fc600078e0a05 */
[----:B0-----:R-:W2:Y:S01]  /*a140*/  LDL.LU R16, [R1+0x1c00] ;  /* 0x001c000001107983 */ /* 0x001ea20000300800 */
[C---:B------:R-:W-:Y:S01]  /*a150*/  IMAD R8, R0.reuse, R5, R8 ;  /* 0x0000000500087224 */ /* 0x040fe200078e0208 */
[----:B----4-:R-:W-:Y:S02]  /*a160*/  IABS R5, R12 ;  /* 0x0000000c00057213 */ /* 0x010fe40000000000 */
[----:B------:R-:W4:Y:S01]  /*a170*/  LDL.LU R12, [R1+0x1a8] ;  /* 0x0001a800010c7983 */ /* 0x000f220000300800 */
[C---:B------:R-:W-:Y:S02]  /*a180*/  ISETP.GT.U32.AND P2, PT, R0.reuse, R11, PT ;  /* 0x0000000b0000720c */ /* 0x040fe40003f44070 */
[----:B------:R-:W-:Y:S02]  /*a190*/  ISETP.GT.U32.AND P5, PT, R0, R9, PT ;  /* 0x000000090000720c */ /* 0x000fe40003fa4070 */
[----:B------:R-:W-:Y:S02]  /*a1a0*/  IABS R6, R7 ;  /* 0x0000000700067213 */ /* 0x000fe40000000000 */
[----:B------:R-:W-:-:S07]  /*a1b0*/  IABS R7, R10 ;  /* 0x0000000a00077213 */ /* 0x000fce0000000000 */
[--C-:B------:R-:W-:Y:S02]  /*a1c0*/  @!P2 IMAD.IADD R11, R11, 0x1, -R0.reuse ;  /* 0x000000010b0ba824 */ /* 0x100fe400078e0a00 */
[----:B------:R-:W-:Y:S02]  /*a1d0*/  @!P5 IMAD.IADD R9, R9, 0x1, -R0 ;  /* 0x000000010909d824 */ /* 0x000fe400078e0a00 */
[----:B------:R-:W-:Y:S01]  /*a1e0*/  IMAD.HI.U32 R10, R2, R6, RZ ;  /* 0x00000006020a7227 */ /* 0x000fe200078e00ff */
[C---:B------:R-:W-:Y:S02]  /*a1f0*/  ISETP.GT.U32.AND P2, PT, R0.reuse, R11, PT ;  /* 0x0000000b0000720c */ /* 0x040fe40003f44070 */
[----:B------:R-:W-:Y:S01]  /*a200*/  ISETP.GT.U32.AND P0, PT, R0, R9, PT ;  /* 0x000000090000720c */ /* 0x000fe20003f04070 */
[----:B------:R-:W-:-:S04]  /*a210*/  IMAD.MOV R10, RZ, RZ, -R10 ;  /* 0x000000ffff0a7224 */ /* 0x000fc800078e0a0a */
[----:B------:R-:W-:-:S06]  /*a220*/  IMAD R6, R0, R10, R6 ;  /* 0x0000000a00067224 */ /* 0x000fcc00078e0206 */
[--C-:B------:R-:W-:Y:S01]  /*a230*/  @!P2 IMAD.IADD R11, R11, 0x1, -R0.reuse ;  /* 0x000000010b0ba824 */ /* 0x100fe200078e0a00 */
[----:B------:R-:W-:Y:S01]  /*a240*/  ISETP.GT.U32.AND P2, PT, R0, R6, PT ;  /* 0x000000060000720c */ /* 0x000fe20003f44070 */
[----:B------:R-:W-:Y:S02]  /*a250*/  @!P0 IMAD.IADD R9, R9, 0x1, -R0 ;  /* 0x0000000109098824 */ /* 0x000fe400078e0a00 */
[----:B------:R-:W-:-:S04]  /*a260*/  IMAD.HI.U32 R10, R2, R7, RZ ;  /* 0x00000007020a7227 */ /* 0x000fc800078e00ff */
[----:B------:R-:W-:Y:S01]  /*a270*/  IMAD.MOV R10, RZ, RZ, -R10 ;  /* 0x000000ffff0a7224 */ /* 0x000fe200078e0a0a */
[----:B--2---:R-:W-:Y:S01]  /*a280*/  ISETP.GE.AND P0, PT, R16, RZ, PT ;  /* 0x000000ff1000720c */ /* 0x004fe20003f06270 */
[----:B------:R-:W-:-:S04]  /*a290*/  IMAD.HI.U32 R16, R2, R5, RZ ;  /* 0x0000000502107227 */ /* 0x000fc800078e00ff */
[----:B------:R-:W-:Y:S02]  /*a2a0*/  IMAD.MOV R16, RZ, RZ, -R16 ;  /* 0x000000ffff107224 */ /* 0x000fe400078e0a10 */
[C---:B------:R-:W-:Y:S02]  /*a2b0*/  IMAD R7, R0.reuse, R10, R7 ;  /* 0x0000000a00077224 */ /* 0x040fe400078e0207 */
[----:B------:R-:W-:Y:S01]  /*a2c0*/  IMAD R5, R0, R16, R5 ;  /* 0x0000001000057224 */ /* 0x000fe200078e0205 */
[----:B------:R-:W2:Y:S01]  /*a2d0*/  LDL R10, [R1+0x1b8] ;  /* 0x0001b800010a7983 */ /* 0x000ea20000100800 */
[----:B------:R-:W-:Y:S01]  /*a2e0*/  @!P2 IMAD.IADD R6, R6, 0x1, -R0 ;  /* 0x000000010606a824 */ /* 0x000fe200078e0a00 */
[----:B----4-:R-:W-:Y:S02]  /*a2f0*/  ISETP.GE.AND P2, PT, R12, RZ, PT ;  /* 0x000000ff0c00720c */ /* 0x010fe40003f46270 */
[----:B------:R-:W4:Y:S04]  /*a300*/  LDL.LU R12, [R1+0x1bfc] ;  /* 0x001bfc00010c7983 */ /* 0x000f280000300800 */
[----:B------:R-:W2:Y:S04]  /*a310*/  LDL.LU R16, [R1+0x39c] ;  /* 0x00039c0001107983 */ /* 0x000ea80000300800 */
[----:B------:R0:W-:Y:S04]  /*a320*/  STL [R1+0x1bf8], R5 ;  /* 0x001bf80501007387 */ /* 0x0001e80000100800 */
[----:B0-----:R-:W4:Y:S01]  /*a330*/  LDL R5, [R1+0x1bc] ;  /* 0x0001bc0001057983 */ /* 0x001f220000100800 */
[----:B------:R-:W-:-:S02]  /*a340*/  ISETP.GT.U32.AND P6, PT, R0, R14, PT ;  /* 0x0000000e0000720c */ /* 0x000fc40003fc4070 */
[----:B---3--:R-:W-:Y:S02]  /*a350*/  ISETP.GE.AND P5, PT, R4, RZ, PT ;  /* 0x000000ff0400720c */ /* 0x008fe40003fa6270 */
[----:B------:R-:W-:-:S09]  /*a360*/  IABS R4, R13 ;  /* 0x0000000d00047213 */ /* 0x000fd20000000000 */
[----:B------:R-:W-:Y:S02]  /*a370*/  @!P6 IMAD.IADD R14, R14, 0x1, -R0 ;  /* 0x000000010e0ee824 */ /* 0x000fe400078e0a00 */
[----:B------:R-:W-:-:S03]  /*a380*/  IMAD.HI.U32 R13, R2, R4, RZ ;  /* 0x00000004020d7227 */ /* 0x000fc600078e00ff */
[----:B------:R-:W-:Y:S01]  /*a390*/  ISETP.GT.U32.AND P6, PT, R0, R14, PT ;  /* 0x0000000e0000720c */ /* 0x000fe20003fc4070 */
[----:B------:R-:W-:-:S04]  /*a3a0*/  IMAD.MOV R13, RZ, RZ, -R13 ;  /* 0x000000ffff0d7224 */ /* 0x000fc800078e0a0d */
[----:B------:R-:W-:-:S05]  /*a3b0*/  IMAD R4, R0, R13, R4 ;  /* 0x0000000d00047224 */ /* 0x000fca00078e0204 */
[----:B------:R0:W-:Y:S03]  /*a3c0*/  STL [R1+0x1bf4], R4 ;  /* 0x001bf40401007387 */ /* 0x0001e60000100800 */
[----:B------:R-:W-:-:S04]  /*a3d0*/  @!P6 IMAD.IADD R14, R14, 0x1, -R0 ;  /* 0x000000010e0ee824 */ /* 0x000fc800078e0a00 */
[----:B0-----:R-:W-:Y:S02]  /*a3e0*/  IMAD.MOV.U32 R4, RZ, RZ, R14 ;  /* 0x000000ffff047224 */ /* 0x001fe400078e000e */
[----:B------:R-:W3:Y:S02]  /*a3f0*/  LDL.LU R14, [R1+0x1e8] ;  /* 0x0001e800010e7983 */ /* 0x000ee40000300800 */
[----:B------:R-:W-:Y:S01]  /*a400*/  @!P3 IMAD.MOV R4, RZ, RZ, -R4 ;  /* 0x000000ffff04b224 */ /* 0x000fe200078e0a04 */
[----:B----4-:R-:W-:Y:S01]  /*a410*/  IABS R13, R5 ;  /* 0x00000005000d7213 */ /* 0x010fe20000000000 */
[----:B------:R-:W-:-:S04]  /*a420*/  IMAD.MOV.U32 R5, RZ, RZ, R12 ;  /* 0x000000ffff057224 */ /* 0x000fc800078e000c */
[----:B------:R-:W-:-:S05]  /*a430*/  @!P1 IMAD.MOV R5, RZ, RZ, -R5 ;  /* 0x000000ffff059224 */ /* 0x000fca00078e0a05 */
[----:B------:R0:W-:Y:S02]  /*a440*/  STL [R1+0x2b4], R5 ;  /* 0x0002b40501007387 */ /* 0x0001e40000100800 */
[----:B0-----:R-:W-:Y:S02]  /*a450*/  IMAD.MOV.U32 R5, RZ, RZ, R11 ;  /* 0x000000ffff057224 */ /* 0x001fe400078e000b */
[----:B------:R-:W4:Y:S04]  /*a460*/  LDL.LU R11, [R1+0x1c0] ;  /* 0x0001c000010b7983 */ /* 0x000f280000300800 */
[----:B------:R0:W-:Y:S02]  /*a470*/  STL [R1+0x2b0], R4 ;  /* 0x0002b00401007387 */ /* 0x0001e40000100800 */
[----:B0-----:R-:W-:-:S02]  /*a480*/  IMAD.MOV.U32 R4, RZ, RZ, R9 ;  /* 0x000000ffff047224 */ /* 0x001fc400078e0009 */
[----:B------:R-:W3:Y:S01]  /*a490*/  LDL.LU R9, [R1+0x1ac] ;  /* 0x0001ac0001097983 */ /* 0x000ee20000300800 */
[----:B--2---:R-:W-:Y:S01]  /*a4a0*/  IABS R10, R10 ;  /* 0x0000000a000a7213 */ /* 0x004fe20000000000 */
[----:B------:R-:W-:Y:S02]  /*a4b0*/  @!P4 IMAD.MOV R5, RZ, RZ, -R5 ;  /* 0x000000ffff05c224 */ /* 0x000fe400078e0a05 */
[----:B------:R-:W-:Y:S02]  /*a4c0*/  @!P5 IMAD.MOV R4, RZ, RZ, -R4 ;  /* 0x000000ffff04d224 */ /* 0x000fe400078e0a04 */
[----:B------:R-:W-:Y:S01]  /*a4d0*/  IMAD.HI.U32 R12, R2, R10, RZ ;  /* 0x0000000a020c7227 */ /* 0x000fe200078e00ff */
[----:B------:R0:W-:Y:S03]  /*a4e0*/  STL [R1+0x2ac], R5 ;  /* 0x0002ac0501007387 */ /* 0x0001e60000100800 */
[----:B------:R-:W-:Y:S01]  /*a4f0*/  IMAD.MOV R12, RZ, RZ, -R12 ;  /* 0x000000ffff0c7224 */ /* 0x000fe200078e0a0c */
[----:B0-----:R-:W2:Y:S04]  /*a500*/  LDL.LU R5, [R1+0x1bf8] ;  /* 0x001bf80001057983 */ /* 0x001ea80000300800 */
[----:B------:R0:W-:Y:S04]  /*a510*/  STL [R1+0x2a4], R4 ;  /* 0x0002a40401007387 */ /* 0x0001e80000100800 */
[----:B0-----:R-:W4:Y:S01]  /*a520*/  LDL.LU R4, [R1+0x1bf4] ;  /* 0x001bf40001047983 */ /* 0x001f220000300800 */
[----:B------:R-:W-:-:S02]  /*a530*/  ISETP.GT.U32.AND P6, PT, R0, R8, PT ;  /* 0x000000080000720c */ /* 0x000fc40003fc4070 */
[----:B---3--:R-:W-:Y:S01]  /*a540*/  ISETP.GE.AND P5, PT, R9, RZ, PT ;  /* 0x000000ff0900720c */ /* 0x008fe20003fa6270 */
[----:B------:R-:W-:Y:S02]  /*a550*/  IMAD R9, R0, R12, R10 ;  /* 0x0000000c00097224 */ /* 0x000fe400078e020a */
[----:B------:R-:W3:Y:S08]  /*a560*/  LDL.LU R10, [R1+0x1b0] ;  /* 0x0001b000010a7983 */ /* 0x000ef00000300800 */
[----:B------:R-:W-:Y:S01]  /*a570*/  @!P6 IMAD.IADD R8, R8, 0x1, -R0 ;  /* 0x000000010808e824 */ /* 0x000fe200078e0a00 */
[C---:B------:R-:W-:Y:S01]  /*a580*/  ISETP.GT.U32.AND P6, PT, R0.reuse, R7, PT ;  /* 0x000000070000720c */ /* 0x040fe20003fc4070 */
[----:B------:R-:W2:Y:S03]  /*a590*/  LDL.LU R12, [R1+0x1b4] ;  /* 0x0001b400010c7983 */ /* 0x000ea60000300800 */
[----:B------:R-:W-:-:S09]  /*a5a0*/  ISETP.GT.U32.AND P1, PT, R0, R8, PT ;  /* 0x000000080000720c */ /* 0x000fd20003f24070 */
[----:B------:R-:W-:Y:S01]  /*a5b0*/  @!P6 IMAD.IADD R7, R7, 0x1, -R0 ;  /* 0x000000010707e824 */ /* 0x000fe200078e0a00 */
[----:B------:R-:W-:-:S04]  /*a5c0*/  ISETP.GT.U32.AND P6, PT, R0, R6, PT ;  /* 0x000000060000720c */ /* 0x000fc80003fc4070 */
[----:B------:R-:W-:Y:S01]  /*a5d0*/  ISETP.GT.U32.AND P3, PT, R0, R7, PT ;  /* 0x000000070000720c */ /* 0x000fe20003f64070 */
[----:B------:R-:W-:-:S04]  /*a5e0*/  @!P1 IMAD.IADD R8, R8, 0x1, -R0 ;  /* 0x0000000108089824 */ /* 0x000fc800078e0a00 */
[----:B------:R-:W-:-:S04]  /*a5f0*/  @!P0 IMAD.MOV R8, RZ, RZ, -R8 ;  /* 0x000000ffff088224 */ /* 0x000fc800078e0a08 */
[----:B------:R-:W-:-:S04]  /*a600*/  @!P6 IMAD.IADD R6, R6, 0x1, -R0 ;  /* 0x000000010606e824 */ /* 0x000fc800078e0a00 */
[----:B------:R-:W-:-:S05]  /*a610*/  @!P3 IMAD.IADD R7, R7, 0x1, -R0 ;  /* 0x000000010707b824 */ /* 0x000fca00078e0a00 */
[----:B------:R0:W-:Y:S04]  /*a620*/  STL [R1+0x1bf0], R7 ;  /* 0x001bf00701007387 */ /* 0x0001e80000100800 */
[----:B0-----:R-:W2:Y:S04]  /*a630*/  LDL R7, [R1+0x1c4] ;  /* 0x0001c40001077983 */ /* 0x001ea80000100800 */
[----:B------:R0:W-:Y:S01]  /*a640*/  STL [R1+0x29c], R8 ;  /* 0x00029c0801007387 */ /* 0x0001e20000100800 */
[----:B---3--:R-:W-:Y:S01]  /*a650*/  ISETP.GE.AND P6, PT, R10, RZ, PT ;  /* 0x000000ff0a00720c */ /* 0x008fe20003fc6270 */
[----:B------:R-:W-:-:S04]  /*a660*/  IMAD.HI.U32 R10, R2, R13, RZ ;  /* 0x0000000d020a7227 */ /* 0x000fc800078e00ff */
[----:B0-----:R-:W-:Y:S02]  /*a670*/  IMAD.MOV R8, RZ, RZ, -R10 ;  /* 0x000000ffff087224 */ /* 0x001fe400078e0a0a */
[----:B------:R-:W3:Y:S01]  /*a680*/  LDL.LU R10, [R1+0x1b8] ;  /* 0x0001b800010a7983 */ /* 0x000ee20000300800 */
[----:B----4-:R-:W-:Y:S02]  /*a690*/  ISETP.GT.U32.AND P1, PT, R0, R4, PT ;  /* 0x000000040000720c */ /* 0x010fe40003f24070 */
[----:B--2---:R-:W-:Y:S02]  /*a6a0*/  ISETP.GE.AND P0, PT, R12, RZ, PT ;  /* 0x000000ff0c00720c */ /* 0x004fe40003f06270 */
[----:B------:R-:W-:-:S09]  /*a6b0*/  IABS R12, R11 ;  /* 0x0000000b000c7213 */ /* 0x000fd20000000000 */
[----:B------:R-:W-:Y:S02]  /*a6c0*/  @!P1 IMAD.IADD R4, R4, 0x1, -R0 ;  /* 0x0000000104049824 */ /* 0x000fe400078e0a00 */
[----:B------:R-:W-:Y:S02]  /*a6d0*/  IMAD R13, R0, R8, R13 ;  /* 0x00000008000d7224 */ /* 0x000fe400078e020d */
[----:B------:R-:W2:Y:S04]  /*a6e0*/  LDL.LU R8, [R1+0x1bc] ;  /* 0x0001bc0001087983 */ /* 0x000ea80000300800 */
[----:B------:R-:W-:Y:S01]  /*a6f0*/  STL [R1+0x1bec], R12 ;  /* 0x001bec0c01007387 */ /* 0x000fe20000100800 */
[----:B---3--:R-:W-:Y:S02]  /*a700*/  ISETP.GE.AND P1, PT, R10, RZ, PT ;  /* 0x000000ff0a00720c */ /* 0x008fe40003f26270 */
[----:B------:R-:W-:Y:S01]  /*a710*/  IABS R10, R7 ;  /* 0x00000007000a7213 */ /* 0x000fe20000000000 */
[----:B------:R-:W-:-:S04]  /*a720*/  IMAD.MOV.U32 R7, RZ, RZ, R6 ;  /* 0x000000ffff077224 */ /* 0x000fc800078e0006 */
[----:B------:R-:W-:-:S05]  /*a730*/  @!P2 IMAD.MOV R7, RZ, RZ, -R7 ;  /* 0x000000ffff07a224 */ /* 0x000fca00078e0a07 */
[----:B------:R0:W-:Y:S04]  /*a740*/  STL [R1+0x290], R7 ;  /* 0x0002900701007387 */ /* 0x0001e80000100800 */
[----:B0-----:R-:W3:Y:S01]  /*a750*/  LDL.LU R7, [R1+0x1bf0] ;  /* 0x001bf00001077983 */ /* 0x001ee20000300800 */
[----:B------:R-:W-:Y:S01]  /*a760*/  ISETP.GT.U32.AND P3, PT, R0, R9, PT ;  /* 0x000000090000720c */ /* 0x000fe20003f64070 */
[----:B------:R-:W-:-:S12]  /*a770*/  IMAD.HI.U32 R6, R2, R12, RZ ;  /* 0x0000000c02067227 */ /* 0x000fd800078e00ff */
[----:B------:R-:W-:-:S05]  /*a780*/  @!P3 IMAD.IADD R9, R9, 0x1, -R0 ;  /* 0x000000010909b824 */ /* 0x000fca00078e0a00 */
[C---:B------:R-:W-:Y:S01]  /*a790*/  ISETP.GT.U32.AND P3, PT, R0.reuse, R9, PT ;  /* 0x000000090000720c */ /* 0x040fe20003f64070 */
[----:B------:R0:W-:Y:S04]  /*a7a0*/  STL [R1+0x1be8], R9 ;  /* 0x001be80901007387 */ /* 0x0001e80000100800 */
[----:B0-----:R-:W4:Y:S01]  /*a7b0*/  LDL.LU R9, [R1+0x1c4] ;  /* 0x0001c40001097983 */ /* 0x001f220000300800 */
[----:B------:R-:W-:Y:S01]  /*a7c0*/  ISETP.GT.U32.AND P4, PT, R0, R5, PT ;  /* 0x000000050000720c */ /* 0x000fe20003f84070 */
[----:B---3--:R-:W-:-:S04]  /*a7d0*/  IMAD.MOV.U32 R12, RZ, RZ, R7 ;  /* 0x000000ffff0c7224 */ /* 0x008fc800078e0007 */
[----:B------:R-:W-:-:S05]  /*a7e0*/  @!P5 IMAD.MOV R12, RZ, RZ, -R12 ;  /* 0x000000ffff0cd224 */ /* 0x000fca00078e0a0c */
[----:B------:R0:W-:Y:S04]  /*a7f0*/  STL [R1+0x288], R12 ;  /* 0x0002880c01007387 */ /* 0x0001e80000100800 */
[----:B0-----:R-:W3:Y:S01]  /*a800*/  LDL.LU R12, [R1+0x1bec] ;  /* 0x001bec00010c7983 */ /* 0x001ee20000300800 */
[----:B------:R-:W-:-:S05]  /*a810*/  @!P4 IMAD.IADD R5, R5, 0x1, -R0 ;  /* 0x000000010505c824 */ /* 0x000fca00078e0a00 */
[C---:B------:R-:W-:Y:S02]  /*a820*/  ISETP.GT.U32.AND P4, PT, R0.reuse, R5, PT ;  /* 0x000000050000720c */ /* 0x040fe40003f84070 */
[----:B------:R-:W-:Y:S01]  /*a830*/  ISETP.GT.U32.AND P2, PT, R0, R4, PT ;  /* 0x000000040000720c */ /* 0x000fe20003f44070 */
[----:B------:R-:W-:-:S10]  /*a840*/  IMAD.MOV R6, RZ, RZ, -R6 ;  /* 0x000000ffff067224 */ /* 0x000fd400078e0a06 */
[----:B------:R-:W-:-:S04]  /*a850*/  @!P4 IMAD.IADD R5, R5, 0x1, -R0 ;  /* 0x000000010505c824 */ /* 0x000fc800078e0a00 */
[----:B------:R-:W-:Y:S01]  /*a860*/  IMAD.MOV.U32 R7, RZ, RZ, R5 ;  /* 0x000000ffff077224 */ /* 0x000fe200078e0005 */
[----:B--2---:R-:W-:Y:S01]  /*a870*/  ISETP.GE.AND P5, PT, R8, RZ, PT ;  /* 0x000000ff0800720c */ /* 0x004fe20003fa6270 */
[----:B------:R-:W-:Y:S01]  /*a880*/  @!P2 IMAD.IADD R4, R4, 0x1, -R0 ;  /* 0x000000010404a824 */ /* 0x000fe200078e0a00 */
[----:B------:R-:W2:Y:S01]  /*a890*/  LDL.LU R8, [R1+0x1c8] ;  /* 0x0001c80001087983 */ /* 0x000ea20000300800 */
[----:B------:R-:W-:Y:S01]  /*a8a0*/  @!P6 IMAD.MOV R7, RZ, RZ, -R7 ;  /* 0x000000ffff07e224 */ /* 0x000fe200078e0a07 */
[----:B------:R-:W-:Y:S02]  /*a8b0*/  ISETP.GE.AND P6, PT, R11, RZ, PT ;  /* 0x000000ff0b00720c */ /* 0x000fe40003fc6270 */
[----:B----4-:R-:W-:Y:S02]  /*a8c0*/  ISETP.GE.AND P2, PT, R9, RZ, PT ;  /* 0x000000ff0900720c */ /* 0x010fe40003f46270 */
[----:B------:R0:W-:Y:S04]  /*a8d0*/  STL [R1+0x280], R7 ;  /* 0x0002800701007387 */ /* 0x0001e80000100800 */
[----:B------:R-:W4:Y:S04]  /*a8e0*/  LDL R11, [R1+0x1d4] ;  /* 0x0001d400010b7983 */ /* 0x000f280000100800 */
[----:B0-----:R-:W2:Y:S01]  /*a8f0*/  LDL R7, [R1+0x1d0] ;  /* 0x0001d00001077983 */ /* 0x001ea20000100800 */
[----:B---3--:R-:W-:-:S03]  /*a900*/  IMAD R12, R0, R6, R12 ;  /* 0x00000006000c7224 */ /* 0x008fc600078e020c */
[----:B------:R-:W3:Y:S04]  /*a910*/  LDL R6, [R1+0x1cc] ;  /* 0x0001cc0001067983 */ /* 0x000ee80000100800 */
[----:B------:R-:W4:Y:S01]  /*a920*/  LDL.LU R9, [R1+0x1be8] ;  /* 0x001be80001097983 */ /* 0x000f220000300800 */
[----:B------:R-:W-:-:S04]  /*a930*/  IMAD.HI.U32 R5, R2, R10, RZ ;  /* 0x0000000a02057227 */ /* 0x000fc800078e00ff */
[----:B------:R-:W-:-:S04]  /*a940*/  IMAD.MOV R5, RZ, RZ, -R5 ;  /* 0x000000ffff057224 */ /* 0x000fc800078e0a05 */
[----:B------:R-:W-:-:S05]  /*a950*/  IMAD R10, R0, R5, R10 ;  /* 0x00000005000a7224 */ /* 0x000fca00078e020a */
[----:B------:R0:W-:Y:S02]  /*a960*/  STL [R1+0x1be4], R10 ;  /* 0x001be40a01007387 */ /* 0x0001e40000100800 */
[----:B0-----:R-:W-:-:S04]  /*a970*/  IMAD.MOV.U32 R10, RZ, RZ, R4 ;  /* 0x000000ffff0a7224 */ /* 0x001fc800078e0004 */
[----:B------:R-:W-:-:S05]  /*a980*/  @!P0 IMAD.MOV R10, RZ, RZ, -R10 ;  /* 0x000000ffff0a8224 */ /* 0x000fca00078e0a0a */
[----:B------:R0:W-:Y:S01]  /*a990*/  STL [R1+0x27c], R10 ;  /* 0x00027c0a01007387 */ /* 0x0001e20000100800 */
[----:B----4-:R-:W-:Y:S01]  /*a9a0*/  @!P3 IMAD.IADD R9, R9, 0x1, -R0 ;  /* 0x000000010909b824 */ /* 0x010fe200078e0a00 */
[----:B------:R-:W-:-:S03]  /*a9b0*/  ISETP.GT.U32.AND P3, PT, R0, R12, PT ;  /* 0x0000000c0000720c */ /* 0x000fc60003f64070 */
[----:B0-----:R-:W-:Y:S02]  /*a9c0*/  IMAD.MOV.U32 R10, RZ, RZ, R9 ;  /* 0x000000ffff0a7224 */ /* 0x001fe400078e0009 */
[----:B------:R-:W4:Y:S08]  /*a9d0*/  LDL R9, [R1+0x1d8] ;  /* 0x0001d80001097983 */ /* 0x000f300000100800 */
[----:B------:R-:W-:-:S05]  /*a9e0*/  @!P3 IMAD.IADD R12, R12, 0x1, -R0 ;  /* 0x000000010c0cb824 */ /* 0x000fca00078e0a00 */
[----:B------:R-:W-:Y:S01]  /*a9f0*/  ISETP.GT.U32.AND P0, PT, R0, R12, PT ;  /* 0x0000000c0000720c */ /* 0x000fe20003f04070 */
[----:B------:R-:W-:-:S05]  /*aa00*/  @!P1 IMAD.MOV R10, RZ, RZ, -R10 ;  /* 0x000000ffff0a9224 */ /* 0x000fca00078e0a0a */
[----:B------:R0:W-:Y:S07]  /*aa10*/  STL [R1+0x278], R10 ;  /* 0x0002780a01007387 */ /* 0x0001ee0000100800 */
[----:B------:R-:W-:Y:S01]  /*aa20*/  @!P0 IMAD.IADD R12, R12, 0x1, -R0 ;  /* 0x000000010c0c8824 */ /* 0x000fe200078e0a00 */
[----:B0-----:R-:W3:Y:S04]  /*aa30*/  LDL.LU R10, [R1+0x1be4] ;  /* 0x001be400010a7983 */ /* 0x001ee80000300800 */
[----:B------:R0:W-:Y:S04]  /*aa40*/  STL [R1+0x1be0], R14 ;  /* 0x001be00e01007387 */ /* 0x0001e80000100800 */
[----:B0-----:R-:W3:Y:S04]  /*aa50*/  LDL.LU R14, [R1+0x1cc] ;  /* 0x0001cc00010e7983 */ /* 0x001ee80000300800 */
[----:B------:R0:W-:Y:S04]  /*aa60*/  STL [R1+0x1bdc], R12 ;  /* 0x001bdc0c01007387 */ /* 0x0001e80000100800 */
[----:B0-----:R-:W3:Y:S01]  /*aa70*/  LDL R12, [R1+0x1dc] ;  /* 0x0001dc00010c7983 */ /* 0x001ee20000100800 */
[----:B------:R-:W-:-:S02]  /*aa80*/  ISETP.GT.U32.AND P4, PT, R0, R13, PT ;  /* 0x0000000d0000720c */ /* 0x000fc40003f84070 */
[----:B--2---:R-:W-:-:S11]  /*aa90*/  IABS R5, R7 ;  /* 0x0000000700057213 */ /* 0x004fd60000000000 */
[----:B------:R-:W-:Y:S01]  /*aaa0*/  @!P4 IMAD.IADD R13, R13, 0x1, -R0 ;  /* 0x000000010d0dc824 */ /* 0x000fe200078e0a00 */
[----:B------:R-:W-:Y:S02]  /*aab0*/  ISETP.GE.AND P4, PT, R8, RZ, PT ;  /* 0x000000ff0800720c */ /* 0x000fe40003f86270 */
[----:B------:R-:W-:Y:S02]  /*aac0*/  IABS R8, R8 ;  /* 0x0000000800087213 */ /* 0x000fe40000000000 */
[----:B------:R-:W-:-:S03]  /*aad0*/  ISETP.GT.U32.AND P3, PT, R0, R13, PT ;  /* 0x0000000d0000720c */ /* 0x000fc60003f64070 */
[----:B------:R-:W-:-:S04]  /*aae0*/  IMAD.HI.U32 R7, R2, R8, RZ ;  /* 0x0000000802077227 */ /* 0x000fc800078e00ff */
[----:B------:R-:W-:-:S04]  /*aaf0*/  IMAD.MOV R7, RZ, RZ, -R7 ;  /* 0x000000ffff077224 */ /* 0x000fc800078e0a07 */
[----:B------:R-:W-:Y:S02]  /*ab00*/  IMAD R8, R0, R7, R8 ;  /* 0x0000000700087224 */ /* 0x000fe400078e0208 */
[----:B------:R-:W-:Y:S01]  /*ab10*/  @!P3 IMAD.IADD R13, R13, 0x1, -R0 ;  /* 0x000000010d0db824 */ /* 0x000fe200078e0a00 */
[----:B----4-:R-:W-:Y:S01]  /*ab20*/  IABS R7, R9 ;  /* 0x0000000900077213 */ /* 0x010fe20000000000 */
[----:B------:R-:W-:-:S04]  /*ab30*/  IMAD.HI.U32 R9, R2, R5, RZ ;  /* 0x0000000502097227 */ /* 0x000fc800078e00ff */
[----:B------:R-:W-:-:S04]  /*ab40*/  IMAD.MOV R9, RZ, RZ, -R9 ;  /* 0x000000ffff097224 */ /* 0x000fc800078e0a09 */
[C---:B------:R-:W-:Y:S01]  /*ab50*/  IMAD R5, R0.reuse, R9, R5 ;  /* 0x0000000900057224 */ /* 0x040fe200078e0205 */
[----:B---3--:R-:W-:-:S13]  /*ab60*/  ISETP.GT.U32.AND P1, PT, R0, R10, PT ;  /* 0x0000000a0000720c */ /* 0x008fda0003f24070 */
[----:B------:R-:W-:Y:S01]  /*ab70*/  @!P1 IMAD.IADD R10, R10, 0x1, -R0 ;  /* 0x000000010a0a9824 */ /* 0x000fe200078e0a00 */
[----:B------:R-:W-:Y:S02]  /*ab80*/  ISETP.GE.AND P1, PT, R14, RZ, PT ;  /* 0x000000ff0e00720c */ /* 0x000fe40003f26270 */
[----:B------:R-:W2:Y:S01]  /*ab90*/  LDL.LU R14, [R1+0x1be0] ;  /* 0x001be000010e7983 */ /* 0x000ea20000300800 */
[----:B------:R-:W-:Y:S01]  /*aba0*/  IABS R9, R12 ;  /* 0x0000000c00097213 */ /* 0x000fe20000000000 */
[----:B------:R-:W-:Y:S02]  /*abb0*/  IMAD.MOV.U32 R12, RZ, RZ, R13 ;  /* 0x000000ffff0c7224 */ /* 0x000fe400078e000d */
[----:B------:R-:W3:Y:S02]  /*abc0*/  LDL R13, [R1+0x1e0] ;  /* 0x0001e000010d7983 */ /* 0x000ee40000100800 */
[----:B------:R-:W-:-:S05]  /*abd0*/  @!P5 IMAD.MOV R12, RZ, RZ, -R12 ;  /* 0x000000ffff0cd224 */ /* 0x000fca00078e0a0c */
[----:B------:R0:W-:Y:S04]  /*abe0*/  STL [R1+0x270], R12 ;  /* 0x0002700c01007387 */ /* 0x0001e80000100800 */
[----:B0-----:R-:W4:Y:S01]  /*abf0*/  LDL.LU R12, [R1+0x1bdc] ;  /* 0x001bdc00010c7983 */ /* 0x001f220000300800 */
[----:B------:R-:W-:-:S05]  /*ac00*/  IABS R6, R6 ;  /* 0x0000000600067213 */ /* 0x000fca0000000000 */
[----:B------:R-:W-:-:S04]  /*ac10*/  IMAD.HI.U32 R4, R2, R6, RZ ;  /* 0x0000000602047227 */ /* 0x000fc800078e00ff */
[----:B------:R-:W-:-:S04]  /*ac20*/  IMAD.MOV R4, RZ, RZ, -R4 ;  /* 0x000000ffff047224 */ /* 0x000fc800078e0a04 */
[----:B------:R-:W-:-:S05]  /*ac30*/  IMAD R6, R0, R4, R6 ;  /* 0x0000000400067224 */ /* 0x000fca00078e0206 */
[----:B------:R-:W-:Y:S02]  /*ac40*/  ISETP.GT.U32.AND P0, PT, R0, R6, PT ;  /* 0x000000060000720c */ /* 0x000fe40003f04070 */
[----:B------:R-:W-:-:S05]  /*ac50*/  IABS R11, R11 ;  /* 0x0000000b000b7213 */ /* 0x000fca0000000000 */
[----:B------:R-:W-:-:S06]  /*ac60*/  IMAD.HI.U32 R4, R2, R11, RZ ;  /* 0x0000000b02047227 */ /* 0x000fcc00078e00ff */
[----:B------:R-:W-:Y:S02]  /*ac70*/  @!P0 IMAD.IADD R6, R6, 0x1, -R0 ;  /* 0x0000000106068824 */ /* 0x000fe400078e0a00 */
[----:B------:R-:W-:-:S03]  /*ac80*/  IMAD.MOV R4, RZ, RZ, -R4 ;  /* 0x000000ffff047224 */ /* 0x000fc600078e0a04 */
[C---:B------:R-:W-:Y:S01]  /*ac90*/  ISETP.GT.U32.AND P5, PT, R0.reuse, R6, PT ;  /* 0x000000060000720c */ /* 0x040fe20003fa4070 */
[----:B------:R-:W-:Y:S02]  /*aca0*/  IMAD R11, R0, R4, R11 ;  /* 0x00000004000b7224 */ /* 0x000fe400078e020b */
[----:B------:R-:W-:-:S04]  /*acb0*/  IMAD.HI.U32 R4, R2, R7, RZ ;  /* 0x0000000702047227 */ /* 0x000fc800078e00ff */
[----:B------:R-:W-:-:S04]  /*acc0*/  IMAD.MOV R4, RZ, RZ, -R4 ;  /* 0x000000ffff047224 */ /* 0x000fc800078e0a04 */
[----:B------:R-:W-:Y:S02]  /*acd0*/  IMAD R7, R0, R4, R7 ;  /* 0x0000000400077224 */ /* 0x000fe400078e0207 */
[----:B------:R-:W-:Y:S01]  /*ace0*/  @!P5 IMAD.IADD R6, R6, 0x1, -R0 ;  /* 0x000000010606d824 */ /* 0x000fe200078e0a00 */
[----:B--2---:R0:W-:Y:S01]  /*acf0*/  STL [R1+0x1bd4], R14 ;  /* 0x001bd40e01007387 */ /* 0x0041e20000100800 */
[----:B----4-:R-:W-:-:S05]  /*ad00*/  @!P6 IMAD.MOV R12, RZ, RZ, -R12 ;  /* 0x000000ffff0ce224 */ /* 0x010fca00078e0a0c */
[----:B------:R-:W-:Y:S04]  /*ad10*/  STL [R1+0x26c], R12 ;  /* 0x00026c0c01007387 */ /* 0x000fe80000100800 */
[----:B------:R-:W2:Y:S04]  /*ad20*/  LDL.LU R4, [R1+0x1d0] ;  /* 0x0001d00001047983 */ /* 0x000ea80000300800 */
[----:B0-----:R-:W4:Y:S04]  /*ad30*/  LDL R14, [R1+0x1e4] ;  /* 0x0001e400010e7983 */ /* 0x001f280000100800 */
[----:B------:R0:W-:Y:S04]  /*ad40*/  STL [R1+0x1bd8], R6 ;  /* 0x001bd80601007387 */ /* 0x0001e80000100800 */
[----:B0-----:R-:W3:Y:S01]  /*ad50*/  LDL.LU R6, [R1+0x1d4] ;  /* 0x0001d40001067983 */ /* 0x001ee20000300800 */
[----:B------:R-:W-:-:S02]  /*ad60*/  ISETP.GT.U32.AND P3, PT, R0, R8, PT ;  /* 0x000000080000720c */ /* 0x000fc40003f64070 */
[----:B------:R-:W-:-:S11]  /*ad70*/  ISETP.GT.U32.AND P6, PT, R0, R5, PT ;  /* 0x000000050000720c */ /* 0x000fd60003fc4070 */
[----:B------:R-:W-:Y:S01]  /*ad80*/  @!P3 IMAD.IADD R8, R8, 0x1, -R0 ;  /* 0x000000010808b824 */ /* 0x000fe200078e0a00 */
[----:B------:R-:W-:-:S04]  /*ad90*/  ISETP.GT.U32.AND P3, PT, R0, R10, PT ;  /* 0x0000000a0000720c */ /* 0x000fc80003f64070 */
[----:B------:R-:W-:Y:S01]  /*ada0*/  ISETP.GT.U32.AND P0, PT, R0, R8, PT ;  /* 0x000000080000720c */ /* 0x000fe20003f04070 */
[----:B------:R-:W-:-:S04]  /*adb0*/  IMAD.HI.U32 R12, R2, R9, RZ ;  /* 0x00000009020c7227 */ /* 0x000fc800078e00ff */
[----:B------:R-:W-:-:S04]  /*adc0*/  @!P6 IMAD.IADD R5, R5, 0x1, -R0 ;  /* 0x000000010505e824 */ /* 0x000fc800078e0a00 */
[----:B------:R-:W-:Y:S02]  /*add0*/  @!P3 IMAD.IADD R10, R10, 0x1, -R0 ;  /* 0x000000010a0ab824 */ /* 0x000fe400078e0a00 */
[----:B------:R-:W-:Y:S02]  /*ade0*/  IMAD.MOV R12, RZ, RZ, -R12 ;  /* 0x000000ffff0c7224 */ /* 0x000fe400078e0a0c */
[----:B------:R-:W-:Y:S02]  /*adf0*/  @!P0 IMAD.IADD R8, R8, 0x1, -R0 ;  /* 0x0000000108088824 */ /* 0x000fe400078e0a00 */
[----:B------:R-:W-:Y:S01]  /*ae00*/  IMAD R9, R0, R12, R9 ;  /* 0x0000000c00097224 */ /* 0x000fe200078e0209 */
[----:B----4-:R-:W-:Y:S01]  /*ae10*/  IABS R12, R14 ;  /* 0x0000000e000c7213 */ /* 0x010fe20000000000 */
[----:B------:R-:W-:Y:S01]  /*ae20*/  IMAD.MOV.U32 R14, RZ, RZ, R8 ;  /* 0x000000ffff0e7224 */ /* 0x000fe200078e0008 */
[----:B---3--:R-:W-:Y:S01]  /*ae30*/  ISETP.GE.AND P6, PT, R6, RZ, PT ;  /* 0x000000ff0600720c */ /* 0x008fe20003fc6270 */
[----:B------:R-:W-:-:S02]  /*ae40*/  IMAD.MOV.U32 R6, RZ, RZ, R10 ;  /* 0x000000ffff067224 */ /* 0x000fc400078e000a */
[----:B------:R-:W3:Y:S02]  /*ae50*/  LDL.LU R10, [R1+0x1dc] ;  /* 0x0001dc00010a7983 */ /* 0x000ee40000300800 */
[----:B------:R-:W-:Y:S02]  /*ae60*/  @!P2 IMAD.MOV R6, RZ, RZ, -R6 ;  /* 0x000000ffff06a224 */ /* 0x000fe400078e0a06 */
[----:B------:R-:W4:Y:S04]  /*ae70*/  LDL.LU R8, [R1+0x1d8] ;  /* 0x0001d80001087983 */ /* 0x000f280000300800 */
[----:B------:R0:W-:Y:S04]  /*ae80*/  STL [R1+0x268], R6 ;  /* 0x0002680601007387 */ /* 0x0001e80000100800 */
[----:B0-----:R-:W2:Y:S01]  /*ae90*/  LDL.LU R6, [R1+0x1bd8] ;  /* 0x001bd80001067983 */ /* 0x001ea20000300800 */
[----:B------:R-:W-:Y:S01]  /*aea0*/  ISETP.GT.U32.AND P0, PT, R0, R7, PT ;  /* 0x000000070000720c */ /* 0x000fe20003f04070 */
[----:B------:R-:W-:-:S12]  /*aeb0*/  @!P4 IMAD.MOV R14, RZ, RZ, -R14 ;  /* 0x000000ffff0ec224 */ /* 0x000fd800078e0a0e */
[----:B------:R-:W-:-:S05]  /*aec0*/  @!P0 IMAD.IADD R7, R7, 0x1, -R0 ;  /* 0x0000000107078824 */ /* 0x000fca00078e0a00 */
[----:B------:R-:W-:Y:S01]  /*aed0*/  ISETP.GT.U32.AND P0, PT, R0, R7, PT ;  /* 0x000000070000720c */ /* 0x000fe20003f04070 */
[----:B------:R0:W-:Y:S04]  /*aee0*/  STL [R1+0x264], R14 ;  /* 0x0002640e01007387 */ /* 0x0001e80000100800 */
[----:B0-----:R-:W3:Y:S08]  /*aef0*/  LDL.LU R14, [R1+0x1bd4] ;  /* 0x001bd400010e7983 */ /* 0x001ef00000300800 */
[----:B------:R-:W-:Y:S01]  /*af00*/  @!P0 IMAD.IADD R7, R7, 0x1, -R0 ;  /* 0x0000000107078824 */ /* 0x000fe200078e0a00 */
[----:B------:R0:W-:Y:S04]  /*af10*/  STL [R1+0x1bd0], R15 ;  /* 0x001bd00f01007387 */ /* 0x0001e80000100800 */
[----:B0-----:R-:W3:Y:S01]  /*af20*/  LDL.LU R15, [R1+0x1e0] ;  /* 0x0001e000010f7983 */ /* 0x001ee20000300800 */
[----:B----4-:R-:W-:-:S03]  /*af30*/  ISETP.GE.AND P4, PT, R8, RZ, PT ;  /* 0x000000ff0800720c */ /* 0x010fc60003f86270 */
[----:B------:R-:W4:Y:S01]  /*af40*/  LDL R8, [R1+0x1ec] ;  /* 0x0001ec0001087983 */ /* 0x000f220000100800 */
[----:B--2---:R-:W-:-:S05]  /*af50*/  @!P1 IMAD.MOV R6, RZ, RZ, -R6 ;  /* 0x000000ffff069224 */ /* 0x004fca00078e0a06 */
[----:B------:R0:W-:Y:S04]  /*af60*/  STL [R1+0x25c], R6 ;  /* 0x00025c0601007387 */ /* 0x0001e80000100800 */
[----:B0-----:R-:W2:Y:S04]  /*af70*/  LDL R6, [R1+0x1f0] ;  /* 0x0001f00001067983 */ /* 0x001ea80000100800 */
[----:B------:R0:W-:Y:S04]  /*af80*/  STL [R1+0x1bcc], R7 ;  /* 0x001bcc0701007387 */ /* 0x0001e80000100800 */
[----:B0-----:R-:W2:Y:S01]  /*af90*/  LDL.LU R7, [R1+0x1e4] ;  /* 0x0001e40001077983 */ /* 0x001ea20000300800 */
[----:B------:R-:W-:-:S02]  /*afa0*/  ISETP.GT.U32.AND P3, PT, R0, R11, PT ;  /* 0x0000000b0000720c */ /* 0x000fc40003f64070 */
[----:B------:R-:W-:Y:S02]  /*afb0*/  ISETP.GT.U32.AND P1, PT, R0, R9, PT ;  /* 0x000000090000720c */ /* 0x000fe40003f24070 */
[----:B------:R-:W-:-:S09]  /*afc0*/  ISETP.GE.AND P5, PT, R4, RZ, PT ;  /* 0x000000ff0400720c */ /* 0x000fd20003fa6270 */
[--C-:B------:R-:W-:Y:S01]  /*afd0*/  @!P3 IMAD.IADD R11, R11, 0x1, -R0.reuse ;  /* 0x000000010b0bb824 */ /* 0x100fe200078e0a00 */
[----:B------:R-:W-:Y:S01]  /*afe0*/  ISETP.GT.U32.AND P3, PT, R0, R5, PT ;  /* 0x000000050000720c */ /* 0x000fe20003f64070 */
[--C-:B------:R-:W-:Y:S01]  /*aff0*/  @!P1 IMAD.IADD R9, R9, 0x1, -R0.reuse ;  /* 0x0000000109099824 */ /* 0x100fe200078e0a00 */
[----:B---3--:R-:W-:Y:S02]  /*b000*/  ISETP.GE.AND P0, PT, R15, RZ, PT ;  /* 0x000000ff0f00720c */ /* 0x008fe40003f06270 */
[----:B------:R-:W3:Y:S09]  /*b010*/  LDL.LU R15, [R1+0x1bd0] ;  /* 0x001bd000010f7983 */ /* 0x000ef20000300800 */
[----:B------:R-:W-:Y:S01]  /*b020*/  @!P3 IMAD.IADD R5, R5, 0x1, -R0 ;  /* 0x000000010505b824 */ /* 0x000fe200078e0a00 */
[----:B----4-:R-:W-:-:S05]  /*b030*/  IABS R8, R8 ;  /* 0x0000000800087213 */ /* 0x010fca0000000000 */
[----:B------:R-:W-:Y:S01]  /*b040*/  STL [R1+0x1bc8], R8 ;  /* 0x001bc80801007387 */ /* 0x000fe20000100800 */
[----:B--2---:R-:W-:Y:S01]  /*b050*/  ISETP.GE.AND P1, PT, R7, RZ, PT ;  /* 0x000000ff0700720c */ /* 0x004fe20003f26270 */
[----:B------:R-:W-:-:S04]  /*b060*/  IMAD.MOV.U32 R7, RZ, RZ, R5 ;  /* 0x000000ffff077224 */ /* 0x000fc800078e0005 */
[----:B------:R-:W-:-:S05]  /*b070*/  @!P5 IMAD.MOV R7, RZ, RZ, -R7 ;  /* 0x000000ffff07d224 */ /* 0x000fca00078e0a07 */
[----:B------:R0:W-:Y:S04]  /*b080*/  STL [R1+0x248], R7 ;  /* 0x0002480701007387 */ /* 0x0001e80000100800 */
[----:B0-----:R-:W2:Y:S01]  /*b090*/  LDL.LU R7, [R1+0x1bcc] ;  /* 0x001bcc0001077983 */ /* 0x001ea20000300800 */
[----:B------:R-:W-:Y:S01]  /*b0a0*/  ISETP.GT.U32.AND P2, PT, R0, R11, PT ;  /* 0x0000000b0000720c */ /* 0x000fe20003f44070 */
[----:B------:R-:W-:Y:S02]  /*b0b0*/  IMAD.HI.U32 R5, R2, R8, RZ ;  /* 0x0000000802057227 */ /* 0x000fe400078e00ff */
[----:B---3--:R0:W-:Y:S02]  /*b0c0*/  STL [R1+0x1bc4], R15 ;  /* 0x001bc40f01007387 */ /* 0x0081e40000100800 */
[----:B------:R-:W-:-:S08]  /*b0d0*/  IMAD.MOV.U32 R8, RZ, RZ, R14 ;  /* 0x000000ffff087224 */ /* 0x000fd000078e000e */
[----:B------:R-:W-:-:S04]  /*b0e0*/  @!P2 IMAD.IADD R11, R11, 0x1, -R0 ;  /* 0x000000010b0ba824 */ /* 0x000fc800078e0a00 */
[----:B------:R-:W-:Y:S01]  /*b0f0*/  @!P6 IMAD.MOV R11, RZ, RZ, -R11 ;  /* 0x000000ffff0be224 */ /* 0x000fe200078e0a0b */
[----:B------:R-:W-:Y:S02]  /*b100*/  ISETP.GE.AND P3, PT, R10, RZ, PT ;  /* 0x000000ff0a00720c */ /* 0x000fe40003f66270 */
[----:B------:R-:W-:Y:S02]  /*b110*/  IABS R10, R14 ;  /* 0x0000000e000a7213 */ /* 0x000fe40000000000 */
[----:B------:R1:W-:Y:S04]  /*b120*/  STL [R1+0x244], R11 ;  /* 0x0002440b01007387 */ /* 0x0003e80000100800 */
[----:B0-----:R-:W3:Y:S01]  /*b130*/  LDL.LU R15, [R1+0x1ec] ;  /* 0x0001ec00010f7983 */ /* 0x001ee20000300800 */
[----:B------:R-:W-:-:S05]  /*b140*/  IABS R13, R13 ;  /* 0x0000000d000d7213 */ /* 0x000fca0000000000 */
[----:B------:R-:W-:-:S04]  /*b150*/  IMAD.HI.U32 R4, R2, R13, RZ ;  /* 0x0000000d02047227 */ /* 0x000fc800078e00ff */
[----:B--2---:R-:W-:Y:S01]  /*b160*/  @!P4 IMAD.MOV R7, RZ, RZ, -R7 ;  /* 0x000000ffff07c224 */ /* 0x004fe200078e0a07 */
[----:B------:R-:W-:-:S04]  /*b170*/  ISETP.GE.AND P4, PT, R8, RZ, PT ;  /* 0x000000ff0800720c */ /* 0x000fc80003f86270 */
[----:B------:R0:W-:Y:S04]  /*b180*/  STL [R1+0x240], R7 ;  /* 0x0002400701007387 */ /* 0x0001e80000100800 */
[----:B-1----:R-:W2:Y:S04]  /*b190*/  LDL R11, [R1+0x1fc] ;  /* 0x0001fc00010b7983 */ /* 0x002ea80000100800 */
[----:B------:R-:W4:Y:S04]  /*b1a0*/  LDL R14, [R1+0x200] ;  /* 0x00020000010e7983 */ /* 0x000f280000100800 */
[----:B0-----:R-:W2:Y:S04]  /*b1b0*/  LDL R7, [R1+0x1f8] ;  /* 0x0001f80001077983 */ /* 0x001ea80000100800 */
[----:B------:R-:W4:Y:S01]  /*b1c0*/  LDL.LU R8, [R1+0x1bc8] ;  /* 0x001bc80001087983 */ /* 0x000f220000300800 */
[----:B------:R-:W-:-:S04]  /*b1d0*/  IMAD.MOV R4, RZ, RZ, -R4 ;  /* 0x000000ffff047224 */ /* 0x000fc800078e0a04 */
[----:B------:R-:W-:Y:S02]  /*b1e0*/  IMAD R13, R0, R4, R13 ;  /* 0x00000004000d7224 */ /* 0x000fe400078e020d */
[----:B------:R-:W-:-:S03]  /*b1f0*/  IMAD.HI.U32 R4, R2, R12, RZ ;  /* 0x0000000c02047227 */ /* 0x000fc600078e00ff */
[----:B------:R-:W-:Y:S01]  /*b200*/  ISETP.GT.U32.AND P2, PT, R0, R13, PT ;  /* 0x0000000d0000720c */ /* 0x000fe20003f44070 */
[----:B------:R-:W-:-:S04]  /*b210*/  IMAD.MOV R4, RZ, RZ, -R4 ;  /* 0x000000ffff047224 */ /* 0x000fc800078e0a04 */
[----:B------:R-:W-:Y:S02]  /*b220*/  IMAD R12, R0, R4, R12 ;  /* 0x00000004000c7224 */ /* 0x000fe400078e020c */
[----:B------:R-:W-:Y:S01]  /*b230*/  IMAD.HI.U32 R4, R2, R10, RZ ;  /* 0x0000000a02047227 */ /* 0x000fe200078e00ff */
[----:B------:R-:W-:-:S05]  /*b240*/  IABS R6, R6 ;  /* 0x0000000600067213 */ /* 0x000fca0000000000 */
[----:B------:R-:W-:Y:S02]  /*b250*/  @!P2 IMAD.IADD R13, R13, 0x1, -R0 ;  /* 0x000000010d0da824 */ /* 0x000fe400078e0a00 */
[----:B------:R-:W-:Y:S01]  /*b260*/  IMAD.MOV R4, RZ, RZ, -R4 ;  /* 0x000000ffff047224 */ /* 0x000fe200078e0a04 */
[C---:B------:R-:W-:Y:S02]  /*b270*/  ISETP.GT.U32.AND P2, PT, R0.reuse, R9, PT ;  /* 0x000000090000720c */ /* 0x040fe40003f44070 */
[C---:B------:R-:W-:Y:S01]  /*b280*/  ISETP.GT.U32.AND P6, PT, R0.reuse, R13, PT ;  /* 0x0000000d0000720c */ /* 0x040fe20003fc4070 */
[----:B------:R-:W-:Y:S02]  /*b290*/  IMAD R10, R0, R4, R10 ;  /* 0x00000004000a7224 */ /* 0x000fe400078e020a */
[----:B------:R-:W-:-:S04]  /*b2a0*/  IMAD.HI.U32 R4, R2, R6, RZ ;  /* 0x0000000602047227 */ /* 0x000fc800078e00ff */
[----:B------:R-:W-:Y:S02]  /*b2b0*/  IMAD.MOV R4, RZ, RZ, -R4 ;  /* 0x000000ffff047224 */ /* 0x000fe400078e0a04 */
[----:B------:R-:W-:Y:S02]  /*b2c0*/  IMAD.MOV R5, RZ, RZ, -R5 ;  /* 0x000000ffff057224 */ /* 0x000fe400078e0a05 */
[C---:B------:R-:W-:Y:S02]  /*b2d0*/  IMAD R6, R0.reuse, R4, R6 ;  /* 0x0000000400067224 */ /* 0x040fe400078e0206 */
[--C-:B------:R-:W-:Y:S02]  /*b2e0*/  @!P2 IMAD.IADD R9, R9, 0x1, -R0.reuse ;  /* 0x000000010909a824 */ /* 0x100fe400078e0a00 */
[----:B------:R-:W-:Y:S01]  /*b2f0*/  @!P6 IMAD.IADD R13, R13, 0x1, -R0 ;  /* 0x000000010d0de824 */ /* 0x000fe200078e0a00 */
[----:B---3--:R-:W-:Y:S01]  /*b300*/  ISETP.GE.AND P6, PT, R15, RZ, PT ;  /* 0x000000ff0f00720c */ /* 0x008fe20003fc6270 */
[----:B----4-:R-:W-:-:S02]  /*b310*/  IMAD R8, R0, R5, R8 ;  /* 0x0000000500087224 */ /* 0x010fc400078e0208 */
[----:B------:R-:W3:Y:S04]  /*b320*/  LDL R5, [R1+0x1f4] ;  /* 0x0001f40001057983 */ /* 0x000ee80000100800 */
[----:B------:R-:W4:Y:S04]  /*b330*/  LDL.LU R15, [R1+0x1bc4] ;  /* 0x001bc400010f7983 */ /* 0x000f280000300800 */
[----:B------:R0:W-:Y:S02]  /*b340*/  STL [R1+0x1bc0], R6 ;  /* 0x001bc00601007387 */ /* 0x0001e40000100800 */
[----:B0-----:R-:W-:-:S04]  /*b350*/  IMAD.MOV.U32 R6, RZ, RZ, R9 ;  /* 0x000000ffff067224 */ /* 0x001fc800078e0009 */
[----:B------:R-:W-:-:S05]  /*b360*/  @!P3 IMAD.MOV R6, RZ, RZ, -R6 ;  /* 0x000000ffff06b224 */ /* 0x000fca00078e0a06 */
[----:B------:R0:W-:Y:S02]  /*b370*/  STL [R1+0x234], R6 ;  /* 0x0002340601007387 */ /* 0x0001e40000100800 */
[----:B0-----:R-:W-:Y:S02]  /*b380*/  IMAD.MOV.U32 R6, RZ, RZ, R13 ;  /* 0x000000ffff067224 */ /* 0x001fe400078e000d */
[----:B------:R-:W2:Y:S02]  /*b390*/  LDL.LU R13, [R1+0x1f0] ;  /* 0x0001f000010d7983 */ /* 0x000ea40000300800 */
[----:B------:R-:W-:-:S05]  /*b3a0*/  @!P0 IMAD.MOV R6, RZ, RZ, -R6 ;  /* 0x000000ffff068224 */ /* 0x000fca00078e0a06 */
[----:B------:R0:W-:Y:S04]  /*b3b0*/  STL [R1+0x22c], R6 ;  /* 0x00022c0601007387 */ /* 0x0001e80000100800 */
[----:B0-----:R-:W4:Y:S04]  /*b3c0*/  LDL.LU R6, [R1+0x1bc0] ;  /* 0x001bc00001067983 */ /* 0x001f280000300800 */
[----:B------:R-:W-:Y:S04]  /*b3d0*/  STL [R1+0x1bb4], R25 ;  /* 0x001bb41901007387 */ /* 0x000fe80000100800 */
[----:B------:R0:W-:Y:S04]  /*b3e0*/  STL [R1+0x1bb8], R26 ;  /* 0x001bb81a01007387 */ /* 0x0001e80000100800 */
[----:B0-----:R-:W3:Y:S01]  /*b3f0*/  LDL.LU R26, [R1+0x1f4] ;  /* 0x0001f400011a7983 */ /* 0x001ee20000300800 */
[----:B------:R-:W-:-:S02]  /*b400*/  ISETP.GT.U32.AND P5, PT, R0, R12, PT ;  /* 0x0000000c0000720c */ /* 0x000fc40003fa4070 */
[----:B------:R-:W-:-:S11]  /*b410*/  ISETP.GT.U32.AND P2, PT, R0, R10, PT ;  /* 0x0000000a0000720c */ /* 0x000fd60003f44070 */
[--C-:B------:R-:W-:Y:S02]  /*b420*/  @!P5 IMAD.IADD R12, R12, 0x1, -R0.reuse ;  /* 0x000000010c0cd824 */ /* 0x100fe400078e0a00 */
[----:B------:R-:W-:-:S03]  /*b430*/  @!P2 IMAD.IADD R10, R10, 0x1, -R0 ;  /* 0x000000010a0aa824 */ /* 0x000fc600078e0a00 */
[----:B------:R-:W-:-:S13]  /*b440*/  ISETP.GT.U32.AND P2, PT, R0, R12, PT ;  /* 0x0000000c0000720c */ /* 0x000fda0003f44070 */
[----:B------:R-:W-:Y:S01]  /*b450*/  @!P2 IMAD.IADD R12, R12, 0x1, -R0 ;  /* 0x000000010c0ca824 */ /* 0x000fe200078e0a00 */
[----:B--2---:R-:W-:Y:S01]  /*b460*/  ISETP.GE.AND P2, PT, R13, RZ, PT ;  /* 0x000000ff0d00720c */ /* 0x004fe20003f46270 */
[----:B---3--:R0:W-:Y:S04]  /*b470*/  STL [R1+0x1bbc], R26 ;  /* 0x001bbc1a01007387 */ /* 0x0081e80000100800 */
[----:B------:R-:W2:Y:S04]  /*b480*/  LDL R13, [R1+0x204] ;  /* 0x00020400010d7983 */ /* 0x000ea80000100800 */
[----:B------:R-:W3:Y:S01]  /*b490*/  LDL.LU R25, [R1+0x1f8] ;  /* 0x0001f80001197983 */ /* 0x000ee20000300800 */
[----:B0-----:R-:W-:-:S03]  /*b4a0*/  IMAD.MOV.U32 R26, RZ, RZ, R12 ;  /* 0x000000ffff1a7224 */ /* 0x001fc600078e000c */
[----:B------:R-:W2:Y:S01]  /*b4b0*/  LDL.LU R12, [R1+0x214] ;  /* 0x00021400010c7983 */ /* 0x000ea20000300800 */
[----:B------:R-:W-:-:S05]  /*b4c0*/  @!P1 IMAD.MOV R26, RZ, RZ, -R26 ;  /* 0x000000ffff1a9224 */ /* 0x000fca00078e0a1a */
[----:B------:R0:W-:Y:S04]  /*b4d0*/  STL [R1+0x228], R26 ;  /* 0x0002281a01007387 */ /* 0x0001e80000100800 */
[----:B0-----:R-:W2:Y:S01]  /*b4e0*/  LDL.LU R26, [R1+0x1bbc] ;  /* 0x001bbc00011a7983 */ /* 0x001ea20000300800 */
[----:B------:R-:W-:Y:S02]  /*b4f0*/  IABS R5, R5 ;  /* 0x0000000500057213 */ /* 0x000fe40000000000 */
[----:B------:R-:W-:Y:S02]  /*b500*/  IABS R4, R7 ;  /* 0x0000000700047213 */ /* 0x000fe40000000000 */
[----:B------:R-:W-:Y:S01]  /*b510*/  IABS R7, R11 ;  /* 0x0000000b00077213 */ /* 0x000fe20000000000 */
[----:B------:R-:W-:Y:S01]  /*b520*/  IMAD.HI.U32 R11, R2, R5, RZ ;  /* 0x00000005020b7227 */ /* 0x000fe200078e00ff */
[----:B------:R-:W-:-:S03]  /*b530*/  ISETP.GT.U32.AND P3, PT, R0, R10, PT ;  /* 0x0000000a0000720c */ /* 0x000fc60003f64070 */
[----:B------:R-:W-:-:S04]  /*b540*/  IMAD.MOV R11, RZ, RZ, -R11 ;  /* 0x000000ffff0b7224 */ /* 0x000fc800078e0a0b */
[C---:B------:R-:W-:Y:S01]  /*b550*/  IMAD R5, R0.reuse, R11, R5 ;  /* 0x0000000b00057224 */ /* 0x040fe200078e0205 */
[----:B----4-:R-:W-:-:S05]  /*b560*/  ISETP.GT.U32.AND P0, PT, R0, R6, PT ;  /* 0x000000060000720c */ /* 0x010fca0003f04070 */
[----:B------:R-:W-:Y:S01]  /*b570*/  @!P3 IMAD.IADD R10, R10, 0x1, -R0 ;  /* 0x000000010a0ab824 */ /* 0x000fe200078e0a00 */
[----:B------:R-:W-:Y:S01]  /*b580*/  ISETP.GT.U32.AND P3, PT, R0, R5, PT ;  /* 0x000000050000720c */ /* 0x000fe20003f64070 */
[----:B------:R-:W-:-:S04]  /*b590*/  IMAD.HI.U32 R11, R2, R7, RZ ;  /* 0x00000007020b7227 */ /* 0x000fc800078e00ff */
[----:B------:R-:W-:Y:S02]  /*b5a0*/  IMAD.MOV R11, RZ, RZ, -R11 ;  /* 0x000000ffff0b7224 */ /* 0x000fe400078e0a0b */
[----:B------:R-:W-:Y:S02]  /*b5b0*/  @!P0 IMAD.IADD R6, R6, 0x1, -R0 ;  /* 0x0000000106068824 */ /* 0x000fe400078e0a00 */
[----:B------:R-:W-:-:S04]  /*b5c0*/  IMAD R7, R0, R11, R7 ;  /* 0x0000000b00077224 */ /* 0x000fc800078e0207 */
[----:B------:R-:W-:Y:S01]  /*b5d0*/  @!P3 IMAD.IADD R5, R5, 0x1, -R0 ;  /* 0x000000010505b824 */ /* 0x000fe200078e0a00 */
[----:B---3--:R-:W-:Y:S02]  /*b5e0*/  ISETP.GE.AND P3, PT, R25, RZ, PT ;  /* 0x000000ff1900720c */ /* 0x008fe40003f66270 */
[----:B--2---:R-:W-:Y:S02]  /*b5f0*/  ISETP.GE.AND P0, PT, R26, RZ, PT ;  /* 0x000000ff1a00720c */ /* 0x004fe40003f06270 */
[----:B------:R-:W2:Y:S04]  /*b600*/  LDL.LU R26, [R1+0x1bb8] ;  /* 0x001bb800011a7983 */ /* 0x000ea80000300800 */
[----:B------:R-:W3:Y:S04]  /*b610*/  LDL.LU R25, [R1+0x1bb4] ;  /* 0x001bb40001197983 */ /* 0x000ee80000300800 */
[----:B------:R-:W4:Y:S04]  /*b620*/  LDL.LU R11, [R1+0x208] ;  /* 0x00020800010b7983 */ /* 0x000f280000300800 */
[----:B------:R0:W-:Y:S02]  /*b630*/  STL [R1+0x224], R10 ;  /* 0x0002240a01007387 */ /* 0x0001e40000100800 */
[----:B0-----:R-:W-:-:S02]  /*b640*/  IMAD.MOV.U32 R10, RZ, RZ, R12 ;  /* 0x000000ffff0a7224 */ /* 0x001fc400078e000c */
[----:B------:R-:W2:Y:S04]  /*b650*/  LDL.LU R12, [R1+0x1fc] ;  /* 0x0001fc00010c7983 */ /* 0x000ea80000300800 */
[----:B------:R0:W-:Y:S04]  /*b660*/  STL [R1+0x1bb0], R10 ;  /* 0x001bb00a01007387 */ /* 0x0001e80000100800 */
[----:B0-----:R-:W3:Y:S01]  /*b670*/  LDL R10, [R1+0x224] ;  /* 0x00022400010a7983 */ /* 0x001ee20000100800 */
[----:B------:R-:W-:Y:S01]  /*b680*/  ISETP.GT.U32.AND P5, PT, R0, R8, PT ;  /* 0x000000080000720c */ /* 0x000fe20003fa4070 */
[----:B------:R-:W-:Y:S01]  /*b690*/  IMAD.HI.U32 R9, R2, R4, RZ ;  /* 0x0000000402097227 */ /* 0x000fe200078e00ff */
[----:B------:R-:W-:-:S03]  /*b6a0*/  IABS R14, R14 ;  /* 0x0000000e000e7213 */ /* 0x000fc60000000000 */
[----:B------:R-:W-:Y:S01]  /*b6b0*/  IMAD.MOV R9, RZ, RZ, -R9 ;  /* 0x000000ffff097224 */ /* 0x000fe200078e0a09 */
[----:B------:R-:W-:-:S07]  /*b6c0*/  ISETP.GT.U32.AND P1, PT, R0, R6, PT ;  /* 0x000000060000720c */ /* 0x000fce0003f24070 */
[----:B------:R-:W-:-:S05]  /*b6d0*/  @!P5 IMAD.IADD R8, R8, 0x1, -R0 ;  /* 0x000000010808d824 */ /* 0x000fca00078e0a00 */
[C---:B------:R-:W-:Y:S01]  /*b6e0*/  ISETP.GT.U32.AND P5, PT, R0.reuse, R8, PT ;  /* 0x000000080000720c */ /* 0x040fe20003fa4070 */
[----:B------:R-:W-:Y:S02]  /*b6f0*/  IMAD R4, R0, R9, R4 ;  /* 0x0000000900047224 */ /* 0x000fe400078e0204 */
[----:B------:R-:W-:Y:S01]  /*b700*/  IMAD.HI.U32 R9, R2, R14, RZ ;  /* 0x0000000e02097227 */ /* 0x000fe200078e00ff */
[----:B------:R-:W-:-:S03]  /*b710*/  IABS R13, R13 ;  /* 0x0000000d000d7213 */ /* 0x000fc60000000000 */
[----:B------:R-:W-:Y:S02]  /*b720*/  IMAD.MOV R9, RZ, RZ, -R9 ;  /* 0x000000ffff097224 */ /* 0x000fe400078e0a09 */
[----:B------:R-:W-:Y:S02]  /*b730*/  @!P1 IMAD.IADD R6, R6, 0x1, -R0 ;  /* 0x0000000106069824 */ /* 0x000fe400078e0a00 */
[----:B------:R-:W-:Y:S02]  /*b740*/  IMAD R14, R0, R9, R14 ;  /* 0x00000009000e7224 */ /* 0x000fe400078e020e */
[----:B------:R-:W-:Y:S02]  /*b750*/  @!P5 IMAD.IADD R8, R8, 0x1, -R0 ;  /* 0x000000010808d824 */ /* 0x000fe400078e0a00 */
[----:B------:R-:W-:-:S04]  /*b760*/  IMAD.HI.U32 R9, R2, R13, RZ ;  /* 0x0000000d02097227 */ /* 0x000fc800078e00ff */
[----:B------:R-:W-:Y:S02]  /*b770*/  @!P6 IMAD.MOV R8, RZ, RZ, -R8 ;  /* 0x000000ffff08e224 */ /* 0x000fe400078e0a08 */
[----:B------:R-:W-:-:S04]  /*b780*/  IMAD.MOV R9, RZ, RZ, -R9 ;  /* 0x000000ffff097224 */ /* 0x000fc800078e0a09 */
[----:B------:R-:W-:Y:S02]  /*b790*/  IMAD R13, R0, R9, R13 ;  /* 0x00000009000d7224 */ /* 0x000fe400078e020d */
[----:B---3--:R-:W-:-:S05]  /*b7a0*/  @!P4 IMAD.MOV R10, RZ, RZ, -R10 ;  /* 0x000000ffff0ac224 */ /* 0x008fca00078e0a0a */
[----:B------:R0:W-:Y:S02]  /*b7b0*/  @!P4 STL [R1+0x224], R10 ;  /* 0x0002240a0100c387 */ /* 0x0001e40000100800 */
[----:B0-----:R-:W-:Y:S02]  /*b7c0*/  IMAD.MOV.U32 R10, RZ, RZ, R6 ;  /* 0x000000ffff0a7224 */ /* 0x001fe400078e0006 */
[----:B------:R-:W3:Y:S04]  /*b7d0*/  LDL.LU R6, [R1+0x200] ;  /* 0x0002000001067983 */ /* 0x000ee80000300800 */
[----:B------:R0:W-:Y:S01]  /*b7e0*/  STL [R1+0x220], R8 ;  /* 0x0002200801007387 */ /* 0x0001e20000100800 */
[----:B------:R-:W-:-:S03]  /*b7f0*/  @!P2 IMAD.MOV R10, RZ, RZ, -R10 ;  /* 0x000000ffff0aa224 */ /* 0x000fc600078e0a0a */
[----:B0-----:R-:W3:Y:S04]  /*b800*/  LDL R8, [R1+0x218] ;  /* 0x0002180001087983 */ /* 0x001ee80000100800 */
[----:B------:R-:W3:Y:S04]  /*b810*/  LDL.LU R9, [R1+0x204] ;  /* 0x0002040001097983 */ /* 0x000ee80000300800 */
[----:B------:R0:W-:Y:S04]  /*b820*/  STL [R1+0x21c], R10 ;  /* 0x00021c0a01007387 */ /* 0x0001e80000100800 */
[----:B0-----:R-:W3:Y:S01]  /*b830*/  LDL.LU R10, [R1+0x1bb0] ;  /* 0x001bb000010a7983 */ /* 0x001ee20000300800 */
[----:B------:R-:W-:-:S02]  /*b840*/  ISETP.GT.U32.AND P5, PT, R0, R4, PT ;  /* 0x000000040000720c */ /* 0x000fc40003fa4070 */
[C---:B------:R-:W-:Y:S02]  /*b850*/  ISETP.GT.U32.AND P4, PT, R0.reuse, R5, PT ;  /* 0x000000050000720c */ /* 0x040fe40003f84070 */
[C---:B------:R-:W-:Y:S02]  /*b860*/  ISETP.GT.U32.AND P1, PT, R0.reuse, R7, PT ;  /* 0x000000070000720c */ /* 0x040fe40003f24070 */
[----:B------:R-:W-:-:S07]  /*b870*/  ISETP.GT.U32.AND P2, PT, R0, R14, PT ;  /* 0x0000000e0000720c */ /* 0x000fce0003f44070 */
[----:B------:R-:W-:-:S05]  /*b880*/  @!P5 IMAD.IADD R4, R4, 0x1, -R0 ;  /* 0x000000010404d824 */ /* 0x000fca00078e0a00 */
[----:B------:R-:W-:Y:S01]  /*b890*/  ISETP.GT.U32.AND P5, PT, R0, R4, PT ;  /* 0x000000040000720c */ /* 0x000fe20003fa4070 */
[--C-:B------:R-:W-:Y:S01]  /*b8a0*/  @!P4 IMAD.IADD R5, R5, 0x1, -R0.reuse ;  /* 0x000000010505c824 */ /* 0x100fe200078e0a00 */
[----:B--2---:R-:W-:Y:S01]  /*b8b0*/  ISETP.GE.AND P6, PT, R12, RZ, PT ;  /* 0x000000ff0c00720c */ /* 0x004fe20003fc6270 */
[--C-:B------:R-:W-:Y:S01]  /*b8c0*/  @!P1 IMAD.IADD R7, R7, 0x1, -R0.reuse ;  /* 0x0000000107079824 */ /* 0x100fe200078e0a00 */
[----:B----4-:R-:W-:Y:S01]  /*b8d0*/  IABS R12, R11 ;  /* 0x0000000b000c7213 */ /* 0x010fe20000000000 */
[----:B------:R-:W-:Y:S02]  /*b8e0*/  @!P0 IMAD.MOV R5, RZ, RZ, -R5 ;  /* 0x000000ffff058224 */ /* 0x000fe400078e0a05 */
[--C-:B------:R-:W-:Y:S01]  /*b8f0*/  @!P2 IMAD.IADD R14, R14, 0x1, -R0.reuse ;  /* 0x000000010e0ea824 */ /* 0x100fe200078e0a00 */
[----:B------:R-:W-:Y:S01]  /*b900*/  ISETP.GT.U32.AND P2, PT, R0, R7, PT ;  /* 0x000000070000720c */ /* 0x000fe20003f44070 */
[----:B------:R-:W-:Y:S04]  /*b910*/  STL [R1+0x1bac], R17 ;  /* 0x001bac1101007387 */ /* 0x000fe80000100800 */
[----:B------:R-:W-:Y:S01]  /*b920*/  @!P5 IMAD.IADD R4, R4, 0x1, -R0 ;  /* 0x000000010404d824 */ /* 0x000fe200078e0a00 */
[----:B------:R0:W-:Y:S03]  /*b930*/  STL [R1+0x210], R5 ;  /* 0x0002100501007387 */ /* 0x0001e60000100800 */
[----:B------:R-:W-:Y:S01]  /*b940*/  @!P3 IMAD.MOV R4, RZ, RZ, -R4 ;  /* 0x000000ffff04b224 */ /* 0x000fe200078e0a04 */
[----:B------:R-:W-:-:S02]  /*b950*/  ISETP.GE.AND P3, PT, R11, RZ, PT ;  /* 0x000000ff0b00720c */ /* 0x000fc40003f66270 */
[----:B------:R-:W-:Y:S01]  /*b960*/  ISETP.GT.U32.AND P0, PT, R0, R14, PT ;  /* 0x0000000e0000720c */ /* 0x000fe20003f04070 */
[----:B------:R-:W-:-:S12]  /*b970*/  @!P2 IMAD.IADD R7, R7, 0x1, -R0 ;  /* 0x000000010707a824 */ /* 0x000fd800078e0a00 */
[----:B------:R-:W-:Y:S01]  /*b980*/  @!P0 IMAD.IADD R14, R14, 0x1, -R0 ;  /* 0x000000010e0e8824 */ /* 0x000fe200078e0a00 */
[----:B---3--:R-:W-:Y:S02]  /*b990*/  ISETP.GE.AND P5, PT, R6, RZ, PT ;  /* 0x000000ff0600720c */ /* 0x008fe40003fa6270 */
[----:B------:R-:W-:Y:S02]  /*b9a0*/  IABS R8, R8 ;  /* 0x0000000800087213 */ /* 0x000fe40000000000 */
[----:B------:R-:W-:Y:S01]  /*b9b0*/  ISETP.GE.AND P1, PT, R9, RZ, PT ;  /* 0x000000ff0900720c */ /* 0x000fe20003f26270 */
[----:B------:R-:W-:-:S04]  /*b9c0*/  IMAD.HI.U32 R9, R2, R12, RZ ;  /* 0x0000000c02097227 */ /* 0x000fc800078e00ff */
[----:B0-----:R-:W-:-:S04]  /*b9d0*/  IMAD.HI.U32 R5, R2, R8, RZ ;  /* 0x0000000802057227 */ /* 0x001fc800078e00ff */
[----:B------:R-:W-:Y:S02]  /*b9e0*/  IMAD.MOV R9, RZ, RZ, -R9 ;  /* 0x000000ffff097224 */ /* 0x000fe400078e0a09 */
[----:B------:R-:W-:Y:S01]  /*b9f0*/  IMAD.MOV R5, RZ, RZ, -R5 ;  /* 0x000000ffff057224 */ /* 0x000fe200078e0a05 */
[----:B------:R-:W-:Y:S01]  /*ba00*/  IABS R6, R10 ;  /* 0x0000000a00067213 */ /* 0x000fe20000000000 */
[----:B------:R-:W-:Y:S02]  /*ba10*/  IMAD.MOV.U32 R17, RZ, RZ, R10 ;  /* 0x000000ffff117224 */ /* 0x000fe400078e000a */
[----:B------:R-:W2:Y:S01]  /*ba20*/  LDL R10, [R1+0x230] ;  /* 0x00023000010a7983 */ /* 0x000ea20000100800 */
[----:B------:R-:W-:-:S03]  /*ba30*/  IMAD R12, R0, R9, R12 ;  /* 0x00000009000c7224 */ /* 0x000fc600078e020c */
[----:B------:R-:W-:Y:S01]  /*ba40*/  STL [R1+0x20c], R4 ;  /* 0x00020c0401007387 */ /* 0x000fe20000100800 */
[----:B------:R-:W-:-:S03]  /*ba50*/  IMAD R8, R0, R5, R8 ;  /* 0x0000000500087224 */ /* 0x000fc600078e0208 */
[----:B------:R-:W3:Y:S04]  /*ba60*/  LDL R11, [R1+0x3a0] ;  /* 0x0003a000010b7983 */ /* 0x000ee80000100800 */
[----:B------:R-:W4:Y:S01]  /*ba70*/  LDL.LU R9, [R1+0x218] ;  /* 0x0002180001097983 */ /* 0x000f220000300800 */
[----:B------:R-:W-:-:S03]  /*ba80*/  ISETP.GE.AND P2, PT, R17, RZ, PT ;  /* 0x000000ff1100720c */ /* 0x000fc60003f46270 */
[----:B------:R-:W3:Y:S04]  /*ba90*/  LDL.LU R17, [R1+0x1bac] ;  /* 0x001bac0001117983 */ /* 0x000ee80000300800 */
[----:B------:R0:W-:Y:S02]  /*baa0*/  STL [R1+0x1ba8], R8 ;  /* 0x001ba80801007387 */ /* 0x0001e40000100800 */
[----:B0-----:R-:W-:-:S04]  /*bab0*/  IMAD.MOV.U32 R8, RZ, RZ, R7 ;  /* 0x000000ffff087224 */ /* 0x001fc800078e0007 */
[----:B------:R-:W-:-:S05]  /*bac0*/  @!P6 IMAD.MOV R8, RZ, RZ, -R8 ;  /* 0x000000ffff08e224 */ /* 0x000fca00078e0a08 */
[----:B------:R0:W-:Y:S02]  /*bad0*/  STL [R1+0x208], R8 ;  /* 0x0002080801007387 */ /* 0x0001e40000100800 */
[----:B0-----:R-:W-:Y:S02]  /*bae0*/  IMAD.MOV.U32 R8, RZ, RZ, R14 ;  /* 0x000000ffff087224 */ /* 0x001fe400078e000e */
[----:B------:R-:W3:Y:S01]  /*baf0*/  LDL.LU R14, [R1+0x230] ;  /* 0x00023000010e7983 */ /* 0x000ee20000300800 */
[----:B------:R-:W-:Y:S01]  /*bb00*/  ISETP.GT.U32.AND P4, PT, R0, R13, PT ;  /* 0x0000000d0000720c */ /* 0x000fe20003f84070 */
[----:B------:R-:W-:-:S05]  /*bb10*/  @!P5 IMAD.MOV R8, RZ, RZ, -R8 ;  /* 0x000000ffff08d224 */ /* 0x000fca00078e0a08 */
[----:B------:R0:W-:Y:S07]  /*bb20*/  STL [R1+0x1f8], R8 ;  /* 0x0001f80801007387 */ /* 0x0001ee0000100800 */
[----:B------:R-:W-:Y:S01]  /*bb30*/  @!P4 IMAD.IADD R13, R13, 0x1, -R0 ;  /* 0x000000010d0dc824 */ /* 0x000fe200078e0a00 */
[----:B0-----:R-:W3:Y:S04]  /*bb40*/  LDL.LU R8, [R1+0x1ba8] ;  /* 0x001ba80001087983 */ /* 0x001ee80000300800 */
[----:B------:R-:W-:Y:S01]  /*bb50*/  ISETP.GT.U32.AND P4, PT, R0, R13, PT ;  /* 0x0000000d0000720c */ /* 0x000fe20003f84070 */
[----:B------:R-:W-:Y:S01]  /*bb60*/  IMAD.HI.U32 R4, R2, R6, RZ ;  /* 0x0000000602047227 */ /* 0x000fe200078e00ff */
[----:B------:R-:W-:-:S03]  /*bb70*/  ISETP.GT.U32.AND P0, PT, R0, R12, PT ;  /* 0x0000000c0000720c */ /* 0x000fc60003f04070 */
[----:B------:R-:W-:-:S04]  /*bb80*/  IMAD.MOV R4, RZ, RZ, -R4 ;  /* 0x000000ffff047224 */ /* 0x000fc800078e0a04 */
[----:B------:R-:W-:-:S04]  /*bb90*/  IMAD R6, R0, R4, R6 ;  /* 0x0000000400067224 */ /* 0x000fc800078e0206 */
[--C-:B------:R-:W-:Y:S02]  /*bba0*/  @!P4 IMAD.IADD R13, R13, 0x1, -R0.reuse ;  /* 0x000000010d0dc824 */ /* 0x100fe400078e0a00 */
[----:B------:R-:W-:Y:S01]  /*bbb0*/  @!P0 IMAD.IADD R12, R12, 0x1, -R0 ;  /* 0x000000010c0c8824 */ /* 0x000fe200078e0a00 */
[----:B------:R-:W-:Y:S01]  /*bbc0*/  ISETP.GT.U32.AND P0, PT, R0, R6, PT ;  /* 0x000000060000720c */ /* 0x000fe20003f04070 */
[----:B------:R-:W-:-:S03]  /*bbd0*/  @!P1 IMAD.MOV R13, RZ, RZ, -R13 ;  /* 0x000000ffff0d9224 */ /* 0x000fc600078e0a0d */
[----:B------:R-:W-:Y:S02]  /*bbe0*/  ISETP.GT.U32.AND P6, PT, R0, R12, PT ;  /* 0x0000000c0000720c */ /* 0x000fe40003fc4070 */
[----:B------:R0:W-:Y:S07]  /*bbf0*/  STL [R1+0x1f4], R13 ;  /* 0x0001f40d01007387 */ /* 0x0001ee0000100800 */
[----:B------:R-:W-:-:S05]  /*bc00*/  @!P0 IMAD.IADD R6, R6, 0x1, -R0 ;  /* 0x0000000106068824 */ /* 0x000fca00078e0a00 */
[----:B------:R-:W-:Y:S01]  /*bc10*/  ISETP.GT.U32.AND P0, PT, R0, R6, PT ;  /* 0x000000060000720c */ /* 0x000fe20003f04070 */
[----:B------:R-:W-:-:S04]  /*bc20*/  @!P6 IMAD.IADD R12, R12, 0x1, -R0 ;  /* 0x000000010c0ce824 */ /* 0x000fc800078e0a00 */
[----:B0-----:R-:W-:-:S04]  /*bc30*/  IMAD.MOV.U32 R13, RZ, RZ, R12 ;  /* 0x000000ffff0d7224 */ /* 0x001fc800078e000c */
[----:B------:R-:W-:-:S04]  /*bc40*/  @!P3 IMAD.MOV R13, RZ, RZ, -R13 ;  /* 0x000000ffff0db224 */ /* 0x000fc800078e0a0d */
[----:B------:R-:W-:Y:S01]  /*bc50*/  @!P0 IMAD.IADD R6, R6, 0x1, -R0 ;  /* 0x0000000106068824 */ /* 0x000fe200078e0a00 */
[----:B--2---:R-:W-:Y:S02]  /*bc60*/  IABS R5, R10 ;  /* 0x0000000a00057213 */ /* 0x004fe40000000000 */
[----:B------:R-:W-:Y:S02]  /*bc70*/  IABS R10, R16 ;  /* 0x00000010000a7213 */ /* 0x000fe40000000000 */
[----:B----4-:R-:W-:Y:S02]  /*bc80*/  ISETP.GE.AND P4, PT, R9, RZ, PT ;  /* 0x000000ff0900720c */ /* 0x010fe40003f86270 */
[----:B---3--:R-:W-:Y:S01]  /*bc90*/  IABS R9, R11 ;  /* 0x0000000b00097213 */ /* 0x008fe20000000000 */
[----:B------:R-:W-:-:S04]  /*bca0*/  IMAD.HI.U32 R11, R2, R5, RZ ;  /* 0x00000005020b7227 */ /* 0x000fc800078e00ff */
[----:B------:R-:W-:-:S04]  /*bcb0*/  IMAD.MOV R11, RZ, RZ, -R11 ;  /* 0x000000ffff0b7224 */ /* 0x000fc800078e0a0b */
[----:B------:R-:W-:Y:S02]  /*bcc0*/  IMAD R5, R0, R11, R5 ;  /* 0x0000000b00057224 */ /* 0x000fe400078e0205 */
[----:B------:R-:W-:Y:S01]  /*bcd0*/  IMAD.HI.U32 R11, R2, R10, RZ ;  /* 0x0000000a020b7227 */ /* 0x000fe200078e00ff */
[----:B------:R-:W-:-:S03]  /*bce0*/  IABS R4, R17 ;  /* 0x0000001100047213 */ /* 0x000fc60000000000 */
[----:B------:R-:W-:Y:S02]  /*bcf0*/  IMAD.MOV R11, RZ, RZ, -R11 ;  /* 0x000000ffff0b7224 */ /* 0x000fe400078e0a0b */
[----:B------:R-:W-:-:S04]  /*bd00*/  IMAD.HI.U32 R7, R2, R4, RZ ;  /* 0x0000000402077227 */ /* 0x000fc800078e00ff */
[----:B------:R-:W-:Y:S02]  /*bd10*/  IMAD R10, R0, R11, R10 ;  /* 0x0000000b000a7224 */ /* 0x000fe400078e020a */
[----:B------:R-:W-:Y:S01]  /*bd20*/  IMAD.MOV R7, RZ, RZ, -R7 ;  /* 0x000000ffff077224 */ /* 0x000fe200078e0a07 */
[----:B------:R-:W-:Y:S01]  /*bd30*/  ISETP.GE.AND P1, PT, R14, RZ, PT ;  /* 0x000000ff0e00720c */ /* 0x000fe20003f26270 */
[----:B------:R-:W-:Y:S02]  /*bd40*/  IMAD.MOV.U32 R14, RZ, RZ, R17 ;  /* 0x000000ffff0e7224 */ /* 0x000fe400078e0011 */
[----:B------:R-:W2:Y:S04]  /*bd50*/  LDL R17, [R1+0x3ac] ;  /* 0x0003ac0001117983 */ /* 0x000ea80000100800 */
[----:B------:R-:W3:Y:S01]  /*bd60*/  LDL.LU R11, [R1+0x3b4] ;  /* 0x0003b400010b7983 */ /* 0x000ee20000300800 */
[----:B------:R-:W-:-:S02]  /*bd70*/  IMAD R4, R0, R7, R4 ;  /* 0x0000000700047224 */ /* 0x000fc400078e0204 */
[----:B------:R-:W-:-:S03]  /*bd80*/  IMAD.HI.U32 R7, R2, R9, RZ ;  /* 0x0000000902077227 */ /* 0x000fc600078e00ff */
[----:B------:R-:W-:Y:S01]  /*bd90*/  ISETP.GT.U32.AND P3, PT, R0, R4, PT ;  /* 0x000000040000720c */ /* 0x000fe20003f64070 */
[----:B------:R-:W-:-:S04]  /*bda0*/  IMAD.MOV R7, RZ, RZ, -R7 ;  /* 0x000000ffff077224 */ /* 0x000fc800078e0a07 */
[----:B------:R-:W-:Y:S02]  /*bdb0*/  IMAD R9, R0, R7, R9 ;  /* 0x0000000700097224 */ /* 0x000fe400078e0209 */
[----:B------:R-:W-:Y:S01]  /*bdc0*/  IMAD.MOV.U32 R7, RZ, RZ, R6 ;  /* 0x000000ffff077224 */ /* 0x000fe200078e0006 */
[----:B------:R0:W-:Y:S03]  /*bdd0*/  STL [R1+0x1ec], R13 ;  /* 0x0001ec0d01007387 */ /* 0x0001e60000100800 */
[----:B------:R-:W-:Y:S01]  /*bde0*/  @!P2 IMAD.MOV R7, RZ, RZ, -R7 ;  /* 0x000000ffff07a224 */ /* 0x000fe200078e0a07 */
[----:B------:R-:W4:Y:S01]  /*bdf0*/  LDL.LU R12, [R1+0x3a0] ;  /* 0x0003a000010c7983 */ /* 0x000f220000300800 */
[----:B------:R-:W-:Y:S02]  /*be00*/  @!P3 IMAD.IADD R4, R4, 0x1, -R0 ;  /* 0x000000010404b824 */ /* 0x000fe400078e0a00 */
[----:B0-----:R-:W-:Y:S01]  /*be10*/  IMAD.MOV.U32 R13, RZ, RZ, R14 ;  /* 0x000000ffff0d7224 */ /* 0x001fe200078e000e */
[----:B------:R0:W-:Y:S04]  /*be20*/  STL [R1+0x1dc], R7 ;  /* 0x0001dc0701007387 */ /* 0x0001e80000100800 */
[----:B------:R-:W-:-:S02]  /*be30*/  ISETP.GE.AND P3, PT, R13, RZ, PT ;  /* 0x000000ff0d00720c */ /* 0x000fc40003f66270 */
[----:B------:R-:W4:Y:S01]  /*be40*/  LDL.LU R13, [R1+0x3b8] ;  /* 0x0003b800010d7983 */ /* 0x000f220000300800 */
[C---:B------:R-:W-:Y:S02]  /*be50*/  ISETP.GT.U32.AND P5, PT, R0.reuse, R8, PT ;  /* 0x000000080000720c */ /* 0x040fe40003fa4070 */
[----:B------:R-:W-:-:S11]  /*be60*/  ISETP.GT.U32.AND P6, PT, R0, R5, PT ;  /* 0x000000050000720c */ /* 0x000fd60003fc4070 */
[----:B------:R-:W-:-:S05]  /*be70*/  @!P5 IMAD.IADD R8, R8, 0x1, -R0 ;  /* 0x000000010808d824 */ /* 0x000fca00078e0a00 */
[----:B------:R-:W-:Y:S01]  /*be80*/  ISETP.GT.U32.AND P5, PT, R0, R8, PT ;  /* 0x000000080000720c */ /* 0x000fe20003fa4070 */
[----:B------:R-:W-:Y:S02]  /*be90*/  @!P6 IMAD.IADD R5, R5, 0x1, -R0 ;  /* 0x000000010505e824 */ /* 0x000fe400078e0a00 */
[----:B------:R-:W-:-:S03]  /*bea0*/  IMAD.MOV.U32 R14, RZ, RZ, R16 ;  /* 0x000000ffff0e7224 */ /* 0x000fc600078e0010 */
[----:B------:R-:W-:-:S07]  /*beb0*/  ISETP.GT.U32.AND P6, PT, R0, R5, PT ;  /* 0x000000050000720c */ /* 0x000fce0003fc4070 */
[--C-:B------:R-:W-:Y:S01]  /*bec0*/  @!P5 IMAD.IADD R8, R8, 0x1, -R0.reuse ;  /* 0x000000010808d824 */ /* 0x100fe200078e0a00 */
[C---:B------:R-:W-:Y:S02]  /*bed0*/  ISETP.GT.U32.AND P5, PT, R0.reuse, R9, PT ;  /* 0x000000090000720c */ /* 0x040fe40003fa4070 */
[C---:B------:R-:W-:Y:S02]  /*bee0*/  ISETP.GT.U32.AND P2, PT, R0.reuse, R4, PT ;  /* 0x000000040000720c */ /* 0x040fe40003f44070 */
[----:B------:R-:W-:Y:S01]  /*bef0*/  ISETP.GT.U32.AND P0, PT, R0, R10, PT ;  /* 0x0000000a0000720c */ /* 0x000fe20003f04070 */
[----:B------:R-:W-:Y:S01]  /*bf00*/  @!P6 IMAD.IADD R5, R5, 0x1, -R0 ;  /* 0x000000010505e824 */ /* 0x000fe200078e0a00 */
[----:B------:R-:W-:Y:S01]  /*bf10*/  ISETP.GE.AND P6, PT, R14, RZ, PT ;  /* 0x000000ff0e00720c */ /* 0x000fe20003fc6270 */
[----:B------:R-:W-:Y:S01]  /*bf20*/  @!P4 IMAD.MOV R8, RZ, RZ, -R8 ;  /* 0x000000ffff08c224 */ /* 0x000fe200078e0a08 */
[----:B------:R-:W4:Y:S05]  /*bf30*/  LDL.LU R14, [R1+0x3c8] ;  /* 0x0003c800010e7983 */ /* 0x000f2a0000300800 */
[----:B------:R-:W-:-:S02]  /*bf40*/  @!P5 IMAD.IADD R9, R9, 0x1, -R0 ;  /* 0x000000010909d824 */ /* 0x000fc400078e0a00 */
[----:B------:R-:W-:-:S03]  /*bf50*/  @!P2 IMAD.IADD R4, R4, 0x1, -R0 ;  /* 0x000000010404a824 */ /* 0x000fc600078e0a00 */
[----:B------:R-:W-:Y:S01]  /*bf60*/  ISETP.GT.U32.AND P4, PT, R0, R9, PT ;  /* 0x000000090000720c */ /* 0x000fe20003f84070 */
[----:B------:R-:W-:Y:S02]  /*bf70*/  @!P1 IMAD.MOV R5, RZ, RZ, -R5 ;  /* 0x000000ffff059224 */ /* 0x000fe400078e0a05 */
[----:B------:R-:W-:-:S10]  /*bf80*/  @!P0 IMAD.IADD R10, R10, 0x1, -R0 ;  /* 0x000000010a0a8824 */ /* 0x000fd400078e0a00 */
[----:B------:R-:W-:Y:S01]  /*bf90*/  @!P4 IMAD.IADD R9, R9, 0x1, -R0 ;  /* 0x000000010909c824 */ /* 0x000fe200078e0a00 */
[----:B---3--:R-:W-:-:S05]  /*bfa0*/  IABS R16, R11 ;  /* 0x0000000b00107213 */ /* 0x008fca0000000000 */
[----:B------:R-:W-:-:S04]  /*bfb0*/  IMAD.HI.U32 R6, R2, R16, RZ ;  /* 0x0000001002067227 */ /* 0x000fc800078e00ff */
[----:B------:R-:W-:Y:S01]  /*bfc0*/  IMAD.MOV R6, RZ, RZ, -R6 ;  /* 0x000000ffff067224 */ /* 0x000fe200078e0a06 */
[----:B--2---:R-:W-:-:S03]  /*bfd0*/  IABS R17, R17 ;  /* 0x0000001100117213 */ /* 0x004fc60000000000 */
[----:B------:R-:W-:Y:S02]  /*bfe0*/  IMAD R16, R0, R6, R16 ;  /* 0x0000000600107224 */ /* 0x000fe400078e0210 */
[----:B------:R-:W2:Y:S01]  /*bff0*/  LDL.LU R6, [R1+0x3ac] ;  /* 0x0003ac0001067983 */ /* 0x000ea20000300800 */
[----:B0-----:R-:W-:-:S03]  /*c000*/  IMAD.HI.U32 R7, R2, R17, RZ ;  /* 0x0000001102077227 */ /* 0x001fc600078e00ff */
[----:B------:R0:W-:Y:S01]  /*c010*/  STL [R1+0x1d8], R8 ;  /* 0x0001d80801007387 */ /* 0x0001e20000100800 */
[----:B------:R-:W-:Y:S01]  /*c020*/  IMAD.MOV R7, RZ, RZ, -R7 ;  /* 0x000000ffff077224 */ /* 0x000fe200078e0a07 */
[----:B----4-:R-:W-:Y:S02]  /*c030*/  ISETP.GE.AND P0, PT, R12, RZ, PT ;  /* 0x000000ff0c00720c */ /* 0x010fe40003f06270 */
[----:B------:R-:W3:Y:S01]  /*c040*/  LDL.LU R12, [R1+0x3e8] ;  /* 0x0003e800010c7983 */ /* 0x000ee20000300800 */
[----:B0-----:R-:W-:-:S04]  /*c050*/  IMAD.MOV.U32 R8, RZ, RZ, R4 ;  /* 0x000000ffff087224 */ /* 0x001fc800078e0004 */
[----:B------:R-:W-:Y:S01]  /*c060*/  @!P3 IMAD.MOV R8, RZ, RZ, -R8 ;  /* 0x000000ffff08b224 */ /* 0x000fe200078e0a08 */
[----:B------:R0:W-:Y:S01]  /*c070*/  STL [R1+0x1d4], R5 ;  /* 0x0001d40501007387 */ /* 0x0001e20000100800 */
[----:B------:R-:W-:Y:S01]  /*c080*/  IMAD R17, R0, R7, R17 ;  /* 0x0000000700117224 */ /* 0x000fe200078e0211 */
[----:B------:R-:W-:Y:S02]  /*c090*/  IABS R7, R13 ;  /* 0x0000000d00077213 */ /* 0x000fe40000000000 */
[----:B------:R-:W-:Y:S01]  /*c0a0*/  STL [R1+0x1d0], R8 ;  /* 0x0001d00801007387 */ /* 0x000fe20000100800 */
[----:B------:R-:W-:-:S03]  /*c0b0*/  ISETP.GE.AND P4, PT, R13, RZ, PT ;  /* 0x000000ff0d00720c */ /* 0x000fc60003f86270 */
[----:B------:R-:W4:Y:S01]  /*c0c0*/  LDL R13, [R1+0x3e4] ;  /* 0x0003e400010d7983 */ /* 0x000f220000100800 */
[C---:B------:R-:W-:Y:S02]  /*c0d0*/  ISETP.GT.U32.AND P2, PT, R0.reuse, R17, PT ;  /* 0x000000110000720c */ /* 0x040fe40003f44070 */
[C---:B------:R-:W-:Y:S02]  /*c0e0*/  ISETP.GT.U32.AND P3, PT, R0.reuse, R16, PT ;  /* 0x000000100000720c */ /* 0x040fe40003f64070 */
[----:B------:R-:W-:-:S09]  /*c0f0*/  ISETP.GT.U32.AND P5, PT, R0, R10, PT ;  /* 0x0000000a0000720c */ /* 0x000fd20003fa4070 */
[--C-:B------:R-:W-:Y:S02]  /*c100*/  @!P2 IMAD.IADD R17, R17, 0x1, -R0.reuse ;  /* 0x000000011111a824 */ /* 0x100fe400078e0a00 */
[----:B------:R-:W-:-:S03]  /*c110*/  @!P3 IMAD.IADD R16, R16, 0x1, -R0 ;  /* 0x000000011010b824 */ /* 0x000fc600078e0a00 */
[----:B------:R-:W-:Y:S01]  /*c120*/  ISETP.GT.U32.AND P3, PT, R0, R17, PT ;  /* 0x000000110000720c */ /* 0x000fe20003f64070 */
[----:B------:R-:W-:Y:S02]  /*c130*/  @!P5 IMAD.IADD R10, R10, 0x1, -R0 ;  /* 0x000000010a0ad824 */ /* 0x000fe400078e0a00 */
[----:B------:R-:W-:Y:S02]  /*c140*/  @!P0 IMAD.MOV R9, RZ, RZ, -R9 ;  /* 0x000000ffff098224 */ /* 0x000fe400078e0a09 */
[----:B------:R-:W-:Y:S01]  /*c150*/  @!P6 IMAD.MOV R10, RZ, RZ, -R10 ;  /* 0x000000ffff0ae224 */ /* 0x000fe200078e0a0a */
[----:B------:R-:W-:-:S07]  /*c160*/  ISETP.GE.AND P2, PT, R14, RZ, PT ;  /* 0x000000ff0e00720c */ /* 0x000fce0003f46270 */
[----:B------:R-:W-:Y:S01]  /*c170*/  @!P3 IMAD.IADD R17, R17, 0x1, -R0 ;  /* 0x000000011111b824 */ /* 0x000fe200078e0a00 */
[----:B--2---:R-:W-:Y:S02]  /*c180*/  ISETP.GE.AND P1, PT, R6, RZ, PT ;  /* 0x000000ff0600720c */ /* 0x004fe40003f26270 */
[----:B------:R-:W-:Y:S02]  /*c190*/  IABS R6, R14 ;  /* 0x0000000e00067213 */ /* 0x000fe40000000000 */
[----:B------:R-:W2:Y:S03]  /*c1a0*/  LDL R14, [R1+0x40c] ;  /* 0x00040c00010e7983 */ /* 0x000ea60000100800 */
[----:B0-----:R-:W-:-:S04]  /*c1b0*/  IMAD.HI.U32 R5, R2, R6, RZ ;  /* 0x0000000602057227 */ /* 0x001fc800078e00ff */
[----:B------:R-:W-:Y:S01]  /*c1c0*/  IMAD.MOV R5, RZ, RZ, -R5 ;  /* 0x000000ffff057224 */ /* 0x000fe200078e0a05 */
[----:B------:R-:W-:Y:S03]  /*c1d0*/  STL [R1+0x1c8], R10 ;  /* 0x0001c80a01007387 */ /* 0x000fe60000100800 */
[----:B------:R-:W-:Y:S01]  /*c1e0*/  IMAD R6, R0, R5, R6 ;  /* 0x0000000500067224 */ /* 0x000fe200078e0206 */
[----:B------:R-:W-:Y:S04]  /*c1f0*/  STL [R1+0x1c4], R9 ;  /* 0x0001c40901007387 */ /* 0x000fe80000100800 */
[----:B------:R0:W-:Y:S01]  /*c200*/  STL [R1+0x1ba4], R21 ;  /* 0x001ba41501007387 */ /* 0x0001e20000100800 */
[----:B----4-:R-:W-:-:S02]  /*c210*/  IABS R5, R13 ;  /* 0x0000000d00057213 */ /* 0x010fc40000000000 */
[----:B------:R-:W-:Y:S01]  /*c220*/  IABS R13, R21 ;  /* 0x00000015000d7213 */ /* 0x000fe20000000000 */
[----:B0-----:R-:W-:Y:S02]  /*c230*/  IMAD.MOV.U32 R21, RZ, RZ, R17 ;  /* 0x000000ffff157224 */ /* 0x001fe400078e0011 */
[----:B------:R-:W4:Y:S02]  /*c240*/  LDL.LU R17, [R1+0x3e4] ;  /* 0x0003e40001117983 */ /* 0x000f240000300800 */
[----:B------:R-:W-:-:S05]  /*c250*/  @!P1 IMAD.MOV R21, RZ, RZ, -R21 ;  /* 0x000000ffff159224 */ /* 0x000fca00078e0a15 */
[----:B------:R0:W-:Y:S04]  /*c260*/  STL [R1+0x1b8], R21 ;  /* 0x0001b81501007387 */ /* 0x0001e80000100800 */
[----:B0-----:R-:W4:Y:S01]  /*c270*/  LDL.LU R21, [R1+0x1ba4] ;  /* 0x001ba40001157983 */ /* 0x001f220000300800 */
[----:B------:R-:W-:Y:S01]  /*c280*/  ISETP.GT.U32.AND P6, PT, R0, R16, PT ;  /* 0x000000100000720c */ /* 0x000fe20003fc4070 */
[----:B------:R-:W-:Y:S01]  /*c290*/  IMAD.HI.U32 R8, R2, R7, RZ ;  /* 0x0000000702087227 */ /* 0x000fe200078e00ff */
[----:B------:R-:W-:-:S03]  /*c2a0*/  ISETP.GE.AND P5, PT, R11, RZ, PT ;  /* 0x000000ff0b00720c */ /* 0x000fc60003fa6270 */
[----:B------:R-:W-:-:S04]  /*c2b0*/  IMAD.MOV R8, RZ, RZ, -R8 ;  /* 0x000000ffff087224 */ /* 0x000fc800078e0a08 */
[----:B------:R-:W-:Y:S02]  /*c2c0*/  IMAD R7, R0, R8, R7 ;  /* 0x0000000800077224 */ /* 0x000fe400078e0207 */
[----:B------:R-:W-:-:S04]  /*c2d0*/  IMAD.HI.U32 R10, R2, R13, RZ ;  /* 0x0000000d020a7227 */ /* 0x000fc800078e00ff */
[----:B------:R-:W-:Y:S01]  /*c2e0*/  @!P6 IMAD.IADD R16, R16, 0x1, -R0 ;  /* 0x000000011010e824 */ /* 0x000fe200078e0a00 */
[C---:B------:R-:W-:Y:S01]  /*c2f0*/  ISETP.GT.U32.AND P3, PT, R0.reuse, R7, PT ;  /* 0x000000070000720c */ /* 0x040fe20003f64070 */
[----:B------:R-:W-:Y:S02]  /*c300*/  IMAD.MOV R10, RZ, RZ, -R10 ;  /* 0x000000ffff0a7224 */ /* 0x000fe400078e0a0a */
[----:B------:R-:W-:Y:S01]  /*c310*/  @!P5 IMAD.MOV R16, RZ, RZ, -R16 ;  /* 0x000000ffff10d224 */ /* 0x000fe200078e0a10 */
[C---:B------:R-:W-:Y:S01]  /*c320*/  ISETP.GT.U32.AND P6, PT, R0.reuse, R6, PT ;  /* 0x000000060000720c */ /* 0x040fe20003fc4070 */
[----:B------:R-:W-:-:S03]  /*c330*/  IMAD R13, R0, R10, R13 ;  /* 0x0000000a000d7224 */ /* 0x000fc600078e020d */
[----:B------:R0:W-:Y:S04]  /*c340*/  STL [R1+0x1b4], R16 ;  /* 0x0001b41001007387 */ /* 0x0001e80000100800 */
[----:B0-----:R-:W4:Y:S01]  /*c350*/  LDL R16, [R1+0x420] ;  /* 0x0004200001107983 */ /* 0x001f220000100800 */
[----:B------:R-:W-:-:S04]  /*c360*/  @!P3 IMAD.IADD R7, R7, 0x1, -R0 ;  /* 0x000000010707b824 */ /* 0x000fc800078e0a00 */
[----:B------:R-:W-:Y:S01]  /*c370*/  @!P6 IMAD.IADD R6, R6, 0x1, -R0 ;  /* 0x000000010606e824 */ /* 0x000fe200078e0a00 */
[----:B---3--:R-:W-:Y:S02]  /*c380*/  IABS R4, R12 ;  /* 0x0000000c00047213 */ /* 0x008fe40000000000 */
[----:B------:R-:W-:Y:S02]  /*c390*/  ISETP.GT.U32.AND P6, PT, R0, R7, PT ;  /* 0x000000070000720c */ /* 0x000fe40003fc4070 */
[----:B------:R-:W-:Y:S02]  /*c3a0*/  ISETP.GE.AND P0, PT, R12, RZ, PT ;  /* 0x000000ff0c00720c */ /* 0x000fe40003f06270 */
[----:B------:R-:W-:Y:S02]  /*c3b0*/  IABS R12, R19 ;  /* 0x00000013000c7213 */ /* 0x000fe40000000000 */
[----:B------:R-:W-:-:S03]  /*c3c0*/  ISETP.GT.U32.AND P1, PT, R0, R6, PT ;  /* 0x000000060000720c */ /* 0x000fc60003f24070 */
[----:B------:R-:W-:-:S04]  /*c3d0*/  IMAD.HI.U32 R9, R2, R12, RZ ;  /* 0x0000000c02097227 */ /* 0x000fc800078e00ff */
[----:B------:R-:W-:Y:S02]  /*c3e0*/  IMAD.MOV R9, RZ, RZ, -R9 ;  /* 0x000000ffff097224 */ /* 0x000fe400078e0a09 */
[----:B------:R-:W-:Y:S02]  /*c3f0*/  @!P6 IMAD.IADD R7, R7, 0x1, -R0 ;  /* 0x000000010707e824 */ /* 0x000fe400078e0a00 */
[----:B------:R-:W-:Y:S02]  /*c400*/  IMAD R12, R0, R9, R12 ;  /* 0x00000009000c7224 */ /* 0x000fe400078e020c */
[----:B------:R-:W-:Y:S02]  /*c410*/  IMAD.MOV.U32 R9, RZ, RZ, R19 ;  /* 0x000000ffff097224 */ /* 0x000fe400078e0013 */
[----:B------:R-:W-:Y:S02]  /*c420*/  IMAD.MOV.U32 R19, RZ, RZ, R7 ;  /* 0x000000ffff137224 */ /* 0x000fe400078e0007 */
[----:B------:R-:W-:-:S02]  /*c430*/  @!P1 IMAD.IADD R6, R6, 0x1, -R0 ;  /* 0x0000000106069824 */ /* 0x000fc400078e0a00 */
[----:B------:R-:W-:Y:S02]  /*c440*/  @!P4 IMAD.MOV R19, RZ, RZ, -R19 ;  /* 0x000000ffff13c224 */ /* 0x000fe400078e0a13 */
[----:B------:R-:W-:Y:S01]  /*c450*/  @!P2 IMAD.MOV R6, RZ, RZ, -R6 ;  /* 0x000000ffff06a224 */ /* 0x000fe200078e0a06 */
[----:B--2---:R-:W-:Y:S01]  /*c460*/  IABS R11, R14 ;  /* 0x0000000e000b7213 */ /* 0x004fe20000000000 */
[----:B------:R-:W-:Y:S01]  /*c470*/  IMAD.HI.U32 R14, R2, R5, RZ ;  /* 0x00000005020e7227 */ /* 0x000fe200078e00ff */
[----:B----4-:R-:W-:Y:S02]  /*c480*/  ISETP.GE.AND P5, PT, R17, RZ, PT ;  /* 0x000000ff1100720c */ /* 0x010fe40003fa6270 */
[----:B------:R-:W2:Y:S04]  /*c490*/  LDL.LU R17, [R1+0x424] ;  /* 0x0004240001117983 */ /* 0x000ea80000300800 */
[----:B------:R-:W3:Y:S01]  /*c4a0*/  LDL.LU R10, [R1+0x414] ;  /* 0x00041400010a7983 */ /* 0x000ee20000300800 */
[----:B------:R-:W-:-:S04]  /*c4b0*/  IMAD.MOV R14, RZ, RZ, -R14 ;  /* 0x000000ffff0e7224 */ /* 0x000fc800078e0a0e */
[----:B------:R-:W-:Y:S02]  /*c4c0*/  IMAD R5, R0, R14, R5 ;  /* 0x0000000e00057224 */ /* 0x000fe400078e0205 */
[----:B------:R-:W-:Y:S02]  /*c4d0*/  IMAD.MOV.U32 R14, RZ, RZ, R21 ;  /* 0x000000ffff0e7224 */ /* 0x000fe400078e0015 */
[----:B------:R-:W4:Y:S04]  /*c4e0*/  LDL.LU R21, [R1+0x428] ;  /* 0x0004280001157983 */ /* 0x000f280000300800 */
[----:B------:R0:W-:Y:S01]  /*c4f0*/  STL [R1+0x1ac], R19 ;  /* 0x0001ac1301007387 */ /* 0x0001e20000100800 */
[----:B------:R-:W-:-:S03]  /*c500*/  ISETP.GE.AND P2, PT, R14, RZ, PT ;  /* 0x000000ff0e00720c */ /* 0x000fc60003f46270 */
[----:B0-----:R-:W4:Y:S04]  /*c510*/  LDL.LU R19, [R1+0x434] ;  /* 0x0004340001137983 */ /* 0x001f280000300800 */
[----:B------:R0:W-:Y:S04]  /*c520*/  STL [R1+0x1a0], R6 ;  /* 0x0001a00601007387 */ /* 0x0001e80000100800 */
[----:B------:R-:W4:Y:S01]  /*c530*/  LDL.LU R14, [R1+0x40c] ;  /* 0x00040c00010e7983 */ /* 0x000f220000300800 */
[----:B------:R-:W-:-:S04]  /*c540*/  IMAD.HI.U32 R8, R2, R4, RZ ;  /* 0x0000000402087227 */ /* 0x000fc800078e00ff */
[----:B------:R-:W-:-:S04]  /*c550*/  IMAD.MOV R8, RZ, RZ, -R8 ;  /* 0x000000ffff087224 */ /* 0x000fc800078e0a08 */
[----:B------:R-:W-:-:S05]  /*c560*/  IMAD R4, R0, R8, R4 ;  /* 0x0000000800047224 */ /* 0x000fca00078e0204 */
[C---:B------:R-:W-:Y:S02]  /*c570*/  ISETP.GT.U32.AND P3, PT, R0.reuse, R4, PT ;  /* 0x000000040000720c */ /* 0x040fe40003f64070 */
[C---:B------:R-:W-:Y:S02]  /*c580*/  ISETP.GT.U32.AND P6, PT, R0.reuse, R5, PT ;  /* 0x000000050000720c */ /* 0x040fe40003fc4070 */
[----:B------:R-:W-:-:S09]  /*c590*/  ISETP.GT.U32.AND P1, PT, R0, R13, PT ;  /* 0x0000000d0000720c */ /* 0x000fd20003f24070 */
[----:B------:R-:W-:Y:S01]  /*c5a0*/  @!P3 IMAD.IADD R4, R4, 0x1, -R0 ;  /* 0x000000010404b824 */ /* 0x000fe200078e0a00 */
[----:B------:R-:W-:-:S04]  /*c5b0*/  ISETP.GT.U32.AND P4, PT, R0, R12, PT ;  /* 0x0000000c0000720c */ /* 0x000fc80003f84070 */
[----:B------:R-:W-:Y:S01]  /*c5c0*/  ISETP.GT.U32.AND P3, PT, R0, R4, PT ;  /* 0x000000040000720c */ /* 0x000fe20003f64070 */
[----:B------:R-:W-:-:S04]  /*c5d0*/  IMAD.HI.U32 R8, R2, R11, RZ ;  /* 0x0000000b02087227 */ /* 0x000fc800078e00ff */
[----:B------:R-:W-:Y:S02]  /*c5e0*/  IMAD.MOV R8, RZ, RZ, -R8 ;  /* 0x000000ffff087224 */ /* 0x000fe400078e0a08 */
[--C-:B------:R-:W-:Y:S01]  /*c5f0*/  @!P6 IMAD.IADD R5, R5, 0x1, -R0.reuse ;  /* 0x000000010505e824 */ /* 0x100fe200078e0a00 */
[----:B------:R-:W-:Y:S01]  /*c600*/  ISETP.GE.AND P6, PT, R9, RZ, PT ;  /* 0x000000ff0900720c */ /* 0x000fe20003fc6270 */
[----:B------:R-:W-:Y:S02]  /*c610*/  IMAD R11, R0, R8, R11 ;  /* 0x00000008000b7224 */ /* 0x000fe400078e020b */
[--C-:B------:R-:W-:Y:S02]  /*c620*/  @!P1 IMAD.IADD R13, R13, 0x1, -R0.reuse ;  /* 0x000000010d0d9824 */ /* 0x100fe400078e0a00 */
[--C-:B------:R-:W-:Y:S01]  /*c630*/  @!P3 IMAD.IADD R4, R4, 0x1, -R0.reuse ;  /* 0x000000010404b824 */ /* 0x100fe200078e0a00 */
[----:B0-----:R-:W-:Y:S01]  /*c640*/  IABS R6, R16 ;  /* 0x0000001000067213 */ /* 0x001fe20000000000 */
[----:B------:R-:W-:-:S02]  /*c650*/  @!P4 IMAD.IADD R12, R12, 0x1, -R0 ;  /* 0x000000010c0cc824 */ /* 0x000fc400078e0a00 */
[----:B------:R-:W-:Y:S01]  /*c660*/  IMAD.MOV.U32 R9, RZ, RZ, R4 ;  /* 0x000000ffff097224 */ /* 0x000fe200078e0004 */
[----:B------:R-:W-:Y:S01]  /*c670*/  ISETP.GT.U32.AND P4, PT, R0, R13, PT ;  /* 0x0000000d0000720c */ /* 0x000fe20003f84070 */
[----:B------:R-:W-:-:S04]  /*c680*/  IMAD.HI.U32 R4, R2, R6, RZ ;  /* 0x0000000602047227 */ /* 0x000fc800078e00ff */
[----:B------:R-:W-:Y:S01]  /*c690*/  @!P0 IMAD.MOV R9, RZ, RZ, -R9 ;  /* 0x000000ffff098224 */ /* 0x000fe200078e0a09 */
[C---:B------:R-:W-:Y:S01]  /*c6a0*/  ISETP.GT.U32.AND P0, PT, R0.reuse, R12, PT ;  /* 0x0000000c0000720c */ /* 0x040fe20003f04070 */
[----:B------:R-:W-:Y:S01]  /*c6b0*/  IMAD.MOV R4, RZ, RZ, -R4 ;  /* 0x000000ffff047224 */ /* 0x000fe200078e0a04 */
[C---:B------:R-:W-:Y:S02]  /*c6c0*/  ISETP.GT.U32.AND P3, PT, R0.reuse, R11, PT ;  /* 0x0000000b0000720c */ /* 0x040fe40003f64070 */
[C---:B------:R-:W-:Y:S01]  /*c6d0*/  ISETP.GT.U32.AND P1, PT, R0.reuse, R5, PT ;  /* 0x000000050000720c */ /* 0x040fe20003f24070 */
[----:B------:R-:W-:Y:S02]  /*c6e0*/  IMAD R4, R0, R4, R6 ;  /* 0x0000000400047224 */ /* 0x000fe400078e0206 */
[----:B------:R-:W-:-:S06]  /*c6f0*/  @!P4 IMAD.IADD R13, R13, 0x1, -R0 ;  /* 0x000000010d0dc824 */ /* 0x000fcc00078e0a00 */
[--C-:B------:R-:W-:Y:S01]  /*c700*/  @!P0 IMAD.IADD R12, R12, 0x1, -R0.reuse ;  /* 0x000000010c0c8824 */ /* 0x100fe200078e0a00 */
[----:B------:R-:W-:Y:S01]  /*c710*/  ISETP.GT.U32.AND P0, PT, R0, R4, PT ;  /* 0x000000040000720c */ /* 0x000fe20003f04070 */
[--C-:B------:R-:W-:Y:S02]  /*c720*/  @!P3 IMAD.IADD R11, R11, 0x1, -R0.reuse ;  /* 0x000000010b0bb824 */ /* 0x100fe400078e0a00 */
[----:B------:R-:W-:-:S03]  /*c730*/  @!P1 IMAD.IADD R5, R5, 0x1, -R0 ;  /* 0x0000000105059824 */ /* 0x000fc600078e0a00 */
[----:B------:R-:W-:-:S07]  /*c740*/  ISETP.GT.U32.AND P3, PT, R0, R11, PT ;  /* 0x0000000b0000720c */ /* 0x000fce0003f64070 */
[----:B------:R-:W-:Y:S02]  /*c750*/  @!P0 IMAD.IADD R4, R4, 0x1, -R0 ;  /* 0x0000000104048824 */ /* 0x000fe400078e0a00 */
[----:B------:R-:W-:-:S04]  /*c760*/  @!P2 IMAD.MOV R13, RZ, RZ, -R13 ;  /* 0x000000ffff0da224 */ /* 0x000fc800078e0a0d */
[----:B------:R-:W-:Y:S01]  /*c770*/  @!P3 IMAD.IADD R11, R11, 0x1, -R0 ;  /* 0x000000010b0bb824 */ /* 0x000fe200078e0a00 */
[----:B------:R-:W-:Y:S01]  /*c780*/  STL [R1+0x19c], R9 ;  /* 0x00019c0901007387 */ /* 0x000fe20000100800 */
[----:B------:R-:W-:Y:S01]  /*c790*/  @!P6 IMAD.MOV R12, RZ, RZ, -R12 ;  /* 0x000000ffff0ce224 */ /* 0x000fe200078e0a0c */
[----:B---3--:R-:W-:-:S05]  /*c7a0*/  IABS R8, R10 ;  /* 0x0000000a00087213 */ /* 0x008fca0000000000 */
[----:B------:R-:W-:-:S04]  /*c7b0*/  IMAD.HI.U32 R7, R2, R8, RZ ;  /* 0x0000000802077227 */ /* 0x000fc800078e00ff */
[----:B------:R-:W-:-:S04]  /*c7c0*/  IMAD.MOV R7, RZ, RZ, -R7 ;  /* 0x000000ffff077224 */ /* 0x000fc800078e0a07 */
[----:B------:R-:W-:-:S05]  /*c7d0*/  IMAD R8, R0, R7, R8 ;  /* 0x0000000700087224 */ /* 0x000fca00078e0208 */
[----:B------:R-:W-:Y:S02]  /*c7e0*/  ISETP.GT.U32.AND P4, PT, R0, R8, PT ;  /* 0x000000080000720c */ /* 0x000fe40003f84070 */
[----:B--2---:R-:W-:-:S11]  /*c7f0*/  IABS R7, R17 ;  /* 0x0000001100077213 */ /* 0x004fd60000000000 */
[----:B------:R-:W-:Y:S01]  /*c800*/  @!P4 IMAD.IADD R8, R8, 0x1, -R0 ;  /* 0x000000010808c824 */ /* 0x000fe200078e0a00 */
[----:B------:R-:W-:Y:S01]  /*c810*/  ISETP.GE.AND P4, PT, R16, RZ, PT ;  /* 0x000000ff1000720c */ /* 0x000fe20003f86270 */
[----:B------:R-:W-:Y:S01]  /*c820*/  IMAD.MOV.U32 R16, RZ, RZ, R5 ;  /* 0x000000ffff107224 */ /* 0x000fe200078e0005 */
[----:B----4-:R-:W-:-:S03]  /*c830*/  ISETP.GE.AND P1, PT, R14, RZ, PT ;  /* 0x000000ff0e00720c */ /* 0x010fc60003f26270 */
[----:B------:R-:W-:Y:S01]  /*c840*/  @!P5 IMAD.MOV R16, RZ, RZ, -R16 ;  /* 0x000000ffff10d224 */ /* 0x000fe200078e0a10 */
[----:B------:R-:W-:Y:S01]  /*c850*/  ISETP.GT.U32.AND P5, PT, R0, R4, PT ;  /* 0x000000040000720c */ /* 0x000fe20003fa4070 */
[----:B------:R-:W-:Y:S01]  /*c860*/  IMAD.HI.U32 R14, R2, R7, RZ ;  /* 0x00000007020e7227 */ /* 0x000fe200078e00ff */
[----:B------:R-:W-:Y:S02]  /*c870*/  IABS R6, R21 ;  /* 0x0000001500067213 */ /* 0x000fe40000000000 */
[----:B------:R-:W-:Y:S01]  /*c880*/  ISETP.GT.U32.AND P0, PT, R0, R8, PT ;  /* 0x000000080000720c */ /* 0x000fe20003f04070 */
[----:B------:R-:W-:Y:S01]  /*c890*/  IMAD.MOV R14, RZ, RZ, -R14 ;  /* 0x000000ffff0e7224 */ /* 0x000fe200078e0a0e */
[----:B------:R-:W-:Y:S01]  /*c8a0*/  ISETP.GE.AND P3, PT, R10, RZ, PT ;  /* 0x000000ff0a00720c */ /* 0x000fe20003f66270 */
[----:B------:R-:W-:Y:S01]  /*c8b0*/  IMAD.HI.U32 R10, R2, R6, RZ ;  /* 0x00000006020a7227 */ /* 0x000fe200078e00ff */
[----:B------:R0:W-:Y:S03]  /*c8c0*/  STL [R1+0x18c], R16 ;  /* 0x00018c1001007387 */ /* 0x0001e60000100800 */
[----:B------:R-:W-:-:S02]  /*c8d0*/  IMAD R7, R0, R14, R7 ;  /* 0x0000000e00077224 */ /* 0x000fc400078e0207 */
[----:B------:R-:W-:Y:S01]  /*c8e0*/  IMAD.MOV R10, RZ, RZ, -R10 ;  /* 0x000000ffff0a7224 */ /* 0x000fe200078e0a0a */
[----:B------:R-:W2:Y:S01]  /*c8f0*/  LDL.LU R14, [R1+0x458] ;  /* 0x00045800010e7983 */ /* 0x000ea20000300800 */
[----:B------:R-:W-:-:S03]  /*c900*/  @!P5 IMAD.IADD R4, R4, 0x1, -R0 ;  /* 0x000000010404d824 */ /* 0x000fc600078e0a00 */
[----:B------:R-:W-:Y:S01]  /*c910*/  STL [R1+0x188], R13 ;  /* 0x0001880d01007387 */ /* 0x000fe20000100800 */
[----:B------:R-:W-:-:S03]  /*c920*/  IMAD R6, R0, R10, R6 ;  /* 0x0000000a00067224 */ /* 0x000fc600078e0206 */
[----:B------:R-:W-:Y:S01]  /*c930*/  STL [R1+0x184], R12 ;  /* 0x0001840c01007387 */ /* 0x000fe20000100800 */
[----:B------:R-:W-:-:S03]  /*c940*/  @!P0 IMAD.IADD R8, R8, 0x1, -R0 ;  /* 0x0000000108088824 */ /* 0x000fc600078e0a00 */
[----:B0-----:R-:W3:Y:S01]  /*c950*/  LDL.LU R16, [R1+0x45c] ;  /* 0x00045c0001107983 */ /* 0x001ee20000300800 */
[----:B------:R-:W-:Y:S02]  /*c960*/  IMAD.MOV.U32 R10, RZ, RZ, R4 ;  /* 0x000000ffff0a7224 */ /* 0x000fe400078e0004 */
[----:B------:R-:W-:Y:S01]  /*c970*/  @!P1 IMAD.MOV R11, RZ, RZ, -R11 ;  /* 0x000000ffff0b9224 */ /* 0x000fe200078e0a0b */
[----:B------:R-:W-:Y:S01]  /*c980*/  ISETP.GE.AND P6, PT, R17, RZ, PT ;  /* 0x000000ff1100720c */ /* 0x000fe20003fc6270 */
[----:B------:R-:W-:Y:S01]  /*c990*/  @!P3 IMAD.MOV R8, RZ, RZ, -R8 ;  /* 0x000000ffff08b224 */ /* 0x000fe200078e0a08 */
[----:B------:R-:W4:Y:S01]  /*c9a0*/  LDL R17, [R1+0x450] ;  /* 0x0004500001117983 */ /* 0x000f220000100800 */
[----:B------:R-:W-:Y:S01]  /*c9b0*/  @!P4 IMAD.MOV R10, RZ, RZ, -R10 ;  /* 0x000000ffff0ac224 */ /* 0x000fe200078e0a0a */
[----:B------:R-:W-:Y:S02]  /*c9c0*/  IABS R9, R19 ;  /* 0x0000001300097213 */ /* 0x000fe40000000000 */
[----:B------:R-:W-:Y:S01]  /*c9d0*/  ISETP.GE.AND P1, PT, R21, RZ, PT ;  /* 0x000000ff1500720c */ /* 0x000fe20003f26270 */
[----:B------:R-:W-:Y:S01]  /*c9e0*/  STL [R1+0x180], R11 ;  /* 0x0001800b01007387 */ /* 0x000fe20000100800 */
[----:B------:R-:W-:-:S03]  /*c9f0*/  ISETP.GE.AND P0, PT, R19, RZ, PT ;  /* 0x000000ff1300720c */ /* 0x000fc60003f06270 */
[----:B------:R-:W4:Y:S04]  /*ca00*/  LDL R21, [R1+0x484] ;  /* 0x0004840001157983 */ /* 0x000f280000100800 */
[----:B------:R-:W4:Y:S04]  /*ca10*/  LDL R19, [R1+0x488] ;  /* 0x0004880001137983 */ /* 0x000f280000100800 */
[----:B------:R-:W-:Y:S04]  /*ca20*/  STL [R1+0x174], R8 ;  /* 0x0001740801007387 */ /* 0x000fe80000100800 */
[----:B------:R-:W-:Y:S04]  /*ca30*/  STL [R1+0x170], R10 ;  /* 0x0001700a01007387 */ /* 0x000fe80000100800 */
[----:B------:R0:W-:Y:S04]  /*ca40*/  STL [R1+0x1ba0], R27 ;  /* 0x001ba01b01007387 */ /* 0x0001e80000100800 */
[----:B0-----:R-:W4:Y:S01]  /*ca50*/  LDL.LU R27, [R1+0x450] ;  /* 0x00045000011b7983 */ /* 0x001f220000300800 */
[----:B------:R-:W-:Y:S01]  /*ca60*/  ISETP.GT.U32.AND P2, PT, R0, R7, PT ;  /* 0x000000070000720c */ /* 0x000fe20003f44070 */
[----:B------:R-:W-:-:S12]  /*ca70*/  IMAD.HI.U32 R5, R2, R9, RZ ;  /* 0x0000000902057227 */ /* 0x000fd800078e00ff */
[----:B------:R-:W-:-:S05]  /*ca80*/  @!P2 IMAD.IADD R7, R7, 0x1, -R0 ;  /* 0x000000010707a824 */ /* 0x000fca00078e0a00 */
[----:B------:R-:W-:Y:S01]  /*ca90*/  ISETP.GT.U32.AND P3, PT, R0, R7, PT ;  /* 0x000000070000720c */ /* 0x000fe20003f64070 */
[----:B------:R-:W-:-:S04]  /*caa0*/  IMAD.MOV R5, RZ, RZ, -R5 ;  /* 0x000000ffff057224 */ /* 0x000fc800078e0a05 */
[----:B------:R-:W-:-:S08]  /*cab0*/  IMAD R9, R0, R5, R9 ;  /* 0x0000000500097224 */ /* 0x000fd000078e0209 */
[----:B------:R-:W-:Y:S01]  /*cac0*/  @!P3 IMAD.IADD R7, R7, 0x1, -R0 ;  /* 0x000000010707b824 */ /* 0x000fe200078e0a00 */
[----:B------:R-:W-:-:S13]  /*cad0*/  ISETP.GT.U32.AND P3, PT, R0, R9, PT ;  /* 0x000000090000720c */ /* 0x000fda0003f64070 */
[----:B------:R-:W-:Y:S01]  /*cae0*/  @!P3 IMAD.IADD R9, R9, 0x1, -R0 ;  /* 0x000000010909b824 */ /* 0x000fe200078e0a00 */
[----:B--2---:R-:W-:Y:S02]  /*caf0*/  ISETP.GE.AND P2, PT, R14, RZ, PT ;  /* 0x000000ff0e00720c */ /* 0x004fe40003f46270 */
[----:B------:R-:W-:Y:S02]  /*cb00*/  IABS R5, R14 ;  /* 0x0000000e00057213 */ /* 0x000fe40000000000 */
[----:B---3--:R-:W-:Y:S02]  /*cb10*/  IABS R14, R16 ;  /* 0x00000010000e7213 */ /* 0x008fe40000000000 */
[----:B------:R-:W-:-:S03]  /*cb20*/  ISETP.GE.AND P4, PT, R16, RZ, PT ;  /* 0x000000ff1000720c */ /* 0x000fc60003f86270 */
[----:B------:R-:W-:Y:S01]  /*cb30*/  IMAD.HI.U32 R16, R2, R14, RZ ;  /* 0x0000000e02107227 */ /* 0x000fe200078e00ff */
[----:B----4-:R-:W-:Y:S02]  /*cb40*/  IABS R13, R17 ;  /* 0x00000011000d7213 */ /* 0x010fe40000000000 */
[----:B------:R-:W2:Y:S01]  /*cb50*/  LDL R17, [R1+0x490] ;  /* 0x0004900001117983 */ /* 0x000ea20000100800 */
[----:B------:R-:W-:-:S04]  /*cb60*/  IMAD.MOV R16, RZ, RZ, -R16 ;  /* 0x000000ffff107224 */ /* 0x000fc800078e0a10 */
[----:B------:R-:W-:Y:S01]  /*cb70*/  IMAD R14, R0, R16, R14 ;  /* 0x00000010000e7224 */ /* 0x000fe200078e020e */
[----:B------:R-:W-:Y:S02]  /*cb80*/  IABS R12, R21 ;  /* 0x00000015000c7213 */ /* 0x000fe40000000000 */
[----:B------:R-:W3:Y:S01]  /*cb90*/  LDL R21, [R1+0x49c] ;  /* 0x00049c0001157983 */ /* 0x000ee20000100800 */
[----:B------:R-:W-:-:S03]  /*cba0*/  IABS R11, R19 ;  /* 0x00000013000b7213 */ /* 0x000fc60000000000 */
[----:B------:R-:W4:Y:S01]  /*cbb0*/  LDL R19, [R1+0x4a0] ;  /* 0x0004a00001137983 */ /* 0x000f220000100800 */
[----:B------:R-:W-:-:S03]  /*cbc0*/  ISETP.GE.AND P3, PT, R27, RZ, PT ;  /* 0x000000ff1b00720c */ /* 0x000fc60003f66270 */
[----:B------:R-:W4:Y:S04]  /*cbd0*/  LDL.LU R27, [R1+0x1ba0] ;  /* 0x001ba000011b7983 */ /* 0x000f280000300800 */
[----:B------:R-:W4:Y:S01]  /*cbe0*/  LDL R16, [R1+0x48c] ;  /* 0x00048c0001107983 */ /* 0x000f220000100800 */
[----:B------:R-:W-:-:S13]  /*cbf0*/  ISETP.GT.U32.AND P5, PT, R0, R6, PT ;  /* 0x000000060000720c */ /* 0x000fda0003fa4070 */
[----:B------:R-:W-:-:S05]  /*cc00*/  @!P5 IMAD.IADD R6, R6, 0x1, -R0 ;  /* 0x000000010606d824 */ /* 0x000fca00078e0a00 */
[----:B------:R-:W-:Y:S01]  /*cc10*/  ISETP.GT.U32.AND P5, PT, R0, R6, PT ;  /* 0x000000060000720c */ /* 0x000fe20003fa4070 */
[----:B------:R-:W-:Y:S02]  /*cc20*/  @!P6 IMAD.MOV R7, RZ, RZ, -R7 ;  /* 0x000000ffff07e224 */ /* 0x000fe400078e0a07 */
[----:B------:R-:W-:-:S04]  /*cc30*/  IMAD.HI.U32 R4, R2, R5, RZ ;  /* 0x0000000502047227 */ /* 0x000fc800078e00ff */
[----:B------:R-:W-:Y:S01]  /*cc40*/  IMAD.HI.U32 R10, R2, R13, RZ ;  /* 0x0000000d020a7227 */ /* 0x000fe200078e00ff */
[----:B------:R0:W-:Y:S05]  /*cc50*/  STL [R1+0x16c], R7 ;  /* 0x00016c0701007387 */ /* 0x0001ea0000100800 */
[----:B------:R-:W-:Y:S02]  /*cc60*/  @!P5 IMAD.IADD R6, R6, 0x1, -R0 ;  /* 0x000000010606d824 */ /* 0x000fe400078e0a00 */
[----:B------:R-:W-:Y:S02]  /*cc70*/  IMAD.MOV R4, RZ, RZ, -R4 ;  /* 0x000000ffff047224 */ /* 0x000fe400078e0a04 */
[----:B------:R-:W-:-:S02]  /*cc80*/  IMAD.MOV R10, RZ, RZ, -R10 ;  /* 0x000000ffff0a7224 */ /* 0x000fc400078e0a0a */
[----:B0-----:R-:W-:Y:S02]  /*cc90*/  IMAD.MOV.U32 R7, RZ, RZ, R6 ;  /* 0x000000ffff077224 */ /* 0x001fe400078e0006 */
[----:B------:R-:W-:Y:S02]  /*cca0*/  IMAD R5, R0, R4, R5 ;  /* 0x0000000400057224 */ /* 0x000fe400078e0205 */
[----:B------:R-:W-:-:S04]  /*ccb0*/  IMAD.HI.U32 R8, R2, R12, RZ ;  /* 0x0000000c02087227 */ /* 0x000fc800078e00ff */
[----:B------:R-:W-:-:S04]  /*ccc0*/  IMAD.HI.U32 R4, R2, R11, RZ ;  /* 0x0000000b02047227 */ /* 0x000fc800078e00ff */
[C---:B------:R-:W-:Y:S02]  /*ccd0*/  IMAD R13, R0.reuse, R10, R13 ;  /* 0x0000000a000d7224 */ /* 0x040fe400078e020d */
[----:B------:R-:W-:Y:S02]  /*cce0*/  @!P1 IMAD.MOV R7, RZ, RZ, -R7 ;  /* 0x000000ffff079224 */ /* 0x000fe400078e0a07 */
[----:B------:R-:W-:Y:S02]  /*ccf0*/  IMAD.MOV R8, RZ, RZ, -R8 ;  /* 0x000000ffff087224 */ /* 0x000fe400078e0a08 */
[----:B------:R-:W-:Y:S01]  /*cd00*/  IMAD.MOV R4, RZ, RZ, -R4 ;  /* 0x000000ffff047224 */ /* 0x000fe200078e0a04 */
[----:B------:R0:W-:Y:S01]  /*cd10*/  STL [R1+0x168], R7 ;  /* 0x0001680701007387 */ /* 0x0001e20000100800 */
[C---:B------:R-:W-:Y:S02]  /*cd20*/  IMAD R12, R0.reuse, R8, R12 ;  /* 0x00000008000c7224 */ /* 0x040fe400078e020c */
[----:B------:R-:W-:Y:S01]  /*cd30*/  IMAD R11, R0, R4, R11 ;  /* 0x00000004000b7224 */ /* 0x000fe200078e020b */
[----:B--2---:R-:W-:-:S05]  /*cd40*/  IABS R8, R17 ;  /* 0x0000001100087213 */ /* 0x004fca0000000000 */
[----:B------:R-:W-:Y:S01]  /*cd50*/  IMAD.HI.U32 R17, R2, R8, RZ ;  /* 0x0000000802117227 */ /* 0x000fe200078e00ff */
[----:B---3--:R-:W-:Y:S02]  /*cd60*/  IABS R4, R21 ;  /* 0x0000001500047213 */ /* 0x008fe40000000000 */
[----:B----4-:R-:W-:Y:S01]  /*cd70*/  IABS R6, R19 ;  /* 0x0000001300067213 */ /* 0x010fe20000000000 */
[----:B------:R-:W-:Y:S01]  /*cd80*/  IMAD.MOV R17, RZ, RZ, -R17 ;  /* 0x000000ffff117224 */ /* 0x000fe200078e0a11 */
[----:B------:R-:W2:Y:S01]  /*cd90*/  LDL.LU R21, [R1+0x4a4] ;  /* 0x0004a40001157983 */ /* 0x000ea20000300800 */
[----:B------:R-:W-:Y:S02]  /*cda0*/  IMAD.MOV.U32 R19, RZ, RZ, R20 ;  /* 0x000000ffff137224 */ /* 0x000fe400078e0014 */
[----:B------:R-:W-:Y:S01]  /*cdb0*/  IMAD R8, R0, R17, R8 ;  /* 0x0000001100087224 */ /* 0x000fe200078e0208 */
[----:B------:R-:W3:Y:S04]  /*cdc0*/  LDL.LU R20, [R1+0x4b4] ;  /* 0x0004b40001147983 */ /* 0x000ee80000300800 */
[----:B------:R-:W4:Y:S01]  /*cdd0*/  LDL.LU R17, [R1+0x484] ;  /* 0x0004840001117983 */ /* 0x000f220000300800 */
[----:B------:R-:W-:-:S05]  /*cde0*/  IABS R10, R16 ;  /* 0x00000010000a7213 */ /* 0x000fca0000000000 */
[----:B0-----:R-:W-:-:S04]  /*cdf0*/  IMAD.HI.U32 R7, R2, R10, RZ ;  /* 0x0000000a02077227 */ /* 0x001fc800078e00ff */
[----:B------:R-:W-:Y:S02]  /*ce00*/  IMAD.MOV R7, RZ, RZ, -R7 ;  /* 0x000000ffff077224 */ /* 0x000fe400078e0a07 */
[----:B------:R-:W-:-:S04]  /*ce10*/  IMAD.HI.U32 R16, R2, R4, RZ ;  /* 0x0000000402107227 */ /* 0x000fc800078e00ff */
[----:B------:R-:W-:Y:S02]  /*ce20*/  IMAD R10, R0, R7, R10 ;  /* 0x00000007000a7224 */ /* 0x000fe400078e020a */
[----:B------:R-:W-:-:S04]  /*ce30*/  IMAD.HI.U32 R7, R2, R6, RZ ;  /* 0x0000000602077227 */ /* 0x000fc800078e00ff */
[----:B------:R-:W-:Y:S02]  /*ce40*/  IMAD.MOV R16, RZ, RZ, -R16 ;  /* 0x000000ffff107224 */ /* 0x000fe400078e0a10 */
[----:B------:R-:W-:Y:S02]  /*ce50*/  IMAD.MOV R7, RZ, RZ, -R7 ;  /* 0x000000ffff077224 */ /* 0x000fe400078e0a07 */
[C---:B------:R-:W-:Y:S02]  /*ce60*/  IMAD R4, R0.reuse, R16, R4 ;  /* 0x0000001000047224 */ /* 0x040fe400078e0204 */
[----:B------:R-:W3:Y:S01]  /*ce70*/  LDL.LU R16, [R1+0x488] ;  /* 0x0004880001107983 */ /* 0x000ee20000300800 */
[----:B------:R-:W-:-:S03]  /*ce80*/  IMAD R6, R0, R7, R6 ;  /* 0x0000000700067224 */ /* 0x000fc600078e0206 */
[----:B------:R-:W4:Y:S01]  /*ce90*/  LDL.LU R7, [R1+0x4b8] ;  /* 0x0004b80001077983 */ /* 0x000f220000300800 */
[C---:B------:R-:W-:Y:S02]  /*cea0*/  ISETP.GT.U32.AND P6, PT, R0.reuse, R9, PT ;  /* 0x000000090000720c */ /* 0x040fe40003fc4070 */
[----:B------:R-:W-:-:S11]  /*ceb0*/  ISETP.GT.U32.AND P5, PT, R0, R5, PT ;  /* 0x000000050000720c */ /* 0x000fd60003fa4070 */
[--C-:B------:R-:W-:Y:S01]  /*cec0*/  @!P6 IMAD.IADD R9, R9, 0x1, -R0.reuse ;  /* 0x000000010909e824 */ /* 0x100fe200078e0a00 */
[----:B------:R-:W-:Y:S01]  /*ced0*/  ISETP.GT.U32.AND P6, PT, R0, R13, PT ;  /* 0x0000000d0000720c */ /* 0x000fe20003fc4070 */
[----:B------:R-:W-:-:S05]  /*cee0*/  @!P5 IMAD.IADD R5, R5, 0x1, -R0 ;  /* 0x000000010505d824 */ /* 0x000fca00078e0a00 */
[----:B------:R-:W-:-:S07]  /*cef0*/  ISETP.GT.U32.AND P5, PT, R0, R5, PT ;  /* 0x000000050000720c */ /* 0x000fce0003fa4070 */
[----:B------:R-:W-:Y:S01]  /*cf00*/  @!P6 IMAD.IADD R13, R13, 0x1, -R0 ;  /* 0x000000010d0de824 */ /* 0x000fe200078e0a00 */
[----:B------:R-:W-:Y:S01]  /*cf10*/  ISETP.GT.U32.AND P6, PT, R0, R10, PT ;  /* 0x0000000a0000720c */ /* 0x000fe20003fc4070 */
[----:B------:R-:W-:-:S04]  /*cf20*/  @!P0 IMAD.MOV R9, RZ, RZ, -R9 ;  /* 0x000000ffff098224 */ /* 0x000fc800078e0a09 */
[----:B------:R-:W-:Y:S01]  /*cf30*/  @!P5 IMAD.IADD R5, R5, 0x1, -R0 ;  /* 0x000000010505d824 */ /* 0x000fe200078e0a00 */
[----:B------:R2:W-:Y:S03]  /*cf40*/  STL [R1+0x160], R9 ;  /* 0x0001600901007387 */ /* 0x0005e60000100800 */
[----:B------:R-:W-:-:S04]  /*cf50*/  @!P2 IMAD.MOV R5, RZ, RZ, -R5 ;  /* 0x000000ffff05a224 */ /* 0x000fc800078e0a05 */
[----:B------:R-:W-:-:S05]  /*cf60*/  @!P6 IMAD.IADD R10, R10, 0x1, -R0 ;  /* 0x000000010a0ae824 */ /* 0x000fca00078e0a00 */
[----:B------:R-:W-:-:S13]  /*cf70*/  ISETP.GT.U32.AND P2, PT, R0, R10, PT ;  /* 0x0000000a0000720c */ /* 0x000fda0003f44070 */
[----:B------:R-:W-:Y:S01]  /*cf80*/  @!P2 IMAD.IADD R10, R10, 0x1, -R0 ;  /* 0x000000010a0aa824 */ /* 0x000fe200078e0a00 */
[----:B--2---:R-:W-:Y:S01]  /*cf90*/  IABS R9, R21 ;  /* 0x0000001500097213 */ /* 0x004fe20000000000 */
[----:B------:R4:W-:Y:S02]  /*cfa0*/  STL [R1+0x1b94], R21 ;  /* 0x001b941501007387 */ /* 0x0009e40000100800 */
[----:B----4-:R-:W-:-:S05]  /*cfb0*/  IMAD.MOV.U32 R21, RZ, RZ, R7 ;  /* 0x000000ffff157224 */ /* 0x010fca00078e0007 */
[----:B------:R3:W-:Y:S04]  /*cfc0*/  STL [R1+0x1b9c], R21 ;  /* 0x001b9c1501007387 */ /* 0x0007e80000100800 */
[----:B------:R0:W-:Y:S04]  /*cfd0*/  STL [R1+0x154], R5 ;  /* 0x0001540501007387 */ /* 0x0001e80000100800 */
[----:B------:R-:W2:Y:S01]  /*cfe0*/  LDL.LU R7, [R1+0x490] ;  /* 0x0004900001077983 */ /* 0x000ea20000300800 */
[----:B---3--:R-:W-:-:S03]  /*cff0*/  IMAD.MOV.U32 R21, RZ, RZ, R16 ;  /* 0x000000ffff157224 */ /* 0x008fc600078e0010 */
[----:B------:R1:W-:Y:S01]  /*d000*/  STL [R1+0x1b98], R20 ;  /* 0x001b981401007387 */ /* 0x0003e20000100800 */
[----:B0-----:R-:W-:Y:S02]  /*d010*/  IABS R5, R20 ;  /* 0x0000001400057213 */ /* 0x001fe40000000000 */
[----:B------:R-:W-:Y:S01]  /*d020*/  ISETP.GE.AND P2, PT, R21, RZ, PT ;  /* 0x000000ff1500720c */ /* 0x000fe20003f46270 */
[----:B-1----:R-:W3:Y:S04]  /*d030*/  LDL.LU R20, [R1+0x48c] ;  /* 0x00048c0001147983 */ /* 0x002ee80000300800 */
[----:B------:R-:W4:Y:S01]  /*d040*/  LDL.LU R21, [R1+0x1b9c] ;  /* 0x001b9c0001157983 */ /* 0x000f220000300800 */
[C---:B------:R-:W-:Y:S02]  /*d050*/  ISETP.GT.U32.AND P1, PT, R0.reuse, R14, PT ;  /* 0x0000000e0000720c */ /* 0x040fe40003f24070 */
[----:B------:R-:W-:-:S02]  /*d060*/  ISETP.GT.U32.AND P5, PT, R0, R12, PT ;  /* 0x0000000c0000720c */ /* 0x000fc40003fa4070 */
[----:B------:R-:W-:-:S09]  /*d070*/  ISETP.GT.U32.AND P0, PT, R0, R13, PT ;  /* 0x0000000d0000720c */ /* 0x000fd20003f04070 */
[--C-:B------:R-:W-:Y:S01]  /*d080*/  @!P1 IMAD.IADD R14, R14, 0x1, -R0.reuse ;  /* 0x000000010e0e9824 */ /* 0x100fe200078e0a00 */
[----:B------:R-:W-:Y:S01]  /*d090*/  ISETP.GT.U32.AND P1, PT, R0, R11, PT ;  /* 0x0000000b0000720c */ /* 0x000fe20003f24070 */
[----:B------:R-:W-:-:S03]  /*d0a0*/  @!P5 IMAD.IADD R12, R12, 0x1, -R0 ;  /* 0x000000010c0cd824 */ /* 0x000fc600078e0a00 */
[C---:B------:R-:W-:Y:S01]  /*d0b0*/  ISETP.GT.U32.AND P5, PT, R0.reuse, R14, PT ;  /* 0x0000000e0000720c */ /* 0x040fe20003fa4070 */
[----:B------:R-:W-:Y:S01]  /*d0c0*/  @!P0 IMAD.IADD R13, R13, 0x1, -R0 ;  /* 0x000000010d0d8824 */ /* 0x000fe200078e0a00 */
[----:B------:R-:W-:-:S07]  /*d0d0*/  ISETP.GT.U32.AND P0, PT, R0, R4, PT ;  /* 0x000000040000720c */ /* 0x000fce0003f04070 */
[----:B------:R-:W-:Y:S01]  /*d0e0*/  @!P1 IMAD.IADD R11, R11, 0x1, -R0 ;  /* 0x000000010b0b9824 */ /* 0x000fe200078e0a00 */
[----:B------:R-:W-:-:S03]  /*d0f0*/  ISETP.GT.U32.AND P1, PT, R0, R12, PT ;  /* 0x0000000c0000720c */ /* 0x000fc60003f24070 */
[----:B------:R-:W-:Y:S01]  /*d100*/  @!P5 IMAD.IADD R14, R14, 0x1, -R0 ;  /* 0x000000010e0ed824 */ /* 0x000fe200078e0a00 */
[----:B------:R-:W-:Y:S01]  /*d110*/  ISETP.GT.U32.AND P5, PT, R0, R8, PT ;  /* 0x000000080000720c */ /* 0x000fe20003fa4070 */
[----:B------:R-:W-:-:S04]  /*d120*/  IMAD.HI.U32 R16, R2, R5, RZ ;  /* 0x0000000502107227 */ /* 0x000fc800078e00ff */
[----:B------:R-:W-:-:S04]  /*d130*/  @!P0 IMAD.IADD R4, R4, 0x1, -R0 ;  /* 0x0000000104048824 */ /* 0x000fc800078e0a00 */
[----:B------:R-:W-:Y:S01]  /*d140*/  @!P1 IMAD.IADD R12, R12, 0x1, -R0 ;  /* 0x000000010c0c9824 */ /* 0x000fe200078e0a00 */
[----:B------:R-:W-:Y:S01]  /*d150*/  ISETP.GE.AND P1, PT, R17, RZ, PT ;  /* 0x000000ff1100720c */ /* 0x000fe20003f26270 */
[----:B------:R-:W-:-:S04]  /*d160*/  IMAD.HI.U32 R17, R2, R9, RZ ;  /* 0x0000000902117227 */ /* 0x000fc800078e00ff */
[----:B------:R-:W-:Y:S02]  /*d170*/  @!P5 IMAD.IADD R8, R8, 0x1, -R0 ;  /* 0x000000010808d824 */ /* 0x000fe400078e0a00 */
[----:B------:R-:W-:Y:S02]  /*d180*/  IMAD.MOV R17, RZ, RZ, -R17 ;  /* 0x000000ffff117224 */ /* 0x000fe400078e0a11 */
[----:B------:R-:W-:Y:S02]  /*d190*/  IMAD.MOV R16, RZ, RZ, -R16 ;  /* 0x000000ffff107224 */ /* 0x000fe400078e0a10 */
[C---:B------:R-:W-:Y:S02]  /*d1a0*/  IMAD R9, R0.reuse, R17, R9 ;  /* 0x0000001100097224 */ /* 0x040fe400078e0209 */
[----:B------:R-:W4:Y:S01]  /*d1b0*/  LDL.LU R17, [R1+0x4a0] ;  /* 0x0004a00001117983 */ /* 0x000f220000300800 */
[----:B------:R-:W-:-:S03]  /*d1c0*/  IMAD R5, R0, R16, R5 ;  /* 0x0000001000057224 */ /* 0x000fc600078e0205 */
[----:B------:R-:W4:Y:S01]  /*d1d0*/  LDL.LU R16, [R1+0x49c] ;  /* 0x00049c0001107983 */ /* 0x000f220000300800 */
[----:B--2---:R-:W-:Y:S02]  /*d1e0*/  ISETP.GE.AND P0, PT, R7, RZ, PT ;  /* 0x000000ff0700720c */ /* 0x004fe40003f06270 */
[----:B---3--:R-:W-:Y:S01]  /*d1f0*/  ISETP.GE.AND P5, PT, R20, RZ, PT ;  /* 0x000000ff1400720c */ /* 0x008fe20003fa6270 */
[----:B------:R-:W-:Y:S01]  /*d200*/  IMAD.MOV.U32 R20, RZ, RZ, R14 ;  /* 0x000000ffff147224 */ /* 0x000fe200078e000e */
[----:B----4-:R-:W-:Y:S01]  /*d210*/  IABS R7, R21 ;  /* 0x0000001500077213 */ /* 0x010fe20000000000 */
[----:B------:R-:W-:Y:S02]  /*d220*/  IMAD.MOV.U32 R14, RZ, RZ, R21 ;  /* 0x000000ffff0e7224 */ /* 0x000fe400078e0015 */
[----:B------:R-:W-:Y:S02]  /*d230*/  IMAD.MOV.U32 R21, RZ, RZ, R13 ;  /* 0x000000ffff157224 */ /* 0x000fe400078e000d */
[----:B------:R-:W-:-:S02]  /*d240*/  @!P4 IMAD.MOV R20, RZ, RZ, -R20 ;  /* 0x000000ffff14c224 */ /* 0x000fc400078e0a14 */
[----:B------:R-:W-:-:S03]  /*d250*/  @!P3 IMAD.MOV R21, RZ, RZ, -R21 ;  /* 0x000000ffff15b224 */ /* 0x000fc600078e0a15 */
[----:B------:R0:W-:Y:S04]  /*d260*/  STL [R1+0x144], R20 ;  /* 0x0001441401007387 */ /* 0x0001e80000100800 */
[----:B0-----:R-:W2:Y:S04]  /*d270*/  LDL.LU R20, [R1+0x1b98] ;  /* 0x001b980001147983 */ /* 0x001ea80000300800 */
[----:B------:R0:W-:Y:S04]  /*d280*/  STL [R1+0x130], R21 ;  /* 0x0001301501007387 */ /* 0x0001e80000100800 */
[----:B0-----:R-:W3:Y:S01]  /*d290*/  LDL.LU R21, [R1+0x1b94] ;  /* 0x001b940001157983 */ /* 0x001ee20000300800 */
[----:B------:R-:W-:-:S13]  /*d2a0*/  ISETP.GT.U32.AND P6, PT, R0, R11, PT ;  /* 0x0000000b0000720c */ /* 0x000fda0003fc4070 */
[----:B------:R-:W-:Y:S01]  /*d2b0*/  @!P6 IMAD.IADD R11, R11, 0x1, -R0 ;  /* 0x000000010b0be824 */ /* 0x000fe200078e0a00 */
[C---:B------:R-:W-:Y:S01]  /*d2c0*/  ISETP.GT.U32.AND P6, PT, R0.reuse, R6, PT ;  /* 0x000000060000720c */ /* 0x040fe20003fc4070 */
[----:B------:R-:W-:Y:S01]  /*d2d0*/  IMAD.MOV.U32 R13, RZ, RZ, R12 ;  /* 0x000000ffff0d7224 */ /* 0x000fe200078e000c */
[C---:B------:R-:W-:Y:S01]  /*d2e0*/  ISETP.GT.U32.AND P4, PT, R0.reuse, R8, PT ;  /* 0x000000080000720c */ /* 0x040fe20003f84070 */
[----:B------:R-:W-:Y:S01]  /*d2f0*/  IMAD.MOV.U32 R12, RZ, RZ, R11 ;  /* 0x000000ffff0c7224 */ /* 0x000fe200078e000b */
[----:B------:R-:W-:Y:S01]  /*d300*/  ISETP.GT.U32.AND P3, PT, R0, R4, PT ;  /* 0x000000040000720c */ /* 0x000fe20003f64070 */
[----:B------:R-:W-:Y:S02]  /*d310*/  @!P1 IMAD.MOV R13, RZ, RZ, -R13 ;  /* 0x000000ffff0d9224 */ /* 0x000fe400078e0a0d */
[----:B------:R-:W-:-:S06]  /*d320*/  IMAD.MOV.U32 R11, RZ, RZ, R10 ;  /* 0x000000ffff0b7224 */ /* 0x000fcc00078e000a */
[----:B------:R-:W-:-:S05]  /*d330*/  @!P6 IMAD.IADD R6, R6, 0x1, -R0 ;  /* 0x000000010606e824 */ /* 0x000fca00078e0a00 */
[----:B------:R-:W-:Y:S01]  /*d340*/  ISETP.GT.U32.AND P1, PT, R0, R6, PT ;  /* 0x000000060000720c */ /* 0x000fe20003f24070 */
[----:B------:R-:W-:Y:S02]  /*d350*/  @!P2 IMAD.MOV R12, RZ, RZ, -R12 ;  /* 0x000000ffff0ca224 */ /* 0x000fe400078e0a0c */
[----:B------:R-:W-:Y:S01]  /*d360*/  @!P5 IMAD.MOV R11, RZ, RZ, -R11 ;  /* 0x000000ffff0bd224 */ /* 0x000fe200078e0a0b */
[----:B------:R-:W-:Y:S01]  /*d370*/  STL [R1+0x128], R13 ;  /* 0x0001280d01007387 */ /* 0x000fe20000100800 */
[----:B------:R-:W-:Y:S01]  /*d380*/  ISETP.GE.AND P2, PT, R16, RZ, PT ;  /* 0x000000ff1000720c */ /* 0x000fe20003f46270 */
[--C-:B------:R-:W-:Y:S02]  /*d390*/  @!P4 IMAD.IADD R8, R8, 0x1, -R0.reuse ;  /* 0x000000010808c824 */ /* 0x100fe400078e0a00 */
[----:B------:R-:W-:Y:S01]  /*d3a0*/  STL [R1+0x124], R12 ;  /* 0x0001240c01007387 */ /* 0x000fe20000100800 */
[----:B------:R-:W-:Y:S01]  /*d3b0*/  ISETP.GE.AND P4, PT, R17, RZ, PT ;  /* 0x000000ff1100720c */ /* 0x000fe20003f86270 */
[----:B------:R-:W-:-:S02]  /*d3c0*/  @!P3 IMAD.IADD R4, R4, 0x1, -R0 ;  /* 0x000000010404b824 */ /* 0x000fc400078e0a00 */
[----:B------:R-:W-:Y:S01]  /*d3d0*/  STL [R1+0x120], R11 ;  /* 0x0001200b01007387 */ /* 0x000fe20000100800 */
[----:B------:R-:W-:-:S03]  /*d3e0*/  @!P1 IMAD.IADD R6, R6, 0x1, -R0 ;  /* 0x0000000106069824 */ /* 0x000fc600078e0a00 */
[----:B------:R-:W4:Y:S04]  /*d3f0*/  LDL.LU R16, [R1+0x4d0] ;  /* 0x0004d00001107983 */ /* 0x000f280000300800 */
[----:B------:R-:W4:Y:S01]  /*d400*/  LDL.LU R17, [R1+0x4c8] ;  /* 0x0004c80001117983 */ /* 0x000f220000300800 */
[----:B--2---:R-:W-:Y:S02]  /*d410*/  ISETP.GE.AND P1, PT, R20, RZ, PT ;  /* 0x000000ff1400720c */ /* 0x004fe40003f26270 */
[----:B---3--:R-:W-:Y:S02]  /*d420*/  ISETP.GE.AND P3, PT, R21, RZ, PT ;  /* 0x000000ff1500720c */ /* 0x008fe40003f66270 */
[----:B------:R-:W2:Y:S04]  /*d430*/  LDL.LU R21, [R1+0x4cc] ;  /* 0x0004cc0001157983 */ /* 0x000ea80000300800 */
[----:B------:R-:W3:Y:S01]  /*d440*/  LDL.LU R20, [R1+0x4d4] ;  /* 0x0004d40001147983 */ /* 0x000ee20000300800 */
[----:B------:R-:W-:-:S02]  /*d450*/  ISETP.GT.U32.AND P5, PT, R0, R5, PT ;  /* 0x000000050000720c */ /* 0x000fc40003fa4070 */
[----:B------:R-:W-:Y:S01]  /*d460*/  ISETP.GT.U32.AND P6, PT, R0, R9, PT ;  /* 0x000000090000720c */ /* 0x000fe20003fc4070 */
[----:B------:R-:W-:Y:S02]  /*d470*/  @!P0 IMAD.MOV R8, RZ, RZ, -R8 ;  /* 0x000000ffff088224 */ /* 0x000fe400078e0a08 */
[----:B------:R-:W-:Y:S02]  /*d480*/  @!P2 IMAD.MOV R4, RZ, RZ, -R4 ;  /* 0x000000ffff04a224 */ /* 0x000fe400078e0a04 */
[----:B------:R-:W-:Y:S01]  /*d490*/  @!P4 IMAD.MOV R6, RZ, RZ, -R6 ;  /* 0x000000ffff06c224 */ /* 0x000fe200078e0a06 */
[----:B------:R-:W-:Y:S04]  /*d4a0*/  STL [R1+0x11c], R8 ;  /* 0x00011c0801007387 */ /* 0x000fe80000100800 */
[----:B------:R0:W-:Y:S01]  /*d4b0*/  STL [R1+0x118], R4 ;  /* 0x0001180401007387 */ /* 0x0001e20000100800 */
[----:B------:R-:W-:-:S02]  /*d4c0*/  @!P5 IMAD.IADD R5, R5, 0x1, -R0 ;  /* 0x000000010505d824 */ /* 0x000fc400078e0a00 */
[----:B------:R-:W-:Y:S01]  /*d4d0*/  @!P6 IMAD.IADD R9, R9, 0x1, -R0 ;  /* 0x000000010909e824 */ /* 0x000fe200078e0a00 */
[----:B------:R-:W-:-:S04]  /*d4e0*/  ISETP.GE.AND P6, PT, R14, RZ, PT ;  /* 0x000000ff0e00720c */ /* 0x000fc80003fc6270 */
[----:B------:R-:W-:Y:S02]  /*d4f0*/  ISETP.GT.U32.AND P0, PT, R0, R9, PT ;  /* 0x000000090000720c */ /* 0x000fe40003f04070 */
[----:B----4-:R-:W-:Y:S02]  /*d500*/  ISETP.GE.AND P5, PT, R16, RZ, PT ;  /* 0x000000ff1000720c */ /* 0x010fe40003fa6270 */
[----:B0-----:R-:W-:Y:S02]  /*d510*/  IABS R4, R16 ;  /* 0x0000001000047213 */ /* 0x001fe40000000000 */
[----:B------:R-:W4:Y:S04]  /*d520*/  LDL.LU R16, [R1+0x4d8] ;  /* 0x0004d80001107983 */ /* 0x000f280000300800 */
[----:B------:R-:W4:Y:S04]  /*d530*/  LDL.LU R14, [R1+0x4dc] ;  /* 0x0004dc00010e7983 */ /* 0x000f280000300800 */
[----:B------:R-:W-:Y:S01]  /*d540*/  STL [R1+0x198], R6 ;  /* 0x0001980601007387 */ /* 0x000fe20000100800 */
[----:B------:R-:W-:Y:S01]  /*d550*/  ISETP.GT.U32.AND P2, PT, R0, R5, PT ;  /* 0x000000050000720c */ /* 0x000fe20003f44070 */
[----:B------:R-:W-:-:S04]  /*d560*/  @!P0 IMAD.IADD R9, R9, 0x1, -R0 ;  /* 0x0000000109098824 */ /* 0x000fc800078e0a00 */
[----:B------:R-:W-:-:S08]  /*d570*/  @!P3 IMAD.MOV R9, RZ, RZ, -R9 ;  /* 0x000000ffff09b224 */ /* 0x000fd000078e0a09 */
[----:B------:R-:W-:Y:S01]  /*d580*/  @!P2 IMAD.IADD R5, R5, 0x1, -R0 ;  /* 0x000000010505a824 */ /* 0x000fe200078e0a00 */
[----:B---3--:R-:W-:Y:S01]  /*d590*/  IABS R8, R20 ;  /* 0x0000001400087213 */ /* 0x008fe20000000000 */
[----:B------:R0:W-:Y:S04]  /*d5a0*/  STL [R1+0x1b90], R20 ;  /* 0x001b901401007387 */ /* 0x0001e80000100800 */
[----:B0-----:R-:W3:Y:S01]  /*d5b0*/  LDL R20, [R1+0x4e0] ;  /* 0x0004e00001147983 */ /* 0x001ee20000100800 */
[----:B--2---:R-:W-:Y:S02]  /*d5c0*/  IABS R11, R21 ;  /* 0x00000015000b7213 */ /* 0x004fe40000000000 */
[----:B------:R-:W-:Y:S01]  /*d5d0*/  ISETP.GE.AND P2, PT, R21, RZ, PT ;  /* 0x000000ff1500720c */ /* 0x000fe20003f46270 */
[----:B------:R4:W-:Y:S04]  /*d5e0*/  STL [R1+0x114], R9 ;  /* 0x0001140901007387 */ /* 0x0009e80000100800 */
[----:B------:R-:W2:Y:S01]  /*d5f0*/  LDL.LU R21, [R1+0x4e8] ;  /* 0x0004e80001157983 */ /* 0x000ea20000300800 */
[----:B------:R-:W-:-:S04]  /*d600*/  IMAD.HI.U32 R10, R2, R7, RZ ;  /* 0x00000007020a7227 */ /* 0x000fc800078e00ff */
[----:B------:R-:W-:-:S04]  /*d610*/  IMAD.MOV R10, RZ, RZ, -R10 ;  /* 0x000000ffff0a7224 */ /* 0x000fc800078e0a0a */
[----:B------:R-:W-:-:S05]  /*d620*/  IMAD R7, R0, R10, R7 ;  /* 0x0000000a00077224 */ /* 0x000fca00078e0207 */
[----:B------:R-:W-:Y:S02]  /*d630*/  ISETP.GT.U32.AND P4, PT, R0, R7, PT ;  /* 0x000000070000720c */ /* 0x000fe40003f84070 */
[----:B------:R-:W-:Y:S01]  /*d640*/  IABS R13, R17 ;  /* 0x00000011000d7213 */ /* 0x000fe20000000000 */
[----:B------:R-:W-:-:S04]  /*d650*/  IMAD.HI.U32 R12, R2, R4, RZ ;  /* 0x00000004020c7227 */ /* 0x000fc800078e00ff */
[----:B------:R-:W-:-:S06]  /*d660*/  IMAD.HI.U32 R10, R2, R13, RZ ;  /* 0x0000000d020a7227 */ /* 0x000fcc00078e00ff */
[----:B------:R-:W-:Y:S02]  /*d670*/  @!P4 IMAD.IADD R7, R7, 0x1, -R0 ;  /* 0x000000010707c824 */ /* 0x000fe400078e0a00 */
[----:B------:R-:W-:Y:S02]  /*d680*/  IMAD.MOV R12, RZ, RZ, -R12 ;  /* 0x000000ffff0c7224 */ /* 0x000fe400078e0a0c */
[----:B------:R-:W-:Y:S01]  /*d690*/  IMAD.HI.U32 R6, R2, R11, RZ ;  /* 0x0000000b02067227 */ /* 0x000fe200078e00ff */
[----:B------:R-:W-:-:S03]  /*d6a0*/  ISETP.GT.U32.AND P4, PT, R0, R7, PT ;  /* 0x000000070000720c */ /* 0x000fc60003f84070 */
[----:B------:R-:W-:Y:S01]  /*d6b0*/  IMAD.MOV R10, RZ, RZ, -R10 ;  /* 0x000000ffff0a7224 */ /* 0x000fe200078e0a0a */
[----:B------:R-:W-:Y:S01]  /*d6c0*/  ISETP.GE.AND P0, PT, R17, RZ, PT ;  /* 0x000000ff1100720c */ /* 0x000fe20003f06270 */
[C---:B------:R-:W-:Y:S02]  /*d6d0*/  IMAD R4, R0.reuse, R12, R4 ;  /* 0x0000000c00047224 */ /* 0x040fe400078e0204 */
[----:B------:R-:W-:Y:S02]  /*d6e0*/  IMAD.MOV R6, RZ, RZ, -R6 ;  /* 0x000000ffff067224 */ /* 0x000fe400078e0a06 */
[C---:B------:R-:W-:Y:S02]  /*d6f0*/  IMAD R13, R0.reuse, R10, R13 ;  /* 0x0000000a000d7224 */ /* 0x040fe400078e020d */
[----:B------:R-:W-:Y:S01]  /*d700*/  IMAD.MOV.U32 R17, RZ, RZ, R5 ;  /* 0x000000ffff117224 */ /* 0x000fe200078e0005 */
[C---:B------:R-:W-:Y:S01]  /*d710*/  ISETP.GT.U32.AND P3, PT, R0.reuse, R4, PT ;  /* 0x000000040000720c */ /* 0x040fe20003f64070 */
[----:B------:R-:W-:-:S02]  /*d720*/  IMAD R11, R0, R6, R11 ;  /* 0x00000006000b7224 */ /* 0x000fc400078e020b */
[----:B------:R-:W-:Y:S01]  /*d730*/  @!P1 IMAD.MOV R17, RZ, RZ, -R17 ;  /* 0x000000ffff119224 */ /* 0x000fe200078e0a11 */
[C---:B------:R-:W-:Y:S01]  /*d740*/  ISETP.GT.U32.AND P1, PT, R0.reuse, R13, PT ;  /* 0x0000000d0000720c */ /* 0x040fe20003f24070 */
[----:B------:R-:W-:Y:S01]  /*d750*/  @!P4 IMAD.IADD R7, R7, 0x1, -R0 ;  /* 0x000000010707c824 */ /* 0x000fe200078e0a00 */
[----:B------:R-:W-:Y:S01]  /*d760*/  ISETP.GT.U32.AND P4, PT, R0, R11, PT ;  /* 0x0000000b0000720c */ /* 0x000fe20003f84070 */
[----:B------:R-:W-:Y:S01]  /*d770*/  IMAD.HI.U32 R6, R2, R8, RZ ;  /* 0x0000000802067227 */ /* 0x000fe200078e00ff */
[----:B----4-:R-:W-:Y:S02]  /*d780*/  IABS R9, R16 ;  /* 0x0000001000097213 */ /* 0x010fe40000000000 */
[----:B------:R-:W-:Y:S01]  /*d790*/  IABS R12, R14 ;  /* 0x0000000e000c7213 */ /* 0x000fe20000000000 */
[----:B------:R-:W-:Y:S02]  /*d7a0*/  IMAD.MOV R5, RZ, RZ, -R6 ;  /* 0x000000ffff057224 */ /* 0x000fe400078e0a06 */
[----:B------:R-:W-:-:S04]  /*d7b0*/  @!P3 IMAD.IADD R4, R4, 0x1, -R0 ;  /* 0x000000010404b824 */ /* 0x000fc800078e0a00 */
[--C-:B------:R-:W-:Y:S01]  /*d7c0*/  @!P1 IMAD.IADD R13, R13, 0x1, -R0.reuse ;  /* 0x000000010d0d9824 */ /* 0x100fe200078e0a00 */
[C---:B------:R-:W-:Y:S01]  /*d7d0*/  ISETP.GT.U32.AND P1, PT, R0.reuse, R4, PT ;  /* 0x000000040000720c */ /* 0x040fe20003f24070 */
[----:B------:R-:W-:Y:S02]  /*d7e0*/  @!P4 IMAD.IADD R11, R11, 0x1, -R0 ;  /* 0x000000010b0bc824 */ /* 0x000fe400078e0a00 */
[----:B------:R-:W-:Y:S02]  /*d7f0*/  IMAD R8, R0, R5, R8 ;  /* 0x0000000500087224 */ /* 0x000fe400078e0208 */
[----:B------:R-:W-:Y:S01]  /*d800*/  IMAD.HI.U32 R6, R2, R9, RZ ;  /* 0x0000000902067227 */ /* 0x000fe200078e00ff */
[----:B------:R-:W-:-:S03]  /*d810*/  ISETP.GT.U32.AND P4, PT, R0, R11, PT ;  /* 0x0000000b0000720c */ /* 0x000fc60003f84070 */
[----:B------:R-:W-:-:S04]  /*d820*/  IMAD.HI.U32 R5, R2, R12, RZ ;  /* 0x0000000c02057227 */ /* 0x000fc800078e00ff */
[----:B------:R-:W-:Y:S02]  /*d830*/  IMAD.MOV R6, RZ, RZ, -R6 ;  /* 0x000000ffff067224 */ /* 0x000fe400078e0a06 */
[----:B------:R-:W-:Y:S02]  /*d840*/  IMAD.MOV R5, RZ, RZ, -R5 ;  /* 0x000000ffff057224 */ /* 0x000fe400078e0a05 */
[C---:B------:R-:W-:Y:S02]  /*d850*/  IMAD R9, R0.reuse, R6, R9 ;  /* 0x0000000600097224 */ /* 0x040fe400078e0209 */
[----:B------:R-:W-:Y:S02]  /*d860*/  IMAD R12, R0, R5, R12 ;  /* 0x00000005000c7224 */ /* 0x000fe400078e020c */
[--C-:B------:R-:W-:Y:S01]  /*d870*/  @!P1 IMAD.IADD R4, R4, 0x1, -R0.reuse ;  /* 0x0000000104049824 */ /* 0x100fe200078e0a00 */
[----:B------:R-:W-:Y:S01]  /*d880*/  ISETP.GT.U32.AND P1, PT, R0, R9, PT ;  /* 0x000000090000720c */ /* 0x000fe20003f24070 */
[----:B------:R0:W-:Y:S01]  /*d890*/  STL [R1+0x110], R17 ;  /* 0x0001101101007387 */ /* 0x0001e20000100800 */
[----:B------:R-:W-:-:S03]  /*d8a0*/  @!P4 IMAD.IADD R11, R11, 0x1, -R0 ;  /* 0x000000010b0bc824 */ /* 0x000fc600078e0a00 */
[----:B0-----:R-:W4:Y:S08]  /*d8b0*/  LDL.LU R17, [R1+0x4ec] ;  /* 0x0004ec0001117983 */ /* 0x001f300000300800 */
[----:B------:R-:W-:Y:S01]  /*d8c0*/  @!P1 IMAD.IADD R9, R9, 0x1, -R0 ;  /* 0x0000000109099824 */ /* 0x000fe200078e0a00 */
[----:B------:R-:W-:Y:S02]  /*d8d0*/  ISETP.GE.AND P1, PT, R16, RZ, PT ;  /* 0x000000ff1000720c */ /* 0x000fe40003f26270 */
[----:B---3--:R-:W-:Y:S01]  /*d8e0*/  IABS R10, R20 ;  /* 0x00000014000a7213 */ /* 0x008fe20000000000 */
[----:B------:R-:W-:-:S02]  /*d8f0*/  IMAD.MOV.U32 R20, RZ, RZ, R7 ;  /* 0x000000ffff147224 */ /* 0x000fc400078e0007 */
[----:B------:R-:W3:Y:S02]  /*d900*/  LDL R7, [R1+0x4e4] ;  /* 0x0004e40001077983 */ /* 0x000ee40000100800 */
[----:B------:R-:W-:Y:S01]  /*d910*/  @!P6 IMAD.MOV R20, RZ, RZ, -R20 ;  /* 0x000000ffff14e224 */ /* 0x000fe200078e0a14 */
[----:B------:R-:W-:Y:S01]  /*d920*/  ISETP.GT.U32.AND P6, PT, R0, R13, PT ;  /* 0x0000000d0000720c */ /* 0x000fe20003fc4070 */
[----:B------:R-:W-:-:S03]  /*d930*/  IMAD.HI.U32 R5, R2, R10, RZ ;  /* 0x0000000a02057227 */ /* 0x000fc600078e00ff */
[----:B------:R0:W-:Y:S09]  /*d940*/  STL [R1+0x10c], R20 ;  /* 0x00010c1401007387 */ /* 0x0001f20000100800 */
[----:B------:R-:W-:Y:S01]  /*d950*/  @!P6 IMAD.IADD R13, R13, 0x1, -R0 ;  /* 0x000000010d0de824 */ /* 0x000fe200078e0a00 */
[----:B------:R-:W-:Y:S01]  /*d960*/  ISETP.GT.U32.AND P6, PT, R0, R12, PT ;  /* 0x0000000c0000720c */ /* 0x000fe20003fc4070 */
[----:B0-----:R-:W4:Y:S01]  /*d970*/  LDL.LU R20, [R1+0x1b90] ;  /* 0x001b900001147983 */ /* 0x001f220000300800 */
[----:B------:R-:W-:-:S03]  /*d980*/  IMAD.MOV R5, RZ, RZ, -R5 ;  /* 0x000000ffff057224 */ /* 0x000fc600078e0a05 */
[----:B------:R0:W-:Y:S01]  /*d990*/  STL [R1+0x1b8c], R11 ;  /* 0x001b8c0b01007387 */ /* 0x0001e20000100800 */
[----:B------:R-:W-:Y:S01]  /*d9a0*/  IMAD R10, R0, R5, R10 ;  /* 0x00000005000a7224 */ /* 0x000fe200078e020a */
[----:B--2---:R-:W-:Y:S02]  /*d9b0*/  IABS R5, R21 ;  /* 0x0000001500057213 */ /* 0x004fe40000000000 */
[----:B------:R1:W-:Y:S04]  /*d9c0*/  STL [R1+0x1b88], R21 ;  /* 0x001b881501007387 */ /* 0x0003e80000100800 */
[----:B------:R-:W-:Y:S01]  /*d9d0*/  @!P6 IMAD.IADD R12, R12, 0x1, -R0 ;  /* 0x000000010c0ce824 */ /* 0x000fe200078e0a00 */
[----:B------:R-:W2:Y:S01]  /*d9e0*/  LDL.LU R16, [R1+0x4f4] ;  /* 0x0004f40001107983 */ /* 0x000ea20000300800 */
[----:B0-----:R-:W-:Y:S01]  /*d9f0*/  IMAD.MOV.U32 R11, RZ, RZ, R4 ;  /* 0x000000ffff0b7224 */ /* 0x001fe200078e0004 */
[----:B------:R-:W-:-:S02]  /*da00*/  ISETP.GE.AND P6, PT, R14, RZ, PT ;  /* 0x000000ff0e00720c */ /* 0x000fc40003fc6270 */
[----:B------:R-:W2:Y:S01]  /*da10*/  LDL.LU R14, [R1+0x4f8] ;  /* 0x0004f800010e7983 */ /* 0x000ea20000300800 */
[----:B------:R-:W-:Y:S02]  /*da20*/  @!P5 IMAD.MOV R11, RZ, RZ, -R11 ;  /* 0x000000ffff0bd224 */ /* 0x000fe400078e0a0b */
[----:B-1----:R-:W-:Y:S02]  /*da30*/  IMAD.MOV.U32 R21, RZ, RZ, R13 ;  /* 0x000000ffff157224 */ /* 0x002fe400078e000d */
[----:B------:R-:W3:Y:S04]  /*da40*/  LDL.LU R13, [R1+0x4e4] ;  /* 0x0004e400010d7983 */ /* 0x000ee80000300800 */
[----:B------:R0:W-:Y:S04]  /*da50*/  STL [R1+0x108], R11 ;  /* 0x0001080b01007387 */ /* 0x0001e80000100800 */
[----:B0-----:R-:W4:Y:S01]  /*da60*/  LDL.LU R11, [R1+0x1b8c] ;  /* 0x001b8c00010b7983 */ /* 0x001f220000300800 */
[----:B------:R-:W-:-:S05]  /*da70*/  @!P0 IMAD.MOV R21, RZ, RZ, -R21 ;  /* 0x000000ffff158224 */ /* 0x000fca00078e0a15 */
[----:B------:R4:W-:Y:S01]  /*da80*/  STL [R1+0x104], R21 ;  /* 0x0001041501007387 */ /* 0x0009e20000100800 */
[----:B------:R-:W-:-:S13]  /*da90*/  ISETP.GT.U32.AND P3, PT, R0, R8, PT ;  /* 0x000000080000720c */ /* 0x000fda0003f64070 */
[----:B------:R-:W-:-:S05]  /*daa0*/  @!P3 IMAD.IADD R8, R8, 0x1, -R0 ;  /* 0x000000010808b824 */ /* 0x000fca00078e0a00 */
[----:B------:R-:W-:Y:S01]  /*dab0*/  ISETP.GT.U32.AND P3, PT, R0, R8, PT ;  /* 0x000000080000720c */ /* 0x000fe20003f64070 */
[----:B----4-:R-:W-:Y:S02]  /*dac0*/  IMAD.MOV.U32 R21, RZ, RZ, R11 ;  /* 0x000000ffff157224 */ /* 0x010fe400078e000b */
[----:B------:R-:W4:Y:S02]  /*dad0*/  LDL.LU R11, [R1+0x4e0] ;  /* 0x0004e000010b7983 */ /* 0x000f240000300800 */
[----:B------:R-:W-:-:S05]  /*dae0*/  @!P2 IMAD.MOV R21, RZ, RZ, -R21 ;  /* 0x000000ffff15a224 */ /* 0x000fca00078e0a15 */
[----:B------:R0:W-:Y:S04]  /*daf0*/  STL [R1+0x100], R21 ;  /* 0x0001001501007387 */ /* 0x0001e80000100800 */
[----:B0-----:R-:W2:Y:S01]  /*db00*/  LDL.LU R21, [R1+0x1b88] ;  /* 0x001b880001157983 */ /* 0x001ea20000300800 */
[----:B------:R-:W-:Y:S01]  /*db10*/  @!P3 IMAD.IADD R8, R8, 0x1, -R0 ;  /* 0x000000010808b824 */ /* 0x000fe200078e0a00 */
[----:B------:R-:W-:Y:S02]  /*db20*/  ISETP.GT.U32.AND P3, PT, R0, R10, PT ;  /* 0x0000000a0000720c */ /* 0x000fe40003f64070 */
[----:B------:R-:W-:-:S11]  /*db30*/  ISETP.GE.AND P4, PT, R20, RZ, PT ;  /* 0x000000ff1400720c */ /* 0x000fd60003f86270 */
[----:B------:R-:W-:Y:S01]  /*db40*/  @!P3 IMAD.IADD R10, R10, 0x1, -R0 ;  /* 0x000000010a0ab824 */ /* 0x000fe200078e0a00 */
[C---:B------:R-:W-:Y:S02]  /*db50*/  ISETP.GT.U32.AND P3, PT, R0.reuse, R9, PT ;  /* 0x000000090000720c */ /* 0x040fe40003f64070 */
[C---:B------:R-:W-:Y:S02]  /*db60*/  ISETP.GT.U32.AND P0, PT, R0.reuse, R12, PT ;  /* 0x0000000c0000720c */ /* 0x040fe40003f04070 */
[----:B------:R-:W-:Y:S01]  /*db70*/  ISETP.GT.U32.AND P5, PT, R0, R10, PT ;  /* 0x0000000a0000720c */ /* 0x000fe20003fa4070 */
[----:B------:R-:W-:-:S08]  /*db80*/  @!P4 IMAD.MOV R8, RZ, RZ, -R8 ;  /* 0x000000ffff08c224 */ /* 0x000fd000078e0a08 */
[----:B------:R-:W-:Y:S01]  /*db90*/  @!P3 IMAD.IADD R9, R9, 0x1, -R0 ;  /* 0x000000010909b824 */ /* 0x000fe200078e0a00 */
[----:B---3--:R-:W-:-:S03]  /*dba0*/  ISETP.GE.AND P3, PT, R13, RZ, PT ;  /* 0x000000ff0d00720c */ /* 0x008fc60003f66270 */
[----:B------:R-:W-:Y:S01]  /*dbb0*/  IMAD.MOV.U32 R13, RZ, RZ, R9 ;  /* 0x000000ffff0d7224 */ /* 0x000fe200078e0009 */
[----:B------:R0:W-:Y:S01]  /*dbc0*/  STL [R1+0xdc], R8 ;  /* 0x0000dc0801007387 */ /* 0x0001e20000100800 */
[----:B------:R-:W-:Y:S02]  /*dbd0*/  @!P5 IMAD.IADD R10, R10, 0x1, -R0 ;  /* 0x000000010a0ad824 */ /* 0x000fe400078e0a00 */
[----:B------:R-:W-:Y:S01]  /*dbe0*/  @!P1 IMAD.MOV R13, RZ, RZ, -R13 ;  /* 0x000000ffff0d9224 */ /* 0x000fe200078e0a0d */
[----:B------:R-:W-:Y:S01]  /*dbf0*/  ISETP.GE.AND P1, PT, R17, RZ, PT ;  /* 0x000000ff1100720c */ /* 0x000fe20003f26270 */
[----:B------:R-:W-:Y:S01]  /*dc00*/  IMAD.MOV.U32 R20, RZ, RZ, R18 ;  /* 0x000000ffff147224 */ /* 0x000fe200078e0012 */
[----:B------:R-:W-:Y:S01]  /*dc10*/  IABS R18, R17 ;  /* 0x0000001100127213 */ /* 0x000fe20000000000 */
[----:B------:R-:W-:Y:S01]  /*dc20*/  @!P0 IMAD.IADD R12, R12, 0x1, -R0 ;  /* 0x000000010c0c8824 */ /* 0x000fe200078e0a00 */
[----:B0-----:R-:W-:Y:S02]  /*dc30*/  IABS R8, R19 ;  /* 0x0000001300087213 */ /* 0x001fe40000000000 */
[----:B------:R-:W-:-:S02]  /*dc40*/  IABS R6, R7 ;  /* 0x0000000700067213 */ /* 0x000fc40000000000 */
[----:B--2---:R-:W-:Y:S02]  /*dc50*/  ISETP.GE.AND P5, PT, R21, RZ, PT ;  /* 0x000000ff1500720c */ /* 0x004fe40003fa6270 */
[----:B------:R-:W2:Y:S04]  /*dc60*/  LDL.LU R21, [R1+0x4fc] ;  /* 0x0004fc0001157983 */ /* 0x000ea80000300800 */
[----:B------:R-:W3:Y:S04]  /*dc70*/  LDL.LU R17, [R1+0x500] ;  /* 0x0005000001117983 */ /* 0x000ee80000300800 */
[----:B------:R0:W-:Y:S02]  /*dc80*/  STL [R1+0xd8], R13 ;  /* 0x0000d80d01007387 */ /* 0x0001e40000100800 */
[----:B0-----:R-:W-:-:S04]  /*dc90*/  IMAD.MOV.U32 R13, RZ, RZ, R12 ;  /* 0x000000ffff0d7224 */ /* 0x001fc800078e000c */
[----:B------:R-:W-:Y:S02]  /*dca0*/  @!P6 IMAD.MOV R13, RZ, RZ, -R13 ;  /* 0x000000ffff0de224 */ /* 0x000fe400078e0a0d */
[----:B------:R-:W-:-:S03]  /*dcb0*/  IMAD.MOV.U32 R12, RZ, RZ, R19 ;  /* 0x000000ffff0c7224 */ /* 0x000fc600078e0013 */
[----:B------:R0:W-:Y:S04]  /*dcc0*/  STL [R1+0xd0], R13 ;  /* 0x0000d00d01007387 */ /* 0x0001e80000100800 */
[----:B------:R-:W2:Y:S01]  /*dcd0*/  LDL R19, [R1+0x508] ;  /* 0x0005080001137983 */ /* 0x000ea20000100800 */
[----:B------:R-:W-:-:S04]  /*dce0*/  IMAD.HI.U32 R7, R2, R6, RZ ;  /* 0x0000000602077227 */ /* 0x000fc800078e00ff */
[----:B------:R-:W-:Y:S01]  /*dcf0*/  IMAD.MOV R7, RZ, RZ, -R7 ;  /* 0x000000ffff077224 */ /* 0x000fe200078e0a07 */
[----:B0-----:R-:W3:Y:S03]  /*dd00*/  LDL R13, [R1+0x504] ;  /* 0x00050400010d7983 */ /* 0x001ee60000100800 */
[----:B------:R-:W-:Y:S02]  /*dd10*/  IMAD R6, R0, R7, R6 ;  /* 0x0000000700067224 */ /* 0x000fe400078e0206 */
[----:B------:R-:W-:-:S03]  /*dd20*/  IMAD.HI.U32 R7, R2, R5, RZ ;  /* 0x0000000502077227 */ /* 0x000fc600078e00ff */
[----:B------:R-:W-:Y:S01]  /*dd30*/  ISETP.GT.U32.AND P4, PT, R0, R6, PT ;  /* 0x000000060000720c */ /* 0x000fe20003f84070 */
[----:B------:R-:W-:Y:S02]  /*dd40*/  IMAD.MOV R7, RZ, RZ, -R7 ;  /* 0x000000ffff077224 */ /* 0x000fe400078e0a07 */
[----:B------:R-:W-:-:S04]  /*dd50*/  IMAD.HI.U32 R4, R2, R18, RZ ;  /* 0x0000001202047227 */ /* 0x000fc800078e00ff */
[----:B------:R-:W-:Y:S02]  /*dd60*/  IMAD R5, R0, R7, R5 ;  /* 0x0000000700057224 */ /* 0x000fe400078e0205 */
[----:B------:R-:W-:-:S03]  /*dd70*/  IMAD.MOV R4, RZ, RZ, -R4 ;  /* 0x000000ffff047224 */ /* 0x000fc600078e0a04 */
[C---:B------:R-:W-:Y:S01]  /*dd80*/  ISETP.GT.U32.AND P0, PT, R0.reuse, R5, PT ;  /* 0x000000050000720c */ /* 0x040fe20003f04070 */
[----:B------:R-:W-:Y:S02]  /*dd90*/  IMAD R18, R0, R4, R18 ;  /* 0x0000000400127224 */ /* 0x000fe400078e0212 */
[----:B------:R-:W-:-:S03]  /*dda0*/  @!P4 IMAD.IADD R6, R6, 0x1, -R0 ;  /* 0x000000010606c824 */ /* 0x000fc600078e0a00 */
[----:B------:R-:W-:Y:S02]  /*ddb0*/  ISETP.GT.U32.AND P4, PT, R0, R18, PT ;  /* 0x000000120000720c */ /* 0x000fe40003f84070 */
[----:B------:R-:W-:-:S05]  /*ddc0*/  IABS R7, R16 ;  /* 0x0000001000077213 */ /* 0x000fca0000000000 */
[----:B------:R-:W-:Y:S01]  /*ddd0*/  @!P0 IMAD.IADD R5, R5, 0x1, -R0 ;  /* 0x0000000105058824 */ /* 0x000fe200078e0a00 */
[----:B------:R-:W-:Y:S02]  /*dde0*/  ISETP.GT.U32.AND P0, PT, R0, R6, PT ;  /* 0x000000060000720c */ /* 0x000fe40003f04070 */
[----:B----4-:R-:W-:-:S03]  /*ddf0*/  ISETP.GE.AND P2, PT, R11, RZ, PT ;  /* 0x000000ff0b00720c */ /* 0x010fc60003f46270 */
[----:B------:R-:W-:Y:S01]  /*de00*/  @!P4 IMAD.IADD R18, R18, 0x1, -R0 ;  /* 0x000000011212c824 */ /* 0x000fe200078e0a00 */
[----:B------:R-:W-:Y:S01]  /*de10*/  ISETP.GT.U32.AND P4, PT, R0, R5, PT ;  /* 0x000000050000720c */ /* 0x000fe20003f84070 */
        /* <DEDUP_REMOVED lines=8> */
[----:B------:R-:W-:Y:S02]  /*dea0*/  @!P3 IMAD.MOV R12, RZ, RZ, -R12 ;  /* 0x000000ffff0cb224 */ /* 0x000fe400078e0a0c */
[----:B------:R-:W-:Y:S01]  /*deb0*/  @!P5 IMAD.MOV R5, RZ, RZ, -R5 ;  /* 0x000000ffff05d224 */ /* 0x000fe200078e0a05 */
[----:B------:R-:W-:Y:S04]  /*dec0*/  STL [R1+0xcc], R10 ;  /* 0x0000cc0a01007387 */ /* 0x000fe80000100800 */
[----:B------:R2:W-:Y:S04]  /*ded0*/  STL [R1+0xc8], R12 ;  /* 0x0000c80c01007387 */ /* 0x0005e80000100800 */
[----:B------:R0:W-:Y:S01]  /*dee0*/  STL [R1+0x12c], R5 ;  /* 0x00012c0501007387 */ /* 0x0001e20000100800 */
[----:B------:R-:W-:Y:S01]  /*def0*/  IMAD.HI.U32 R9, R2, R8, RZ ;  /* 0x0000000802097227 */ /* 0x000fe200078e00ff */
[----:B------:R-:W-:-:S02]  /*df00*/  IABS R4, R14 ;  /* 0x0000000e00047213 */ /* 0x000fc40000000000 */
[C---:B------:R-:W-:Y:S02]  /*df10*/  ISETP.GT.U32.AND P6, PT, R0.reuse, R18, PT ;  /* 0x000000120000720c */ /* 0x040fe40003fc4070 */
[----:B--2---:R-:W-:Y:S01]  /*df20*/  IABS R12, R19 ;  /* 0x00000013000c7213 */ /* 0x004fe20000000000 */
[----:B------:R-:W2:Y:S04]  /*df30*/  LDL R10, [R1+0x514] ;  /* 0x00051400010a7983 */ /* 0x000ea80000100800 */
[----:B------:R-:W4:Y:S01]  /*df40*/  LDL R19, [R1+0x50c] ;  /* 0x00050c0001137983 */ /* 0x000f220000100800 */
[----:B------:R-:W-:Y:S01]  /*df50*/  IMAD.MOV R9, RZ, RZ, -R9 ;  /* 0x000000ffff097224 */ /* 0x000fe200078e0a09 */
[----:B------:R-:W-:-:S03]  /*df60*/  ISETP.GT.U32.AND P3, PT, R0, R7, PT ;  /* 0x000000070000720c */ /* 0x000fc60003f64070 */
[----:B------:R-:W-:Y:S02]  /*df70*/  IMAD R8, R0, R9, R8 ;  /* 0x0000000900087224 */ /* 0x000fe400078e0208 */
[----:B------:R-:W-:-:S04]  /*df80*/  IMAD.HI.U32 R9, R2, R4, RZ ;  /* 0x0000000402097227 */ /* 0x000fc800078e00ff */
[----:B------:R-:W-:-:S04]  /*df90*/  IMAD.MOV R9, RZ, RZ, -R9 ;  /* 0x000000ffff097224 */ /* 0x000fc800078e0a09 */
[----:B------:R-:W-:Y:S01]  /*dfa0*/  IMAD R4, R0, R9, R4 ;  /* 0x0000000900047224 */ /* 0x000fe200078e0204 */
[----:B------:R-:W-:Y:S01]  /*dfb0*/  ISETP.GE.AND P4, PT, R16, RZ, PT ;  /* 0x000000ff1000720c */ /* 0x000fe20003f86270 */
[--C-:B------:R-:W-:Y:S01]  /*dfc0*/  @!P6 IMAD.IADD R18, R18, 0x1, -R0.reuse ;  /* 0x000000011212e824 */ /* 0x100fe200078e0a00 */
[----:B------:R-:W-:Y:S01]  /*dfd0*/  IABS R16, R21 ;  /* 0x0000001500107213 */ /* 0x000fe20000000000 */
[----:B------:R-:W-:Y:S01]  /*dfe0*/  @!P3 IMAD.IADD R7, R7, 0x1, -R0 ;  /* 0x000000010707b824 */ /* 0x000fe200078e0a00 */
[----:B------:R-:W-:-:S03]  /*dff0*/  ISETP.GT.U32.AND P6, PT, R0, R4, PT ;  /* 0x000000040000720c */ /* 0x000fc60003fc4070 */
[----:B0-----:R-:W-:Y:S01]  /*e000*/  IMAD.HI.U32 R5, R2, R16, RZ ;  /* 0x0000001002057227 */ /* 0x001fe200078e00ff */
[----:B------:R-:W-:-:S03]  /*e010*/  ISETP.GT.U32.AND P3, PT, R0, R7, PT ;  /* 0x000000070000720c */ /* 0x000fc60003f64070 */
[----:B------:R-:W-:Y:S01]  /*e020*/  IMAD.MOV R5, RZ, RZ, -R5 ;  /* 0x000000ffff057224 */ /* 0x000fe200078e0a05 */
[----:B------:R-:W-:Y:S02]  /*e030*/  ISETP.GT.U32.AND P0, PT, R0, R8, PT ;  /* 0x000000080000720c */ /* 0x000fe40003f04070 */
[----:B------:R-:W-:Y:S01]  /*e040*/  ISETP.GE.AND P5, PT, R14, RZ, PT ;  /* 0x000000ff0e00720c */ /* 0x000fe20003fa6270 */
[----:B------:R-:W-:Y:S01]  /*e050*/  IMAD R16, R0, R5, R16 ;  /* 0x0000000500107224 */ /* 0x000fe200078e0210 */
[----:B---3--:R-:W-:Y:S01]  /*e060*/  IABS R14, R17 ;  /* 0x00000011000e7213 */ /* 0x008fe20000000000 */
[----:B------:R-:W-:Y:S01]  /*e070*/  @!P6 IMAD.IADD R4, R4, 0x1, -R0 ;  /* 0x000000010404e824 */ /* 0x000fe200078e0a00 */
[----:B------:R-:W-:-:S03]  /*e080*/  IABS R13, R13 ;  /* 0x0000000d000d7213 */ /* 0x000fc60000000000 */
[----:B------:R-:W-:Y:S01]  /*e090*/  @!P3 IMAD.IADD R7, R7, 0x1, -R0 ;  /* 0x000000010707b824 */ /* 0x000fe200078e0a00 */
[----:B------:R-:W-:Y:S01]  /*e0a0*/  ISETP.GT.U32.AND P6, PT, R0, R4, PT ;  /* 0x000000040000720c */ /* 0x000fe20003fc4070 */
[----:B------:R-:W-:Y:S01]  /*e0b0*/  IMAD.HI.U32 R6, R2, R14, RZ ;  /* 0x0000000e02067227 */ /* 0x000fe200078e00ff */
[----:B------:R-:W-:-:S03]  /*e0c0*/  ISETP.GT.U32.AND P3, PT, R0, R16, PT ;  /* 0x000000100000720c */ /* 0x000fc60003f64070 */
[----:B------:R-:W-:-:S04]  /*e0d0*/  IMAD.HI.U32 R9, R2, R13, RZ ;  /* 0x0000000d02097227 */ /* 0x000fc800078e00ff */
[----:B------:R-:W-:Y:S02]  /*e0e0*/  IMAD.MOV R6, RZ, RZ, -R6 ;  /* 0x000000ffff067224 */ /* 0x000fe400078e0a06 */
[----:B------:R-:W-:Y:S02]  /*e0f0*/  IMAD.MOV R9, RZ, RZ, -R9 ;  /* 0x000000ffff097224 */ /* 0x000fe400078e0a09 */
[----:B------:R-:W-:Y:S02]  /*e100*/  @!P0 IMAD.IADD R8, R8, 0x1, -R0 ;  /* 0x0000000108088824 */ /* 0x000fe400078e0a00 */
[C---:B------:R-:W-:Y:S02]  /*e110*/  IMAD R14, R0.reuse, R6, R14 ;  /* 0x00000006000e7224 */ /* 0x040fe400078e020e */
[C---:B------:R-:W-:Y:S01]  /*e120*/  IMAD R13, R0.reuse, R9, R13 ;  /* 0x00000009000d7224 */ /* 0x040fe200078e020d */
[----:B------:R-:W-:Y:S01]  /*e130*/  ISETP.GT.U32.AND P0, PT, R0, R8, PT ;  /* 0x000000080000720c */ /* 0x000fe20003f04070 */
[--C-:B------:R-:W-:Y:S01]  /*e140*/  @!P6 IMAD.IADD R4, R4, 0x1, -R0.reuse ;  /* 0x000000010404e824 */ /* 0x100fe200078e0a00 */
[----:B------:R-:W-:Y:S01]  /*e150*/  ISETP.GT.U32.AND P6, PT, R0, R14, PT ;  /* 0x0000000e0000720c */ /* 0x000fe20003fc4070 */
[----:B------:R-:W-:Y:S01]  /*e160*/  @!P3 IMAD.IADD R16, R16, 0x1, -R0 ;  /* 0x000000011010b824 */ /* 0x000fe200078e0a00 */
[----:B------:R-:W-:-:S02]  /*e170*/  ISETP.GT.U32.AND P3, PT, R0, R13, PT ;  /* 0x0000000d0000720c */ /* 0x000fc40003f64070 */
[----:B------:R-:W-:Y:S02]  /*e180*/  ISETP.GE.AND P2, PT, R11, RZ, PT ;  /* 0x000000ff0b00720c */ /* 0x000fe40003f46270 */
[----:B------:R-:W3:Y:S05]  /*e190*/  LDL R11, [R1+0x510] ;  /* 0x00051000010b7983 */ /* 0x000eea0000100800 */
[--C-:B------:R-:W-:Y:S01]  /*e1a0*/  @!P0 IMAD.IADD R8, R8, 0x1, -R0.reuse ;  /* 0x0000000108088824 */ /* 0x100fe200078e0a00 */
[----:B------:R-:W-:Y:S01]  /*e1b0*/  ISETP.GE.AND P0, PT, R21, RZ, PT ;  /* 0x000000ff1500720c */ /* 0x000fe20003f06270 */
[--C-:B------:R-:W-:Y:S01]  /*e1c0*/  @!P6 IMAD.IADD R14, R14, 0x1, -R0.reuse ;  /* 0x000000010e0ee824 */ /* 0x100fe200078e0a00 */
[----:B------:R-:W3:Y:S01]  /*e1d0*/  LDL R21, [R1+0x518] ;  /* 0x0005180001157983 */ /* 0x000ee20000100800 */
[----:B------:R-:W-:Y:S01]  /*e1e0*/  @!P3 IMAD.IADD R13, R13, 0x1, -R0 ;  /* 0x000000010d0db824 */ /* 0x000fe200078e0a00 */
[----:B----4-:R-:W-:-:S02]  /*e1f0*/  IABS R6, R19 ;  /* 0x0000001300067213 */ /* 0x010fc40000000000 */
[----:B------:R-:W4:Y:S04]  /*e200*/  LDL R19, [R1+0x51c] ;  /* 0x00051c0001137983 */ /* 0x000f280000100800 */
[----:B------:R-:W-:Y:S04]  /*e210*/  STL [R1+0x1b84], R14 ;  /* 0x001b840e01007387 */ /* 0x000fe80000100800 */
[----:B------:R0:W-:Y:S04]  /*e220*/  STL [R1+0x1b80], R13 ;  /* 0x001b800d01007387 */ /* 0x0001e80000100800 */
[----:B0-----:R-:W4:Y:S01]  /*e230*/  LDL.LU R13, [R1+0x528] ;  /* 0x00052800010d7983 */ /* 0x001f220000300800 */
[----:B------:R-:W-:Y:S01]  /*e240*/  IMAD.HI.U32 R5, R2, R12, RZ ;  /* 0x0000000c02057227 */ /* 0x000fe200078e00ff */
[----:B--2---:R-:W-:-:S03]  /*e250*/  IABS R9, R10 ;  /* 0x0000000a00097213 */ /* 0x004fc60000000000 */
[----:B------:R-:W-:-:S04]  /*e260*/  IMAD.MOV R5, RZ, RZ, -R5 ;  /* 0x000000ffff057224 */ /* 0x000fc800078e0a05 */
[----:B------:R-:W-:Y:S02]  /*e270*/  IMAD R12, R0, R5, R12 ;  /* 0x00000005000c7224 */ /* 0x000fe400078e020c */
[----:B------:R-:W-:-:S04]  /*e280*/  IMAD.HI.U32 R5, R2, R6, RZ ;  /* 0x0000000602057227 */ /* 0x000fc800078e00ff */
[----:B------:R-:W-:Y:S02]  /*e290*/  IMAD.MOV.U32 R14, RZ, RZ, R20 ;  /* 0x000000ffff0e7224 */ /* 0x000fe400078e0014 */
[----:B------:R-:W-:-:S04]  /*e2a0*/  IMAD.HI.U32 R20, R2, R9, RZ ;  /* 0x0000000902147227 */ /* 0x000fc800078e00ff */
[----:B------:R-:W-:Y:S02]  /*e2b0*/  IMAD.MOV R5, RZ, RZ, -R5 ;  /* 0x000000ffff057224 */ /* 0x000fe400078e0a05 */
[----:B------:R-:W-:Y:S02]  /*e2c0*/  IMAD.MOV R20, RZ, RZ, -R20 ;  /* 0x000000ffff147224 */ /* 0x000fe400078e0a14 */
[C---:B------:R-:W-:Y:S02]  /*e2d0*/  IMAD R6, R0.reuse, R5, R6 ;  /* 0x0000000500067224 */ /* 0x040fe400078e0206 */
[----:B------:R-:W-:Y:S01]  /*e2e0*/  IMAD R9, R0, R20, R9 ;  /* 0x0000001400097224 */ /* 0x000fe200078e0209 */
[----:B---3--:R-:W-:Y:S02]  /*e2f0*/  IABS R11, R11 ;  /* 0x0000000b000b7213 */ /* 0x008fe40000000000 */
[----:B------:R-:W-:-:S03]  /*e300*/  IABS R10, R21 ;  /* 0x00000015000a7213 */ /* 0x000fc60000000000 */
[----:B------:R-:W-:-:S04]  /*e310*/  IMAD.HI.U32 R21, R2, R11, RZ ;  /* 0x0000000b02157227 */ /* 0x000fc800078e00ff */
[----:B------:R-:W-:-:S04]  /*e320*/  IMAD.MOV R21, RZ, RZ, -R21 ;  /* 0x000000ffff157224 */ /* 0x000fc800078e0a15 */
[----:B------:R-:W-:Y:S02]  /*e330*/  IMAD R11, R0, R21, R11 ;  /* 0x00000015000b7224 */ /* 0x000fe400078e020b */
[----:B------:R-:W2:Y:S01]  /*e340*/  LDL.LU R21, [R1+0x524] ;  /* 0x0005240001157983 */ /* 0x000ea20000300800 */
[----:B----4-:R-:W-:Y:S01]  /*e350*/  IABS R5, R19 ;  /* 0x0000001300057213 */ /* 0x010fe20000000000 */
[----:B------:R-:W-:-:S04]  /*e360*/  IMAD.HI.U32 R19, R2, R10, RZ ;  /* 0x0000000a02137227 */ /* 0x000fc800078e00ff */
[----:B------:R-:W-:-:S04]  /*e370*/  IMAD.MOV R19, RZ, RZ, -R19 ;  /* 0x000000ffff137224 */ /* 0x000fc800078e0a13 */
[----:B------:R-:W-:Y:S02]  /*e380*/  IMAD R10, R0, R19, R10 ;  /* 0x00000013000a7224 */ /* 0x000fe400078e020a */
[----:B------:R-:W3:Y:S01]  /*e390*/  LDL.LU R19, [R1+0x520] ;  /* 0x0005200001137983 */ /* 0x000ee20000300800 */
[----:B------:R-:W-:Y:S02]  /*e3a0*/  IMAD.MOV.U32 R20, RZ, RZ, R13 ;  /* 0x000000ffff147224 */ /* 0x000fe400078e000d */
[----:B------:R-:W-:Y:S02]  /*e3b0*/  IMAD.MOV.U32 R13, RZ, RZ, R18 ;  /* 0x000000ffff0d7224 */ /* 0x000fe400078e0012 */
[----:B------:R-:W-:Y:S02]  /*e3c0*/  IMAD.MOV.U32 R18, RZ, RZ, R14 ;  /* 0x000000ffff127224 */ /* 0x000fe400078e000e */
[----:B------:R-:W-:Y:S02]  /*e3d0*/  @!P1 IMAD.MOV R13, RZ, RZ, -R13 ;  /* 0x000000ffff0d9224 */ /* 0x000fe400078e0a0d */
[----:B------:R-:W-:-:S02]  /*e3e0*/  IMAD.MOV.U32 R14, RZ, RZ, R8 ;  /* 0x000000ffff0e7224 */ /* 0x000fc400078e0008 */
[----:B------:R-:W4:Y:S04]  /*e3f0*/  LDL.LU R8, [R1+0x508] ;  /* 0x0005080001087983 */ /* 0x000f280000300800 */
[----:B------:R0:W-:Y:S02]  /*e400*/  STL [R1+0xc4], R13 ;  /* 0x0000c40d01007387 */ /* 0x0001e40000100800 */
[----:B0-----:R-:W-:Y:S02]  /*e410*/  IMAD.MOV.U32 R13, RZ, RZ, R7 ;  /* 0x000000ffff0d7224 */ /* 0x001fe400078e0007 */
[----:B------:R-:W2:Y:S01]  /*e420*/  LDL.LU R7, [R1+0x504] ;  /* 0x0005040001077983 */ /* 0x000ea20000300800 */
[----:B------:R-:W-:Y:S02]  /*e430*/  @!P2 IMAD.MOV R14, RZ, RZ, -R14 ;  /* 0x000000ffff0ea224 */ /* 0x000fe400078e0a0e */
[----:B------:R-:W-:-:S03]  /*e440*/  @!P4 IMAD.MOV R13, RZ, RZ, -R13 ;  /* 0x000000ffff0dc224 */ /* 0x000fc600078e0a0d */
[----:B------:R0:W-:Y:S04]  /*e450*/  STL [R1+0xc0], R14 ;  /* 0x0000c00e01007387 */ /* 0x0001e80000100800 */
[----:B0-----:R-:W2:Y:S04]  /*e460*/  LDL.LU R14, [R1+0x1b84] ;  /* 0x001b8400010e7983 */ /* 0x001ea80000300800 */
[----:B------:R0:W-:Y:S04]  /*e470*/  STL [R1+0xb8], R13 ;  /* 0x0000b80d01007387 */ /* 0x0001e80000100800 */
[----:B0-----:R-:W2:Y:S01]  /*e480*/  LDL.LU R13, [R1+0x1b80] ;  /* 0x001b8000010d7983 */ /* 0x001ea20000300800 */
[----:B------:R-:W-:-:S05]  /*e490*/  @!P5 IMAD.MOV R4, RZ, RZ, -R4 ;  /* 0x000000ffff04d224 */ /* 0x000fca00078e0a04 */
[----:B------:R-:W-:Y:S04]  /*e4a0*/  STL [R1+0xb0], R4 ;  /* 0x0000b00401007387 */ /* 0x000fe80000100800 */
[----:B------:R4:W-:Y:S04]  /*e4b0*/  STL [R1+0x1b7c], R20 ;  /* 0x001b7c1401007387 */ /* 0x0009e80000100800 */
[----:B---3--:R0:W-:Y:S01]  /*e4c0*/  STL [R1+0x1b74], R19 ;  /* 0x001b741301007387 */ /* 0x0081e20000100800 */
[----:B----4-:R-:W-:Y:S01]  /*e4d0*/  IMAD.MOV.U32 R20, RZ, RZ, R8 ;  /* 0x000000ffff147224 */ /* 0x010fe200078e0008 */
[----:B------:R-:W-:-:S02]  /*e4e0*/  IABS R8, R19 ;  /* 0x0000001300087213 */ /* 0x000fc40000000000 */
[----:B0-----:R-:W3:Y:S04]  /*e4f0*/  LDL.LU R19, [R1+0x510] ;  /* 0x0005100001137983 */ /* 0x001ee80000300800 */
[----:B--2---:R0:W-:Y:S01]  /*e500*/  STL [R1+0x1b78], R21 ;  /* 0x001b781501007387 */ /* 0x0041e20000100800 */
[----:B------:R-:W-:Y:S01]  /*e510*/  IMAD.MOV.U32 R4, RZ, RZ, R7 ;  /* 0x000000ffff047224 */ /* 0x000fe200078e0007 */
[----:B------:R-:W-:Y:S02]  /*e520*/  IABS R7, R21 ;  /* 0x0000001500077213 */ /* 0x000fe40000000000 */
[----:B0-----:R-:W2:Y:S01]  /*e530*/  LDL.LU R21, [R1+0x50c] ;  /* 0x00050c0001157983 */ /* 0x001ea20000300800 */
[C---:B------:R-:W-:Y:S02]  /*e540*/  ISETP.GT.U32.AND P6, PT, R0.reuse, R12, PT ;  /* 0x0000000c0000720c */ /* 0x040fe40003fc4070 */
[----:B------:R-:W-:-:S02]  /*e550*/  ISETP.GT.U32.AND P3, PT, R0, R6, PT ;  /* 0x000000060000720c */ /* 0x000fc40003f64070 */
[C---:B------:R-:W-:Y:S02]  /*e560*/  ISETP.GT.U32.AND P1, PT, R0.reuse, R16, PT ;  /* 0x000000100000720c */ /* 0x040fe40003f24070 */
[----:B------:R-:W-:-:S07]  /*e570*/  ISETP.GT.U32.AND P2, PT, R0, R14, PT ;  /* 0x0000000e0000720c */ /* 0x000fce0003f44070 */
[--C-:B------:R-:W-:Y:S01]  /*e580*/  @!P6 IMAD.IADD R12, R12, 0x1, -R0.reuse ;  /* 0x000000010c0ce824 */ /* 0x100fe200078e0a00 */
[----:B------:R-:W-:Y:S01]  /*e590*/  ISETP.GE.AND P6, PT, R17, RZ, PT ;  /* 0x000000ff1100720c */ /* 0x000fe20003fc6270 */
[----:B------:R-:W-:Y:S02]  /*e5a0*/  @!P3 IMAD.IADD R6, R6, 0x1, -R0 ;  /* 0x000000010606b824 */ /* 0x000fe400078e0a00 */
[----:B------:R-:W-:-:S04]  /*e5b0*/  IMAD.HI.U32 R17, R2, R5, RZ ;  /* 0x0000000502117227 */ /* 0x000fc800078e00ff */
[----:B------:R-:W-:Y:S01]  /*e5c0*/  @!P1 IMAD.IADD R16, R16, 0x1, -R0 ;  /* 0x0000000110109824 */ /* 0x000fe200078e0a00 */
[C---:B------:R-:W-:Y:S02]  /*e5d0*/  ISETP.GT.U32.AND P1, PT, R0.reuse, R11, PT ;  /* 0x0000000b0000720c */ /* 0x040fe40003f24070 */
[----:B------:R-:W-:Y:S01]  /*e5e0*/  ISETP.GT.U32.AND P3, PT, R0, R13, PT ;  /* 0x0000000d0000720c */ /* 0x000fe20003f64070 */
[----:B------:R-:W-:-:S04]  /*e5f0*/  IMAD.MOV R17, RZ, RZ, -R17 ;  /* 0x000000ffff117224 */ /* 0x000fc800078e0a11 */
[----:B------:R-:W-:Y:S02]  /*e600*/  IMAD R5, R0, R17, R5 ;  /* 0x0000001100057224 */ /* 0x000fe400078e0205 */
[----:B------:R-:W-:-:S04]  /*e610*/  IMAD.HI.U32 R17, R2, R8, RZ ;  /* 0x0000000802117227 */ /* 0x000fc800078e00ff */
[--C-:B------:R-:W-:Y:S01]  /*e620*/  @!P2 IMAD.IADD R14, R14, 0x1, -R0.reuse ;  /* 0x000000010e0ea824 */ /* 0x100fe200078e0a00 */
[C---:B------:R-:W-:Y:S01]  /*e630*/  ISETP.GT.U32.AND P2, PT, R0.reuse, R9, PT ;  /* 0x000000090000720c */ /* 0x040fe20003f44070 */
[--C-:B------:R-:W-:Y:S01]  /*e640*/  @!P3 IMAD.IADD R13, R13, 0x1, -R0.reuse ;  /* 0x000000010d0db824 */ /* 0x100fe200078e0a00 */
[----:B------:R-:W-:Y:S01]  /*e650*/  ISETP.GT.U32.AND P3, PT, R0, R10, PT ;  /* 0x0000000a0000720c */ /* 0x000fe20003f64070 */
[----:B------:R-:W-:Y:S02]  /*e660*/  IMAD.MOV R17, RZ, RZ, -R17 ;  /* 0x000000ffff117224 */ /* 0x000fe400078e0a11 */
[----:B------:R-:W-:Y:S01]  /*e670*/  @!P1 IMAD.IADD R11, R11, 0x1, -R0 ;  /* 0x000000010b0b9824 */ /* 0x000fe200078e0a00 */
[----:B------:R-:W-:Y:S01]  /*e680*/  ISETP.GE.AND P1, PT, R20, RZ, PT ;  /* 0x000000ff1400720c */ /* 0x000fe20003f26270 */
[----:B------:R-:W-:Y:S01]  /*e690*/  IMAD R8, R0, R17, R8 ;  /* 0x0000001100087224 */ /* 0x000fe200078e0208 */
[----:B------:R-:W4:Y:S01]  /*e6a0*/  LDL.LU R20, [R1+0x1b7c] ;  /* 0x001b7c0001147983 */ /* 0x000f220000300800 */
[----:B------:R-:W-:-:S03]  /*e6b0*/  IMAD.MOV.U32 R17, RZ, RZ, R18 ;  /* 0x000000ffff117224 */ /* 0x000fc600078e0012 */
[----:B------:R-:W4:Y:S01]  /*e6c0*/  LDL.LU R18, [R1+0x51c] ;  /* 0x00051c0001127983 */ /* 0x000f220000300800 */
[--C-:B------:R-:W-:Y:S02]  /*e6d0*/  @!P2 IMAD.IADD R9, R9, 0x1, -R0.reuse ;  /* 0x000000010909a824 */ /* 0x100fe400078e0a00 */
[----:B------:R-:W-:Y:S01]  /*e6e0*/  @!P3 IMAD.IADD R10, R10, 0x1, -R0 ;  /* 0x000000010a0ab824 */ /* 0x000fe200078e0a00 */
[----:B---3--:R-:W-:Y:S01]  /*e6f0*/  ISETP.GE.AND P3, PT, R19, RZ, PT ;  /* 0x000000ff1300720c */ /* 0x008fe20003f66270 */
[----:B------:R-:W-:-:S04]  /*e700*/  IMAD.MOV.U32 R19, RZ, RZ, R14 ;  /* 0x000000ffff137224 */ /* 0x000fc800078e000e */
[----:B------:R-:W-:Y:S01]  /*e710*/  @!P6 IMAD.MOV R19, RZ, RZ, -R19 ;  /* 0x000000ffff13e224 */ /* 0x000fe200078e0a13 */
[----:B--2---:R-:W-:Y:S01]  /*e720*/  ISETP.GE.AND P2, PT, R21, RZ, PT ;  /* 0x000000ff1500720c */ /* 0x004fe20003f46270 */
[----:B------:R-:W-:Y:S02]  /*e730*/  IMAD.MOV.U32 R21, RZ, RZ, R16 ;  /* 0x000000ffff157224 */ /* 0x000fe400078e0010 */
[----:B------:R-:W2:Y:S04]  /*e740*/  LDL.LU R16, [R1+0x518] ;  /* 0x0005180001107983 */ /* 0x000ea80000300800 */
[----:B------:R-:W3:Y:S01]  /*e750*/  LDL.LU R14, [R1+0x514] ;  /* 0x00051400010e7983 */ /* 0x000ee20000300800 */
[----:B------:R-:W-:-:S05]  /*e760*/  @!P0 IMAD.MOV R21, RZ, RZ, -R21 ;  /* 0x000000ffff158224 */ /* 0x000fca00078e0a15 */
[----:B------:R0:W-:Y:S04]  /*e770*/  STL [R1+0xa8], R21 ;  /* 0x0000a81501007387 */ /* 0x0001e80000100800 */
[----:B0-----:R-:W3:Y:S04]  /*e780*/  LDL.LU R21, [R1+0x1b78] ;  /* 0x001b780001157983 */ /* 0x001ee80000300800 */
[----:B------:R0:W-:Y:S04]  /*e790*/  STL [R1+0xa4], R19 ;  /* 0x0000a41301007387 */ /* 0x0001e80000100800 */
[----:B0-----:R-:W3:Y:S01]  /*e7a0*/  LDL.LU R19, [R1+0x1b74] ;  /* 0x001b740001137983 */ /* 0x001ee20000300800 */
[----:B------:R-:W-:-:S02]  /*e7b0*/  ISETP.GT.U32.AND P5, PT, R0, R12, PT ;  /* 0x0000000c0000720c */ /* 0x000fc40003fa4070 */
[----:B------:R-:W-:-:S11]  /*e7c0*/  ISETP.GT.U32.AND P4, PT, R0, R6, PT ;  /* 0x000000060000720c */ /* 0x000fd60003f84070 */
[--C-:B------:R-:W-:Y:S01]  /*e7d0*/  @!P5 IMAD.IADD R12, R12, 0x1, -R0.reuse ;  /* 0x000000010c0cd824 */ /* 0x100fe200078e0a00 */
[----:B------:R-:W-:Y:S01]  /*e7e0*/  ISETP.GE.AND P5, PT, R4, RZ, PT ;  /* 0x000000ff0400720c */ /* 0x000fe20003fa6270 */
[----:B------:R-:W-:Y:S01]  /*e7f0*/  @!P4 IMAD.IADD R6, R6, 0x1, -R0 ;  /* 0x000000010606c824 */ /* 0x000fe200078e0a00 */
[----:B------:R-:W-:Y:S01]  /*e800*/  ISETP.GT.U32.AND P4, PT, R0, R5, PT ;  /* 0x000000050000720c */ /* 0x000fe20003f84070 */
[----:B------:R-:W-:Y:S01]  /*e810*/  IMAD.HI.U32 R4, R2, R7, RZ ;  /* 0x0000000702047227 */ /* 0x000fe200078e00ff */
[----:B------:R-:W-:-:S03]  /*e820*/  ISETP.GT.U32.AND P0, PT, R0, R11, PT ;  /* 0x0000000b0000720c */ /* 0x000fc60003f04070 */
[----:B------:R-:W-:-:S06]  /*e830*/  IMAD.MOV R4, RZ, RZ, -R4 ;  /* 0x000000ffff047224 */ /* 0x000fcc00078e0a04 */
[----:B------:R-:W-:Y:S01]  /*e840*/  @!P5 IMAD.MOV R13, RZ, RZ, -R13 ;  /* 0x000000ffff0dd224 */ /* 0x000fe200078e0a0d */
[C---:B------:R-:W-:Y:S01]  /*e850*/  ISETP.GT.U32.AND P5, PT, R0.reuse, R10, PT ;  /* 0x0000000a0000720c */ /* 0x040fe20003fa4070 */
[----:B------:R-:W-:Y:S01]  /*e860*/  @!P1 IMAD.MOV R12, RZ, RZ, -R12 ;  /* 0x000000ffff0c9224 */ /* 0x000fe200078e0a0c */
[C---:B------:R-:W-:Y:S01]  /*e870*/  ISETP.GT.U32.AND P1, PT, R0.reuse, R8, PT ;  /* 0x000000080000720c */ /* 0x040fe20003f24070 */
[C---:B------:R-:W-:Y:S02]  /*e880*/  IMAD R7, R0.reuse, R4, R7 ;  /* 0x0000000400077224 */ /* 0x040fe400078e0207 */
[----:B------:R-:W-:Y:S01]  /*e890*/  @!P2 IMAD.MOV R6, RZ, RZ, -R6 ;  /* 0x000000ffff06a224 */ /* 0x000fe200078e0a06 */
[----:B------:R0:W-:Y:S01]  /*e8a0*/  STL [R1+0xa0], R13 ;  /* 0x0000a00d01007387 */ /* 0x0001e20000100800 */
[--C-:B------:R-:W-:Y:S01]  /*e8b0*/  @!P4 IMAD.IADD R5, R5, 0x1, -R0.reuse ;  /* 0x000000010505c824 */ /* 0x100fe200078e0a00 */
[C---:B------:R-:W-:Y:S01]  /*e8c0*/  ISETP.GT.U32.AND P4, PT, R0.reuse, R9, PT ;  /* 0x000000090000720c */ /* 0x040fe20003f84070 */
[----:B------:R-:W-:Y:S01]  /*e8d0*/  @!P0 IMAD.IADD R11, R11, 0x1, -R0 ;  /* 0x000000010b0b8824 */ /* 0x000fe200078e0a00 */
[----:B------:R-:W-:Y:S01]  /*e8e0*/  STL [R1+0x9c], R12 ;  /* 0x00009c0c01007387 */ /* 0x000fe20000100800 */
[----:B------:R-:W-:-:S02]  /*e8f0*/  ISETP.GT.U32.AND P0, PT, R0, R7, PT ;  /* 0x000000070000720c */ /* 0x000fc40003f04070 */
[----:B------:R-:W-:Y:S01]  /*e900*/  @!P5 IMAD.IADD R10, R10, 0x1, -R0 ;  /* 0x000000010a0ad824 */ /* 0x000fe200078e0a00 */
[----:B------:R1:W-:Y:S01]  /*e910*/  STL [R1+0x94], R6 ;  /* 0x0000940601007387 */ /* 0x0003e20000100800 */
[----:B----4-:R-:W-:-:S03]  /*e920*/  ISETP.GE.AND P5, PT, R18, RZ, PT ;  /* 0x000000ff1200720c */ /* 0x010fc60003fa6270 */
[----:B------:R-:W4:Y:S01]  /*e930*/  LDL.LU R18, [R1+0x534] ;  /* 0x0005340001127983 */ /* 0x000f220000300800 */
[----:B------:R-:W-:Y:S01]  /*e940*/  ISETP.GT.U32.AND P6, PT, R0, R5, PT ;  /* 0x000000050000720c */ /* 0x000fe20003fc4070 */
[--C-:B------:R-:W-:Y:S02]  /*e950*/  @!P1 IMAD.IADD R8, R8, 0x1, -R0.reuse ;  /* 0x0000000108089824 */ /* 0x100fe400078e0a00 */
[--C-:B------:R-:W-:Y:S02]  /*e960*/  @!P4 IMAD.IADD R9, R9, 0x1, -R0.reuse ;  /* 0x000000010909c824 */ /* 0x100fe400078e0a00 */
[----:B------:R-:W-:Y:S01]  /*e970*/  @!P0 IMAD.IADD R7, R7, 0x1, -R0 ;  /* 0x0000000107078824 */ /* 0x000fe200078e0a00 */
[----:B------:R-:W-:Y:S01]  /*e980*/  ISETP.GT.U32.AND P0, PT, R0, R8, PT ;  /* 0x000000080000720c */ /* 0x000fe20003f04070 */
[----:B0-----:R-:W-:Y:S02]  /*e990*/  IMAD.MOV.U32 R13, RZ, RZ, R9 ;  /* 0x000000ffff0d7224 */ /* 0x001fe400078e0009 */
[----:B------:R-:W-:-:S04]  /*e9a0*/  @!P3 IMAD.MOV R11, RZ, RZ, -R11 ;  /* 0x000000ffff0bb224 */ /* 0x000fc800078e0a0b */
[----:B------:R-:W-:Y:S01]  /*e9b0*/  @!P6 IMAD.IADD R5, R5, 0x1, -R0 ;  /* 0x000000010505e824 */ /* 0x000fe200078e0a00 */
[----:B------:R-:W-:-:S05]  /*e9c0*/  IABS R4, R20 ;  /* 0x0000001400047213 */ /* 0x000fca0000000000 */
[----:B------:R-:W-:Y:S02]  /*e9d0*/  @!P0 IMAD.IADD R8, R8, 0x1, -R0 ;  /* 0x0000000108088824 */ /* 0x000fe400078e0a00 */
[----:B------:R-:W-:Y:S01]  /*e9e0*/  @!P5 IMAD.MOV R5, RZ, RZ, -R5 ;  /* 0x000000ffff05d224 */ /* 0x000fe200078e0a05 */
[----:B-1----:R-:W-:Y:S02]  /*e9f0*/  IABS R6, R17 ;  /* 0x0000001100067213 */ /* 0x002fe40000000000 */
[----:B------:R-:W-:Y:S02]  /*ea00*/  ISETP.GE.AND P5, PT, R17, RZ, PT ;  /* 0x000000ff1100720c */ /* 0x000fe40003fa6270 */
[----:B--2---:R-:W-:Y:S02]  /*ea10*/  ISETP.GE.AND P4, PT, R16, RZ, PT ;  /* 0x000000ff1000720c */ /* 0x004fe40003f86270 */
[----:B---3--:R-:W-:Y:S01]  /*ea20*/  ISETP.GE.AND P2, PT, R14, RZ, PT ;  /* 0x000000ff0e00720c */ /* 0x008fe20003f46270 */
[----:B------:R-:W-:-:S10]  /*ea30*/  IMAD.MOV.U32 R16, RZ, RZ, R20 ;  /* 0x000000ffff107224 */ /* 0x000fd400078e0014 */
[----:B------:R-:W-:Y:S02]  /*ea40*/  @!P4 IMAD.MOV R10, RZ, RZ, -R10 ;  /* 0x000000ffff0ac224 */ /* 0x000fe400078e0a0a */
[----:B------:R-:W-:Y:S01]  /*ea50*/  @!P2 IMAD.MOV R13, RZ, RZ, -R13 ;  /* 0x000000ffff0da224 */ /* 0x000fe200078e0a0d */
[----:B------:R-:W-:Y:S02]  /*ea60*/  ISETP.GE.AND P1, PT, R21, RZ, PT ;  /* 0x000000ff1500720c */ /* 0x000fe40003f26270 */
[----:B------:R-:W-:Y:S02]  /*ea70*/  ISETP.GE.AND P6, PT, R19, RZ, PT ;  /* 0x000000ff1300720c */ /* 0x000fe40003fc6270 */
[----:B------:R-:W2:Y:S04]  /*ea80*/  LDL.LU R19, [R1+0x538] ;  /* 0x0005380001137983 */ /* 0x000ea80000300800 */
[----:B------:R-:W3:Y:S04]  /*ea90*/  LDL.LU R21, [R1+0x530] ;  /* 0x0005300001157983 */ /* 0x000ee80000300800 */
[----:B------:R-:W-:Y:S04]  /*eaa0*/  STL [R1+0x90], R11 ;  /* 0x0000900b01007387 */ /* 0x000fe80000100800 */
[----:B------:R-:W2:Y:S04]  /*eab0*/  LDL.LU R20, [R1+0x53c] ;  /* 0x00053c0001147983 */ /* 0x000ea80000300800 */
[----:B------:R-:W-:Y:S04]  /*eac0*/  STL [R1+0xe0], R13 ;  /* 0x0000e00d01007387 */ /* 0x000fe80000100800 */
[----:B------:R0:W-:Y:S01]  /*ead0*/  STL [R1+0xe8], R10 ;  /* 0x0000e80a01007387 */ /* 0x0001e20000100800 */
[----:B------:R-:W-:Y:S01]  /*eae0*/  ISETP.GE.AND P4, PT, R16, RZ, PT ;  /* 0x000000ff1000720c */ /* 0x000fe20003f86270 */
[----:B0-----:R-:W-:-:S02]  /*eaf0*/  IMAD.MOV.U32 R10, RZ, RZ, R8 ;  /* 0x000000ffff0a7224 */ /* 0x001fc400078e0008 */
[----:B------:R4:W-:Y:S02]  /*eb00*/  STL [R1+0xf8], R5 ;  /* 0x0000f80501007387 */ /* 0x0009e40000100800 */
[----:B------:R-:W-:Y:S02]  /*eb10*/  @!P6 IMAD.MOV R10, RZ, RZ, -R10 ;  /* 0x000000ffff0ae224 */ /* 0x000fe400078e0a0a */
[----:B------:R-:W3:Y:S04]  /*eb20*/  LDL.LU R16, [R1+0x540] ;  /* 0x0005400001107983 */ /* 0x000ee80000300800 */
[----:B------:R0:W-:Y:S04]  /*eb30*/  STL [R1+0xf0], R10 ;  /* 0x0000f00a01007387 */ /* 0x0001e80000100800 */
[----:B------:R-:W0:Y:S01]  /*eb40*/  LDL R17, [R1+0x544] ;  /* 0x0005440001117983 */ /* 0x000e220000100800 */
[----:B------:R-:W-:-:S04]  /*eb50*/  IMAD.HI.U32 R12, R2, R4, RZ ;  /* 0x00000004020c7227 */ /* 0x000fc800078e00ff */
[----:B------:R-:W-:-:S04]  /*eb60*/  IMAD.MOV R12, RZ, RZ, -R12 ;  /* 0x000000ffff0c7224 */ /* 0x000fc800078e0a0c */
[----:B------:R-:W-:-:S05]  /*eb70*/  IMAD R4, R0, R12, R4 ;  /* 0x0000000c00047224 */ /* 0x000fca00078e0204 */
[C---:B------:R-:W-:Y:S02]  /*eb80*/  ISETP.GT.U32.AND P3, PT, R0.reuse, R4, PT ;  /* 0x000000040000720c */ /* 0x040fe40003f64070 */
[----:B------:R-:W-:Y:S01]  /*eb90*/  ISETP.GT.U32.AND P2, PT, R0, R7, PT ;  /* 0x000000070000720c */ /* 0x000fe20003f44070 */
[----:B------:R-:W-:Y:S01]  /*eba0*/  IMAD.HI.U32 R9, R2, R6, RZ ;  /* 0x0000000602097227 */ /* 0x000fe200078e00ff */
[----:B----4-:R-:W-:-:S03]  /*ebb0*/  IABS R5, R18 ;  /* 0x0000001200057213 */ /* 0x010fc60000000000 */
[----:B------:R-:W-:-:S04]  /*ebc0*/  IMAD.MOV R9, RZ, RZ, -R9 ;  /* 0x000000ffff097224 */ /* 0x000fc800078e0a09 */
[----:B------:R-:W-:Y:S02]  /*ebd0*/  IMAD R6, R0, R9, R6 ;  /* 0x0000000900067224 */ /* 0x000fe400078e0206 */
[--C-:B------:R-:W-:Y:S02]  /*ebe0*/  @!P3 IMAD.IADD R4, R4, 0x1, -R0.reuse ;  /* 0x000000010404b824 */ /* 0x100fe400078e0a00 */
[----:B------:R-:W-:Y:S01]  /*ebf0*/  @!P2 IMAD.IADD R7, R7, 0x1, -R0 ;  /* 0x000000010707a824 */ /* 0x000fe200078e0a00 */
[----:B------:R-:W-:Y:S01]  /*ec00*/  ISETP.GT.U32.AND P3, PT, R0, R6, PT ;  /* 0x000000060000720c */ /* 0x000fe20003f64070 */
[----:B------:R-:W-:Y:S01]  /*ec10*/  IMAD.HI.U32 R8, R2, R5, RZ ;  /* 0x0000000502087227 */ /* 0x000fe200078e00ff */
[----:B------:R-:W-:-:S03]  /*ec20*/  ISETP.GT.U32.AND P6, PT, R0, R4, PT ;  /* 0x000000040000720c */ /* 0x000fc60003fc4070 */
[----:B------:R-:W-:Y:S02]  /*ec30*/  IMAD.MOV.U32 R9, RZ, RZ, R7 ;  /* 0x000000ffff097224 */ /* 0x000fe400078e0007 */
[----:B------:R-:W-:-:S04]  /*ec40*/  IMAD.MOV R7, RZ, RZ, -R8 ;  /* 0x000000ffff077224 */ /* 0x000fc800078e0a08 */
[----:B------:R-:W-:Y:S02]  /*ec50*/  IMAD R5, R0, R7, R5 ;  /* 0x0000000700057224 */ /* 0x000fe400078e0205 */
[--C-:B------:R-:W-:Y:S02]  /*ec60*/  @!P3 IMAD.IADD R6, R6, 0x1, -R0.reuse ;  /* 0x000000010606b824 */ /* 0x100fe400078e0a00 */
[----:B------:R-:W-:Y:S01]  /*ec70*/  @!P6 IMAD.IADD R4, R4, 0x1, -R0 ;  /* 0x000000010404e824 */ /* 0x000fe200078e0a00 */
[C---:B------:R-:W-:Y:S02]  /*ec80*/  ISETP.GT.U32.AND P6, PT, R0.reuse, R5, PT ;  /* 0x000000050000720c */ /* 0x040fe40003fc4070 */
[----:B------:R-:W-:Y:S01]  /*ec90*/  ISETP.GT.U32.AND P3, PT, R0, R6, PT ;  /* 0x000000060000720c */ /* 0x000fe20003f64070 */
[----:B------:R-:W-:-:S10]  /*eca0*/  @!P1 IMAD.MOV R9, RZ, RZ, -R9 ;  /* 0x000000ffff099224 */ /* 0x000fd400078e0a09 */
[--C-:B------:R-:W-:Y:S02]  /*ecb0*/  @!P6 IMAD.IADD R5, R5, 0x1, -R0.reuse ;  /* 0x000000010505e824 */ /* 0x100fe400078e0a00 */
[----:B------:R-:W-:-:S03]  /*ecc0*/  @!P3 IMAD.IADD R6, R6, 0x1, -R0 ;  /* 0x000000010606b824 */ /* 0x000fc600078e0a00 */
[----:B------:R-:W-:Y:S01]  /*ecd0*/  ISETP.GT.U32.AND P6, PT, R0, R5, PT ;  /* 0x000000050000720c */ /* 0x000fe20003fc4070 */
[----:B------:R-:W-:Y:S01]  /*ece0*/  STL [R1+0xec], R9 ;  /* 0x0000ec0901007387 */ /* 0x000fe20000100800 */
[----:B------:R-:W-:-:S03]  /*ecf0*/  ISETP.GE.AND P0, PT, R18, RZ, PT ;  /* 0x000000ff1200720c */ /* 0x000fc60003f06270 */
[----:B------:R-:W4:Y:S08]  /*ed00*/  LDL.LU R18, [R1+0x548] ;  /* 0x0005480001127983 */ /* 0x000f300000300800 */
[----:B------:R-:W-:Y:S01]  /*ed10*/  @!P6 IMAD.IADD R5, R5, 0x1, -R0 ;  /* 0x000000010505e824 */ /* 0x000fe200078e0a00 */
[----:B--2---:R-:W-:-:S05]  /*ed20*/  IABS R12, R20 ;  /* 0x00000014000c7213 */ /* 0x004fca0000000000 */
[----:B------:R-:W-:-:S04]  /*ed30*/  IMAD.HI.U32 R14, R2, R12, RZ ;  /* 0x0000000c020e7227 */ /* 0x000fc800078e00ff */
[----:B------:R-:W-:Y:S01]  /*ed40*/  IMAD.MOV R14, RZ, RZ, -R14 ;  /* 0x000000ffff0e7224 */ /* 0x000fe200078e0a0e */
[----:B------:R-:W-:-:S03]  /*ed50*/  ISETP.GE.AND P2, PT, R19, RZ, PT ;  /* 0x000000ff1300720c */ /* 0x000fc60003f46270 */
[----:B------:R-:W-:Y:S01]  /*ed60*/  IMAD R12, R0, R14, R12 ;  /* 0x0000000e000c7224 */ /* 0x000fe200078e020c */
[----:B------:R-:W-:Y:S01]  /*ed70*/  IABS R13, R19 ;  /* 0x00000013000d7213 */ /* 0x000fe20000000000 */
[----:B------:R-:W-:Y:S02]  /*ed80*/  IMAD.MOV.U32 R14, RZ, RZ, R4 ;  /* 0x000000ffff0e7224 */ /* 0x000fe400078e0004 */
[----:B------:R-:W-:Y:S02]  /*ed90*/  IMAD.MOV.U32 R19, RZ, RZ, R29 ;  /* 0x000000ffff137224 */ /* 0x000fe400078e001d */
[----:B------:R-:W-:Y:S02]  /*eda0*/  IMAD.MOV.U32 R29, RZ, RZ, R28 ;  /* 0x000000ffff1d7224 */ /* 0x000fe400078e001c */
[----:B------:R-:W-:Y:S02]  /*edb0*/  IMAD.MOV.U32 R28, RZ, RZ, R25 ;  /* 0x000000ffff1c7224 */ /* 0x000fe400078e0019 */
[----:B------:R-:W-:-:S02]  /*edc0*/  @!P4 IMAD.MOV R14, RZ, RZ, -R14 ;  /* 0x000000ffff0ec224 */ /* 0x000fc400078e0a0e */
[----:B------:R-:W-:Y:S01]  /*edd0*/  IMAD.MOV.U32 R25, RZ, RZ, R24 ;  /* 0x000000ffff197224 */ /* 0x000fe200078e0018 */
[----:B0-----:R-:W-:Y:S01]  /*ede0*/  IABS R10, R17 ;  /* 0x00000011000a7213 */ /* 0x001fe20000000000 */
[----:B------:R-:W-:Y:S01]  /*edf0*/  IMAD.MOV.U32 R17, RZ, RZ, R6 ;  /* 0x000000ffff117224 */ /* 0x000fe200078e0006 */
[----:B------:R-:W-:Y:S01]  /*ee00*/  ISETP.GE.AND P1, PT, R20, RZ, PT ;  /* 0x000000ff1400720c */ /* 0x000fe20003f26270 */
[----:B------:R-:W-:Y:S02]  /*ee10*/  IMAD.MOV.U32 R24, RZ, RZ, R3 ;  /* 0x000000ffff187224 */ /* 0x000fe400078e0003 */
[----:B------:R-:W-:Y:S01]  /*ee20*/  @!P5 IMAD.MOV R17, RZ, RZ, -R17 ;  /* 0x000000ffff11d224 */ /* 0x000fe200078e0a11 */
[----:B------:R-:W2:Y:S01]  /*ee30*/  LDL.LU R3, [R1+0x550] ;  /* 0x0005500001037983 */ /* 0x000ea20000300800 */
[----:B---3--:R-:W-:-:S03]  /*ee40*/  IABS R11, R21 ;  /* 0x00000015000b7213 */ /* 0x008fc60000000000 */
[----:B------:R-:W3:Y:S01]  /*ee50*/  LDL.LU R20, [R1+0x554] ;  /* 0x0005540001147983 */ /* 0x000ee20000300800 */
[----:B------:R-:W-:-:S03]  /*ee60*/  ISETP.GE.AND P6, PT, R21, RZ, PT ;  /* 0x000000ff1500720c */ /* 0x000fc60003fc6270 */
[----:B------:R-:W-:Y:S04]  /*ee70*/  STL [R1+0x8c], R14 ;  /* 0x00008c0e01007387 */ /* 0x000fe80000100800 */
[----:B------:R-:W-:Y:S04]  /*ee80*/  STL [R1+0x88], R17 ;  /* 0x0000881101007387 */ /* 0x000fe80000100800 */
[----:B------:R-:W4:Y:S01]  /*ee90*/  LDL.LU R21, [R1+0x558] ;  /* 0x0005580001157983 */ /* 0x000f220000300800 */
[----:B------:R-:W-:-:S04]  /*eea0*/  IMAD.HI.U32 R7, R2, R13, RZ ;  /* 0x0000000d02077227 */ /* 0x000fc800078e00ff */
[----:B------:R-:W-:Y:S01]  /*eeb0*/  IMAD.MOV R7, RZ, RZ, -R7 ;  /* 0x000000ffff077224 */ /* 0x000fe200078e0a07 */
[----:B------:R-:W-:-:S03]  /*eec0*/  IABS R8, R16 ;  /* 0x0000001000087213 */ /* 0x000fc60000000000 */
[----:B------:R-:W-:Y:S02]  /*eed0*/  IMAD R13, R0, R7, R13 ;  /* 0x00000007000d7224 */ /* 0x000fe400078e020d */
[----:B------:R-:W-:-:S03]  /*eee0*/  IMAD.HI.U32 R7, R2, R8, RZ ;  /* 0x0000000802077227 */ /* 0x000fc600078e00ff */
[----:B------:R-:W-:Y:S01]  /*eef0*/  ISETP.GT.U32.AND P3, PT, R0, R13, PT ;  /* 0x0000000d0000720c */ /* 0x000fe20003f64070 */
[----:B------:R-:W-:-:S04]  /*ef00*/  IMAD.MOV R7, RZ, RZ, -R7 ;  /* 0x000000ffff077224 */ /* 0x000fc800078e0a07 */
[----:B------:R-:W-:-:S08]  /*ef10*/  IMAD R8, R0, R7, R8 ;  /* 0x0000000700087224 */ /* 0x000fd000078e0208 */
[----:B------:R-:W-:Y:S01]  /*ef20*/  @!P3 IMAD.IADD R13, R13, 0x1, -R0 ;  /* 0x000000010d0db824 */ /* 0x000fe200078e0a00 */
[----:B------:R-:W-:Y:S01]  /*ef30*/  ISETP.GT.U32.AND P3, PT, R0, R8, PT ;  /* 0x000000080000720c */ /* 0x000fe20003f64070 */
[----:B----4-:R0:W-:Y:S04]  /*ef40*/  STL [R1+0x1b70], R21 ;  /* 0x001b701501007387 */ /* 0x0101e80000100800 */
[----:B0-----:R-:W4:Y:S01]  /*ef50*/  LDL.LU R21, [R1+0x544] ;  /* 0x0005440001157983 */ /* 0x001f220000300800 */
[----:B------:R-:W-:-:S07]  /*ef60*/  IMAD.MOV.U32 R14, RZ, RZ, R5 ;  /* 0x000000ffff0e7224 */ /* 0x000fce00078e0005 */
[----:B------:R-:W-:Y:S01]  /*ef70*/  @!P3 IMAD.IADD R8, R8, 0x1, -R0 ;  /* 0x000000010808b824 */ /* 0x000fe200078e0a00 */
[----:B------:R-:W3:Y:S01]  /*ef80*/  LDL.LU R17, [R1+0x55c] ;  /* 0x00055c0001117983 */ /* 0x000ee20000300800 */
[----:B------:R-:W-:-:S03]  /*ef90*/  @!P0 IMAD.MOV R14, RZ, RZ, -R14 ;  /* 0x000000ffff0e8224 */ /* 0x000fc600078e0a0e */
[----:B------:R-:W-:Y:S02]  /*efa0*/  ISETP.GT.U32.AND P0, PT, R0, R8, PT ;  /* 0x000000080000720c */ /* 0x000fe40003f04070 */
[----:B------:R-:W-:Y:S11]  /*efb0*/  STL [R1+0x84], R14 ;  /* 0x0000840e01007387 */ /* 0x000ff60000100800 */
[----:B------:R-:W-:-:S02]  /*efc0*/  @!P0 IMAD.IADD R8, R8, 0x1, -R0 ;  /* 0x0000000108088824 */ /* 0x000fc400078e0a00 */
[----:B------:R-:W-:-:S04]  /*efd0*/  IMAD.HI.U32 R9, R2, R11, RZ ;  /* 0x0000000b02097227 */ /* 0x000fc800078e00ff */
[----:B------:R-:W-:Y:S01]  /*efe0*/  IMAD.MOV R9, RZ, RZ, -R9 ;  /* 0x000000ffff097224 */ /* 0x000fe200078e0a09 */
[----:B------:R-:W-:-:S03]  /*eff0*/  ISETP.GT.U32.AND P4, PT, R0, R12, PT ;  /* 0x0000000c0000720c */ /* 0x000fc60003f84070 */
[----:B------:R-:W-:-:S05]  /*f000*/  IMAD R11, R0, R9, R11 ;  /* 0x00000009000b7224 */ /* 0x000fca00078e020b */
[----:B------:R-:W-:-:S05]  /*f010*/  ISETP.GT.U32.AND P5, PT, R0, R11, PT ;  /* 0x0000000b0000720c */ /* 0x000fca0003fa4070 */
[----:B------:R-:W-:Y:S01]  /*f020*/  @!P4 IMAD.IADD R12, R12, 0x1, -R0 ;  /* 0x000000010c0cc824 */ /* 0x000fe200078e0a00 */
[----:B------:R-:W-:Y:S01]  /*f030*/  ISETP.GT.U32.AND P4, PT, R0, R13, PT ;  /* 0x0000000d0000720c */ /* 0x000fe20003f84070 */
[----:B------:R-:W-:-:S06]  /*f040*/  IMAD.HI.U32 R4, R2, R10, RZ ;  /* 0x0000000a02047227 */ /* 0x000fcc00078e00ff */
[----:B------:R-:W-:Y:S01]  /*f050*/  @!P5 IMAD.IADD R11, R11, 0x1, -R0 ;  /* 0x000000010b0bd824 */ /* 0x000fe200078e0a00 */
[----:B------:R-:W-:Y:S01]  /*f060*/  ISETP.GT.U32.AND P5, PT, R0, R12, PT ;  /* 0x0000000c0000720c */ /* 0x000fe20003fa4070 */
[----:B------:R-:W-:Y:S01]  /*f070*/  IMAD.MOV R4, RZ, RZ, -R4 ;  /* 0x000000ffff047224 */ /* 0x000fe200078e0a04 */
[----:B------:R-:W-:-:S03]  /*f080*/  IABS R6, R19 ;  /* 0x0000001300067213 */ /* 0x000fc60000000000 */
[----:B------:R-:W-:Y:S02]  /*f090*/  IMAD R10, R0, R4, R10 ;  /* 0x00000004000a7224 */ /* 0x000fe400078e020a */
[----:B------:R-:W-:-:S03]  /*f0a0*/  @!P4 IMAD.IADD R13, R13, 0x1, -R0 ;  /* 0x000000010d0dc824 */ /* 0x000fc600078e0a00 */
[----:B------:R-:W-:-:S03]  /*f0b0*/  ISETP.GT.U32.AND P4, PT, R0, R10, PT ;  /* 0x0000000a0000720c */ /* 0x000fc60003f84070 */
[----:B------:R-:W-:Y:S01]  /*f0c0*/  @!P5 IMAD.IADD R12, R12, 0x1, -R0 ;  /* 0x000000010c0cd824 */ /* 0x000fe200078e0a00 */
[----:B------:R-:W-:Y:S01]  /*f0d0*/  ISETP.GE.AND P5, PT, R16, RZ, PT ;  /* 0x000000ff1000720c */ /* 0x000fe20003fa6270 */
[----:B------:R-:W-:-:S04]  /*f0e0*/  IMAD.HI.U32 R16, R2, R6, RZ ;  /* 0x0000000602107227 */ /* 0x000fc800078e00ff */
[----:B------:R-:W-:-:S04]  /*f0f0*/  IMAD.MOV R16, RZ, RZ, -R16 ;  /* 0x000000ffff107224 */ /* 0x000fc800078e0a10 */
[----:B------:R-:W-:Y:S02]  /*f100*/  IMAD R6, R0, R16, R6 ;  /* 0x0000001000067224 */ /* 0x000fe400078e0206 */
[----:B------:R-:W-:Y:S02]  /*f110*/  IMAD.MOV.U32 R16, RZ, RZ, R19 ;  /* 0x000000ffff107224 */ /* 0x000fe400078e0013 */
[----:B------:R-:W-:Y:S01]  /*f120*/  IMAD.MOV.U32 R19, RZ, RZ, R13 ;  /* 0x000000ffff137224 */ /* 0x000fe200078e000d */
[----:B------:R-:W-:Y:S01]  /*f130*/  IABS R9, R18 ;  /* 0x0000001200097213 */ /* 0x000fe20000000000 */
[----:B------:R-:W-:Y:S01]  /*f140*/  @!P4 IMAD.IADD R10, R10, 0x1, -R0 ;  /* 0x000000010a0ac824 */ /* 0x000fe200078e0a00 */
[----:B----4-:R-:W-:Y:S02]  /*f150*/  ISETP.GE.AND P0, PT, R21, RZ, PT ;  /* 0x000000ff1500720c */ /* 0x010fe40003f06270 */
[----:B------:R-:W4:Y:S01]  /*f160*/  LDL.LU R21, [R1+0x1b70] ;  /* 0x001b700001157983 */ /* 0x000f220000300800 */
[----:B------:R-:W-:Y:S01]  /*f170*/  @!P2 IMAD.MOV R19, RZ, RZ, -R19 ;  /* 0x000000ffff13a224 */ /* 0x000fe200078e0a13 */
[----:B------:R-:W-:-:S02]  /*f180*/  ISETP.GE.AND P4, PT, R18, RZ, PT ;  /* 0x000000ff1200720c */ /* 0x000fc40003f86270 */
[----:B------:R-:W4:Y:S01]  /*f190*/  LDL.LU R18, [R1+0x560] ;  /* 0x0005600001127983 */ /* 0x000f220000300800 */
[----:B------:R-:W-:Y:S01]  /*f1a0*/  ISETP.GT.U32.AND P3, PT, R0, R11, PT ;  /* 0x0000000b0000720c */ /* 0x000fe20003f64070 */
[----:B------:R-:W-:Y:S02]  /*f1b0*/  IMAD.HI.U32 R5, R2, R9, RZ ;  /* 0x0000000902057227 */ /* 0x000fe400078e00ff */
[----:B------:R0:W-:Y:S02]  /*f1c0*/  STL [R1+0x80], R19 ;  /* 0x0000801301007387 */ /* 0x0001e40000100800 */
[----:B------:R-:W-:Y:S02]  /*f1d0*/  IMAD.MOV R5, RZ, RZ, -R5 ;  /* 0x000000ffff057224 */ /* 0x000fe400078e0a05 */
[----:B0-----:R-:W4:Y:S02]  /*f1e0*/  LDL.LU R19, [R1+0x564] ;  /* 0x0005640001137983 */ /* 0x001f240000300800 */
[----:B------:R-:W-:-:S02]  /*f1f0*/  IMAD R9, R0, R5, R9 ;  /* 0x0000000500097224 */ /* 0x000fc400078e0209 */
[----:B------:R-:W-:Y:S02]  /*f200*/  @!P1 IMAD.MOV R12, RZ, RZ, -R12 ;  /* 0x000000ffff0c9224 */ /* 0x000fe400078e0a0c */
[----:B------:R-:W-:Y:S01]  /*f210*/  @!P3 IMAD.IADD R11, R11, 0x1, -R0 ;  /* 0x000000010b0bb824 */ /* 0x000fe200078e0a00 */
[----:B------:R-:W-:Y:S02]  /*f220*/  ISETP.GT.U32.AND P3, PT, R0, R9, PT ;  /* 0x000000090000720c */ /* 0x000fe40003f64070 */
[----:B------:R0:W-:Y:S01]  /*f230*/  STL [R1+0x7c], R12 ;  /* 0x00007c0c01007387 */ /* 0x0001e20000100800 */
[----:B------:R-:W-:Y:S02]  /*f240*/  @!P6 IMAD.MOV R11, RZ, RZ, -R11 ;  /* 0x000000ffff0be224 */ /* 0x000fe400078e0a0b */
[----:B0-----:R-:W-:-:S04]  /*f250*/  IMAD.MOV.U32 R12, RZ, RZ, R8 ;  /* 0x000000ffff0c7224 */ /* 0x001fc800078e0008 */
[----:B------:R-:W-:Y:S01]  /*f260*/  @!P5 IMAD.MOV R12, RZ, RZ, -R12 ;  /* 0x000000ffff0cd224 */ /* 0x000fe200078e0a0c */
[----:B------:R-:W-:Y:S03]  /*f270*/  STL [R1+0x78], R11 ;  /* 0x0000780b01007387 */ /* 0x000fe60000100800 */
[----:B------:R-:W-:Y:S01]  /*f280*/  @!P3 IMAD.IADD R9, R9, 0x1, -R0 ;  /* 0x000000010909b824 */ /* 0x000fe200078e0a00 */
[----:B------:R-:W-:Y:S01]  /*f290*/  ISETP.GE.AND P5, PT, R16, RZ, PT ;  /* 0x000000ff1000720c */ /* 0x000fe20003fa6270 */
[----:B------:R0:W-:Y:S01]  /*f2a0*/  STL [R1+0x70], R12 ;  /* 0x0000700c01007387 */ /* 0x0001e20000100800 */
[----:B--2---:R-:W-:-:S03]  /*f2b0*/  IABS R4, R3 ;  /* 0x0000000300047213 */ /* 0x004fc60000000000 */
[----:B------:R-:W2:Y:S01]  /*f2c0*/  LDL.LU R16, [R1+0x568] ;  /* 0x0005680001107983 */ /* 0x000ea20000300800 */
[C---:B------:R-:W-:Y:S02]  /*f2d0*/  ISETP.GT.U32.AND P1, PT, R0.reuse, R9, PT ;  /* 0x000000090000720c */ /* 0x040fe40003f24070 */
[----:B------:R-:W-:Y:S01]  /*f2e0*/  ISETP.GT.U32.AND P3, PT, R0, R6, PT ;  /* 0x000000060000720c */ /* 0x000fe20003f64070 */
[----:B------:R-:W-:-:S04]  /*f2f0*/  IMAD.HI.U32 R14, R2, R4, RZ ;  /* 0x00000004020e7227 */ /* 0x000fc800078e00ff */
[----:B------:R-:W-:Y:S01]  /*f300*/  IMAD.MOV R14, RZ, RZ, -R14 ;  /* 0x000000ffff0e7224 */ /* 0x000fe200078e0a0e */
[----:B---3--:R-:W-:-:S03]  /*f310*/  IABS R7, R20 ;  /* 0x0000001400077213 */ /* 0x008fc60000000000 */
[----:B------:R-:W-:Y:S02]  /*f320*/  IMAD R4, R0, R14, R4 ;  /* 0x0000000e00047224 */ /* 0x000fe400078e0204 */
[--C-:B------:R-:W-:Y:S01]  /*f330*/  @!P1 IMAD.IADD R9, R9, 0x1, -R0.reuse ;  /* 0x0000000109099824 */ /* 0x100fe200078e0a00 */
[----:B------:R-:W-:Y:S01]  /*f340*/  ISETP.GE.AND P1, PT, R3, RZ, PT ;  /* 0x000000ff0300720c */ /* 0x000fe20003f26270 */
[----:B------:R-:W-:Y:S01]  /*f350*/  @!P3 IMAD.IADD R6, R6, 0x1, -R0 ;  /* 0x000000010606b824 */ /* 0x000fe200078e0a00 */
[----:B------:R-:W3:Y:S01]  /*f360*/  LDL.LU R3, [R1+0x1b6c] ;  /* 0x001b6c0001037983 */ /* 0x000ee20000300800 */
[----:B------:R-:W-:Y:S02]  /*f370*/  ISETP.GE.AND P3, PT, R20, RZ, PT ;  /* 0x000000ff1400720c */ /* 0x000fe40003f66270 */
[C---:B------:R-:W-:Y:S01]  /*f380*/  ISETP.GT.U32.AND P6, PT, R0.reuse, R4, PT ;  /* 0x000000040000720c */ /* 0x040fe20003fc4070 */
[----:B------:R-:W3:Y:S01]  /*f390*/  LDL.LU R20, [R1+0x56c] ;  /* 0x00056c0001147983 */ /* 0x000ee20000300800 */
[----:B------:R-:W-:Y:S01]  /*f3a0*/  ISETP.GT.U32.AND P2, PT, R0, R10, PT ;  /* 0x0000000a0000720c */ /* 0x000fe20003f44070 */
[----:B------:R-:W-:-:S10]  /*f3b0*/  IMAD.HI.U32 R5, R2, R7, RZ ;  /* 0x0000000702057227 */ /* 0x000fd400078e00ff */
[--C-:B------:R-:W-:Y:S01]  /*f3c0*/  @!P6 IMAD.IADD R4, R4, 0x1, -R0.reuse ;  /* 0x000000010404e824 */ /* 0x100fe200078e0a00 */
[----:B------:R-:W-:Y:S01]  /*f3d0*/  ISETP.GT.U32.AND P6, PT, R0, R6, PT ;  /* 0x000000060000720c */ /* 0x000fe20003fc4070 */
[----:B------:R-:W-:Y:S02]  /*f3e0*/  @!P2 IMAD.IADD R10, R10, 0x1, -R0 ;  /* 0x000000010a0aa824 */ /* 0x000fe400078e0a00 */
[----:B------:R-:W-:Y:S02]  /*f3f0*/  IMAD.MOV R5, RZ, RZ, -R5 ;  /* 0x000000ffff057224 */ /* 0x000fe400078e0a05 */
[----:B------:R-:W-:Y:S02]  /*f400*/  @!P0 IMAD.MOV R10, RZ, RZ, -R10 ;  /* 0x000000ffff0a8224 */ /* 0x000fe400078e0a0a */
[----:B------:R-:W-:Y:S02]  /*f410*/  @!P4 IMAD.MOV R9, RZ, RZ, -R9 ;  /* 0x000000ffff09c224 */ /* 0x000fe400078e0a09 */
[----:B------:R-:W-:Y:S01]  /*f420*/  IMAD R7, R0, R5, R7 ;  /* 0x0000000500077224 */ /* 0x000fe200078e0207 */
[----:B------:R-:W-:Y:S03]  /*f430*/  STL [R1+0x6c], R10 ;  /* 0x00006c0a01007387 */ /* 0x000fe60000100800 */
[----:B------:R-:W-:Y:S01]  /*f440*/  @!P6 IMAD.IADD R6, R6, 0x1, -R0 ;  /* 0x000000010606e824 */ /* 0x000fe200078e0a00 */
[----:B------:R1:W-:Y:S01]  /*f450*/  STL [R1+0x68], R9 ;  /* 0x0000680901007387 */ /* 0x0003e20000100800 */
[----:B------:R-:W-:-:S02]  /*f460*/  ISETP.GT.U32.AND P2, PT, R0, R7, PT ;  /* 0x000000070000720c */ /* 0x000fc40003f44070 */
[----:B----4-:R-:W-:Y:S02]  /*f470*/  IABS R5, R21 ;  /* 0x0000001500057213 */ /* 0x010fe40000000000 */
[----:B------:R-:W-:Y:S02]  /*f480*/  ISETP.GE.AND P6, PT, R21, RZ, PT ;  /* 0x000000ff1500720c */ /* 0x000fe40003fc6270 */
[----:B------:R-:W4:Y:S01]  /*f490*/  LDL.LU R21, [R1+0x570] ;  /* 0x0005700001157983 */ /* 0x000f220000300800 */
[----:B------:R-:W-:Y:S01]  /*f4a0*/  IMAD.HI.U32 R8, R2, R5, RZ ;  /* 0x0000000502087227 */ /* 0x000fe200078e00ff */
[----:B------:R-:W-:-:S03]  /*f4b0*/  IABS R13, R17 ;  /* 0x00000011000d7213 */ /* 0x000fc60000000000 */
[----:B------:R-:W-:Y:S02]  /*f4c0*/  IMAD.MOV R8, RZ, RZ, -R8 ;  /* 0x000000ffff087224 */ /* 0x000fe400078e0a08 */
[----:B------:R-:W-:Y:S01]  /*f4d0*/  @!P2 IMAD.IADD R7, R7, 0x1, -R0 ;  /* 0x000000010707a824 */ /* 0x000fe200078e0a00 */
[C---:B------:R-:W-:Y:S01]  /*f4e0*/  ISETP.GT.U32.AND P2, PT, R0.reuse, R4, PT ;  /* 0x000000040000720c */ /* 0x040fe20003f44070 */
[----:B------:R-:W-:Y:S02]  /*f4f0*/  IMAD R5, R0, R8, R5 ;  /* 0x0000000800057224 */ /* 0x000fe400078e0205 */
[----:B------:R-:W-:Y:S01]  /*f500*/  IMAD.HI.U32 R8, R2, R13, RZ ;  /* 0x0000000d02087227 */ /* 0x000fe200078e00ff */
[----:B------:R-:W-:-:S03]  /*f510*/  ISETP.GT.U32.AND P0, PT, R0, R7, PT ;  /* 0x000000070000720c */ /* 0x000fc60003f04070 */
[----:B------:R-:W-:Y:S01]  /*f520*/  IMAD.MOV R8, RZ, RZ, -R8 ;  /* 0x000000ffff087224 */ /* 0x000fe200078e0a08 */
[----:B------:R-:W-:-:S03]  /*f530*/  ISETP.GT.U32.AND P4, PT, R0, R5, PT ;  /* 0x000000050000720c */ /* 0x000fc60003f84070 */
[----:B------:R-:W-:Y:S02]  /*f540*/  IMAD R13, R0, R8, R13 ;  /* 0x00000008000d7224 */ /* 0x000fe400078e020d */
[--C-:B------:R-:W-:Y:S01]  /*f550*/  @!P2 IMAD.IADD R4, R4, 0x1, -R0.reuse ;  /* 0x000000010404a824 */ /* 0x100fe200078e0a00 */
[----:B0-----:R-:W-:Y:S02]  /*f560*/  IABS R12, R18 ;  /* 0x00000012000c7213 */ /* 0x001fe40000000000 */
[----:B------:R-:W-:Y:S01]  /*f570*/  ISETP.GT.U32.AND P2, PT, R0, R13, PT ;  /* 0x0000000d0000720c */ /* 0x000fe20003f44070 */
[----:B------:R-:W-:Y:S01]  /*f580*/  @!P0 IMAD.IADD R7, R7, 0x1, -R0 ;  /* 0x0000000107078824 */ /* 0x000fe200078e0a00 */
[----:B------:R-:W-:Y:S02]  /*f590*/  ISETP.GE.AND P0, PT, R17, RZ, PT ;  /* 0x000000ff1100720c */ /* 0x000fe40003f06270 */
[----:B------:R-:W4:Y:S01]  /*f5a0*/  LDL.LU R17, [R1+0x574] ;  /* 0x0005740001117983 */ /* 0x000f220000300800 */
[----:B------:R-:W-:Y:S01]  /*f5b0*/  IABS R11, R19 ;  /* 0x00000013000b7213 */ /* 0x000fe20000000000 */
[----:B-1----:R-:W-:-:S04]  /*f5c0*/  IMAD.HI.U32 R9, R2, R12, RZ ;  /* 0x0000000c02097227 */ /* 0x002fc800078e00ff */
[----:B------:R-:W-:Y:S01]  /*f5d0*/  @!P4 IMAD.IADD R5, R5, 0x1, -R0 ;  /* 0x000000010505c824 */ /* 0x000fe200078e0a00 */
[----:B------:R-:W-:Y:S01]  /*f5e0*/  ISETP.GE.AND P4, PT, R18, RZ, PT ;  /* 0x000000ff1200720c */ /* 0x000fe20003f86270 */
[----:B------:R-:W-:Y:S02]  /*f5f0*/  IMAD.MOV.U32 R18, RZ, RZ, R6 ;  /* 0x000000ffff127224 */ /* 0x000fe400078e0006 */
[----:B------:R-:W-:-:S04]  /*f600*/  IMAD.HI.U32 R8, R2, R11, RZ ;  /* 0x0000000b02087227 */ /* 0x000fc800078e00ff */
[----:B------:R-:W-:Y:S02]  /*f610*/  IMAD.MOV R9, RZ, RZ, -R9 ;  /* 0x000000ffff097224 */ /* 0x000fe400078e0a09 */
[----:B------:R-:W-:Y:S02]  /*f620*/  @!P5 IMAD.MOV R18, RZ, RZ, -R18 ;  /* 0x000000ffff12d224 */ /* 0x000fe400078e0a12 */
[----:B------:R-:W-:Y:S01]  /*f630*/  @!P2 IMAD.IADD R13, R13, 0x1, -R0 ;  /* 0x000000010d0da824 */ /* 0x000fe200078e0a00 */
[C---:B------:R-:W-:Y:S01]  /*f640*/  ISETP.GT.U32.AND P2, PT, R0.reuse, R5, PT ;  /* 0x000000050000720c */ /* 0x040fe20003f44070 */
[----:B------:R-:W-:Y:S02]  /*f650*/  IMAD.MOV R8, RZ, RZ, -R8 ;  /* 0x000000ffff087224 */ /* 0x000fe400078e0a08 */
[C---:B------:R-:W-:Y:S01]  /*f660*/  IMAD R12, R0.reuse, R9, R12 ;  /* 0x00000009000c7224 */ /* 0x040fe200078e020c */
[----:B------:R0:W-:Y:S01]  /*f670*/  STL [R1+0x64], R18 ;  /* 0x0000641201007387 */ /* 0x0001e20000100800 */
[----:B------:R-:W-:-:S02]  /*f680*/  IMAD R11, R0, R8, R11 ;  /* 0x00000008000b7224 */ /* 0x000fc400078e020b */
[----:B------:R-:W-:Y:S01]  /*f690*/  IMAD.MOV.U32 R14, RZ, RZ, R4 ;  /* 0x000000ffff0e7224 */ /* 0x000fe200078e0004 */
[C---:B------:R-:W-:Y:S01]  /*f6a0*/  ISETP.GT.U32.AND P5, PT, R0.reuse, R12, PT ;  /* 0x0000000c0000720c */ /* 0x040fe20003fa4070 */
[----:B------:R-:W-:Y:S01]  /*f6b0*/  @!P3 IMAD.MOV R7, RZ, RZ, -R7 ;  /* 0x000000ffff07b224 */ /* 0x000fe200078e0a07 */
[----:B0-----:R-:W4:Y:S01]  /*f6c0*/  LDL.LU R18, [R1+0x578] ;  /* 0x0005780001127983 */ /* 0x001f220000300800 */
[----:B------:R-:W-:Y:S01]  /*f6d0*/  @!P1 IMAD.MOV R14, RZ, RZ, -R14 ;  /* 0x000000ffff0e9224 */ /* 0x000fe200078e0a0e */
[C---:B------:R-:W-:Y:S01]  /*f6e0*/  ISETP.GT.U32.AND P3, PT, R0.reuse, R11, PT ;  /* 0x0000000b0000720c */ /* 0x040fe20003f64070 */
[----:B------:R-:W-:Y:S01]  /*f6f0*/  @!P2 IMAD.IADD R5, R5, 0x1, -R0 ;  /* 0x000000010505a824 */ /* 0x000fe200078e0a00 */
[----:B------:R-:W-:Y:S02]  /*f700*/  ISETP.GE.AND P2, PT, R19, RZ, PT ;  /* 0x000000ff1300720c */ /* 0x000fe40003f46270 */
[----:B------:R-:W-:Y:S01]  /*f710*/  STL [R1+0x5c], R14 ;  /* 0x00005c0e01007387 */ /* 0x000fe20000100800 */
[----:B------:R-:W-:-:S03]  /*f720*/  ISETP.GT.U32.AND P1, PT, R0, R13, PT ;  /* 0x0000000d0000720c */ /* 0x000fc60003f24070 */
[----:B------:R0:W-:Y:S01]  /*f730*/  STL [R1+0x54], R7 ;  /* 0x0000540701007387 */ /* 0x0001e20000100800 */
[----:B--2---:R-:W-:-:S03]  /*f740*/  IABS R10, R16 ;  /* 0x00000010000a7213 */ /* 0x004fc60000000000 */
[----:B------:R-:W2:Y:S01]  /*f750*/  LDL.LU R19, [R1+0x57c] ;  /* 0x00057c0001137983 */ /* 0x000ea20000300800 */
[----:B------:R-:W-:Y:S02]  /*f760*/  @!P5 IMAD.IADD R12, R12, 0x1, -R0 ;  /* 0x000000010c0cd824 */ /* 0x000fe400078e0a00 */
[----:B------:R-:W-:-:S04]  /*f770*/  IMAD.HI.U32 R6, R2, R10, RZ ;  /* 0x0000000a02067227 */ /* 0x000fc800078e00ff */
[----:B------:R-:W-:Y:S01]  /*f780*/  @!P3 IMAD.IADD R11, R11, 0x1, -R0 ;  /* 0x000000010b0bb824 */ /* 0x000fe200078e0a00 */
[C---:B------:R-:W-:Y:S01]  /*f790*/  ISETP.GT.U32.AND P3, PT, R0.reuse, R12, PT ;  /* 0x0000000c0000720c */ /* 0x040fe20003f64070 */
[----:B------:R-:W-:Y:S02]  /*f7a0*/  IMAD.MOV R6, RZ, RZ, -R6 ;  /* 0x000000ffff067224 */ /* 0x000fe400078e0a06 */
[----:B------:R-:W-:Y:S02]  /*f7b0*/  @!P1 IMAD.IADD R13, R13, 0x1, -R0 ;  /* 0x000000010d0d9824 */ /* 0x000fe400078e0a00 */
[C---:B------:R-:W-:Y:S02]  /*f7c0*/  IMAD R10, R0.reuse, R6, R10 ;  /* 0x00000006000a7224 */ /* 0x040fe400078e020a */
[----:B------:R-:W-:Y:S02]  /*f7d0*/  @!P6 IMAD.MOV R5, RZ, RZ, -R5 ;  /* 0x000000ffff05e224 */ /* 0x000fe400078e0a05 */
[----:B------:R-:W-:Y:S01]  /*f7e0*/  @!P0 IMAD.MOV R13, RZ, RZ, -R13 ;  /* 0x000000ffff0d8224 */ /* 0x000fe200078e0a0d */
[----:B------:R-:W-:-:S02]  /*f7f0*/  ISETP.GT.U32.AND P1, PT, R0, R10, PT ;  /* 0x0000000a0000720c */ /* 0x000fc40003f24070 */
[----:B------:R1:W-:Y:S01]  /*f800*/  STL [R1+0x50], R5 ;  /* 0x0000500501007387 */ /* 0x0003e20000100800 */
[----:B------:R-:W-:Y:S01]  /*f810*/  @!P3 IMAD.IADD R12, R12, 0x1, -R0 ;  /* 0x000000010c0cb824 */ /* 0x000fe200078e0a00 */
[----:B---3--:R-:W-:Y:S02]  /*f820*/  IABS R4, R20 ;  /* 0x0000001400047213 */ /* 0x008fe40000000000 */
[----:B------:R3:W-:Y:S01]  /*f830*/  STL [R1+0x4c], R13 ;  /* 0x00004c0d01007387 */ /* 0x0007e20000100800 */
[----:B------:R-:W-:-:S03]  /*f840*/  ISETP.GE.AND P3, PT, R20, RZ, PT ;  /* 0x000000ff1400720c */ /* 0x000fc60003f66270 */
[----:B------:R-:W3:Y:S03]  /*f850*/  LDL.LU R20, [R1+0x580] ;  /* 0x0005800001147983 */ /* 0x000ee60000300800 */
[----:B------:R-:W-:-:S05]  /*f860*/  @!P1 IMAD.IADD R10, R10, 0x1, -R0 ;  /* 0x000000010a0a9824 */ /* 0x000fca00078e0a00 */
[----:B------:R-:W-:-:S13]  /*f870*/  ISETP.GT.U32.AND P1, PT, R0, R10, PT ;  /* 0x0000000a0000720c */ /* 0x000fda0003f24070 */
[----:B------:R-:W-:Y:S01]  /*f880*/  @!P1 IMAD.IADD R10, R10, 0x1, -R0 ;  /* 0x000000010a0a9824 */ /* 0x000fe200078e0a00 */
[----:B----4-:R-:W-:Y:S02]  /*f890*/  IABS R8, R21 ;  /* 0x0000001500087213 */ /* 0x010fe40000000000 */
[----:B------:R-:W-:Y:S02]  /*f8a0*/  ISETP.GE.AND P1, PT, R21, RZ, PT ;  /* 0x000000ff1500720c */ /* 0x000fe40003f26270 */
[----:B------:R-:W4:Y:S01]  /*f8b0*/  LDL.LU R21, [R1+0x584] ;  /* 0x0005840001157983 */ /* 0x000f220000300800 */
[----:B------:R-:W-:Y:S01]  /*f8c0*/  IMAD.HI.U32 R6, R2, R4, RZ ;  /* 0x0000000402067227 */ /* 0x000fe200078e00ff */
[----:B------:R-:W-:-:S03]  /*f8d0*/  ISETP.GT.U32.AND P6, PT, R0, R11, PT ;  /* 0x0000000b0000720c */ /* 0x000fc60003fc4070 */
[----:B------:R-:W-:Y:S02]  /*f8e0*/  IMAD.MOV R6, RZ, RZ, -R6 ;  /* 0x000000ffff067224 */ /* 0x000fe400078e0a06 */
[----:B------:R-:W-:-:S04]  /*f8f0*/  IMAD.HI.U32 R9, R2, R8, RZ ;  /* 0x0000000802097227 */ /* 0x000fc800078e00ff */
[----:B------:R-:W-:Y:S02]  /*f900*/  IMAD R4, R0, R6, R4 ;  /* 0x0000000600047224 */ /* 0x000fe400078e0204 */
[----:B------:R-:W-:-:S03]  /*f910*/  IMAD.MOV R9, RZ, RZ, -R9 ;  /* 0x000000ffff097224 */ /* 0x000fc600078e0a09 */
[C---:B------:R-:W-:Y:S01]  /*f920*/  ISETP.GT.U32.AND P0, PT, R0.reuse, R4, PT ;  /* 0x000000040000720c */ /* 0x040fe20003f04070 */
[----:B------:R-:W-:Y:S01]  /*f930*/  IMAD R8, R0, R9, R8 ;  /* 0x0000000900087224 */ /* 0x000fe200078e0208 */
[----:B0-----:R-:W-:Y:S01]  /*f940*/  IABS R7, R17 ;  /* 0x0000001100077213 */ /* 0x001fe20000000000 */
[----:B------:R-:W-:-:S04]  /*f950*/  @!P6 IMAD.IADD R11, R11, 0x1, -R0 ;  /* 0x000000010b0be824 */ /* 0x000fc800078e0a00 */
[----:B-1----:R-:W-:Y:S01]  /*f960*/  IMAD.HI.U32 R5, R2, R7, RZ ;  /* 0x0000000702057227 */ /* 0x002fe200078e00ff */
[----:B------:R-:W-:-:S03]  /*f970*/  ISETP.GT.U32.AND P6, PT, R0, R8, PT ;  /* 0x000000080000720c */ /* 0x000fc60003fc4070 */
[----:B------:R-:W-:-:S04]  /*f980*/  IMAD.MOV R5, RZ, RZ, -R5 ;  /* 0x000000ffff057224 */ /* 0x000fc800078e0a05 */
[----:B------:R-:W-:Y:S02]  /*f990*/  IMAD R7, R0, R5, R7 ;  /* 0x0000000500077224 */ /* 0x000fe400078e0207 */
[----:B------:R-:W-:-:S03]  /*f9a0*/  @!P0 IMAD.IADD R4, R4, 0x1, -R0 ;  /* 0x0000000104048824 */ /* 0x000fc600078e0a00 */
[----:B------:R-:W-:Y:S01]  /*f9b0*/  ISETP.GT.U32.AND P0, PT, R0, R7, PT ;  /* 0x000000070000720c */ /* 0x000fe20003f04070 */
[----:B------:R-:W-:Y:S01]  /*f9c0*/  @!P6 IMAD.IADD R8, R8, 0x1, -R0 ;  /* 0x000000010808e824 */ /* 0x000fe200078e0a00 */
[----:B------:R-:W-:Y:S02]  /*f9d0*/  ISETP.GE.AND P5, PT, R16, RZ, PT ;  /* 0x000000ff1000720c */ /* 0x000fe40003fa6270 */
[----:B------:R-:W-:Y:S02]  /*f9e0*/  ISETP.GT.U32.AND P6, PT, R0, R4, PT ;  /* 0x000000040000720c */ /* 0x000fe40003fc4070 */
[----:B------:R-:W-:-:S05]  /*f9f0*/  IABS R6, R18 ;  /* 0x0000001200067213 */ /* 0x000fca0000000000 */
[----:B------:R-:W-:-:S04]  /*fa00*/  IMAD.HI.U32 R9, R2, R6, RZ ;  /* 0x0000000602097227 */ /* 0x000fc800078e00ff */
[----:B------:R-:W-:Y:S01]  /*fa10*/  IMAD.MOV R9, RZ, RZ, -R9 ;  /* 0x000000ffff097224 */ /* 0x000fe200078e0a09 */
[----:B--2---:R-:W-:-:S03]  /*fa20*/  IABS R5, R19 ;  /* 0x0000001300057213 */ /* 0x004fc60000000000 */
[----:B------:R-:W-:Y:S02]  /*fa30*/  IMAD R6, R0, R9, R6 ;  /* 0x0000000900067224 */ /* 0x000fe400078e0206 */
[----:B------:R-:W-:Y:S02]  /*fa40*/  @!P0 IMAD.IADD R7, R7, 0x1, -R0 ;  /* 0x0000000107078824 */ /* 0x000fe400078e0a00 */
[----:B------:R-:W-:-:S04]  /*fa50*/  IMAD.HI.U32 R9, R2, R5, RZ ;  /* 0x0000000502097227 */ /* 0x000fc800078e00ff */
[----:B------:R-:W-:Y:S01]  /*fa60*/  @!P2 IMAD.MOV R11, RZ, RZ, -R11 ;  /* 0x000000ffff0ba224 */ /* 0x000fe200078e0a0b */
[C---:B------:R-:W-:Y:S01]  /*fa70*/  ISETP.GT.U32.AND P2, PT, R0.reuse, R6, PT ;  /* 0x000000060000720c */ /* 0x040fe20003f44070 */
[----:B------:R-:W-:Y:S01]  /*fa80*/  @!P5 IMAD.MOV R10, RZ, RZ, -R10 ;  /* 0x000000ffff0ad224 */ /* 0x000fe200078e0a0a */
[----:B------:R-:W-:Y:S01]  /*fa90*/  ISETP.GT.U32.AND P5, PT, R0, R7, PT ;  /* 0x000000070000720c */ /* 0x000fe20003fa4070 */
[----:B------:R-:W-:Y:S02]  /*faa0*/  IMAD.MOV R9, RZ, RZ, -R9 ;  /* 0x000000ffff097224 */ /* 0x000fe400078e0a09 */
[----:B------:R-:W-:Y:S02]  /*fab0*/  @!P6 IMAD.IADD R4, R4, 0x1, -R0 ;  /* 0x000000010404e824 */ /* 0x000fe400078e0a00 */
[----:B------:R-:W-:Y:S02]  /*fac0*/  IMAD R5, R0, R9, R5 ;  /* 0x0000000900057224 */ /* 0x000fe400078e0205 */
[----:B------:R-:W-:-:S02]  /*fad0*/  @!P4 IMAD.MOV R12, RZ, RZ, -R12 ;  /* 0x000000ffff0cc224 */ /* 0x000fc400078e0a0c */
[----:B------:R-:W-:Y:S02]  /*fae0*/  IMAD.MOV.U32 R9, RZ, RZ, R4 ;  /* 0x000000ffff097224 */ /* 0x000fe400078e0004 */
[--C-:B------:R-:W-:Y:S01]  /*faf0*/  @!P2 IMAD.IADD R6, R6, 0x1, -R0.reuse ;  /* 0x000000010606a824 */ /* 0x100fe200078e0a00 */
[----:B------:R-:W-:Y:S01]  /*fb00*/  STL [R1+0x48], R12 ;  /* 0x0000480c01007387 */ /* 0x000fe20000100800 */
[----:B------:R-:W-:Y:S01]  /*fb10*/  @!P3 IMAD.MOV R9, RZ, RZ, -R9 ;  /* 0x000000ffff09b224 */ /* 0x000fe200078e0a09 */
[----:B------:R-:W-:Y:S02]  /*fb20*/  ISETP.GE.AND P2, PT, R19, RZ, PT ;  /* 0x000000ff1300720c */ /* 0x000fe40003f46270 */
[----:B------:R-:W-:Y:S01]  /*fb30*/  STL [R1+0x44], R11 ;  /* 0x0000440b01007387 */ /* 0x000fe20000100800 */
[----:B------:R-:W-:Y:S01]  /*fb40*/  @!P5 IMAD.IADD R7, R7, 0x1, -R0 ;  /* 0x000000010707d824 */ /* 0x000fe200078e0a00 */
[----:B---3--:R-:W-:Y:S02]  /*fb50*/  IABS R14, R20 ;  /* 0x00000014000e7213 */ /* 0x008fe40000000000 */
[----:B------:R-:W-:Y:S01]  /*fb60*/  STL [R1+0x40], R10 ;  /* 0x0000400a01007387 */ /* 0x000fe20000100800 */
[----:B------:R-:W-:-:S03]  /*fb70*/  ISETP.GE.AND P5, PT, R20, RZ, PT ;  /* 0x000000ff1400720c */ /* 0x000fc60003fa6270 */
[----:B------:R-:W2:Y:S04]  /*fb80*/  LDL.LU R19, [R1+0x58c] ;  /* 0x00058c0001137983 */ /* 0x000ea80000300800 */
[----:B------:R-:W-:Y:S04]  /*fb90*/  STL [R1+0x3c], R9 ;  /* 0x00003c0901007387 */ /* 0x000fe80000100800 */
[----:B------:R-:W3:Y:S01]  /*fba0*/  LDL.LU R20, [R1+0x590] ;  /* 0x0005900001147983 */ /* 0x000ee20000300800 */
[----:B------:R-:W-:-:S13]  /*fbb0*/  ISETP.GT.U32.AND P4, PT, R0, R8, PT ;  /* 0x000000080000720c */ /* 0x000fda0003f84070 */
[----:B------:R-:W-:-:S04]  /*fbc0*/  @!P4 IMAD.IADD R8, R8, 0x1, -R0 ;  /* 0x000000010808c824 */ /* 0x000fc800078e0a00 */
[----:B------:R-:W-:-:S05]  /*fbd0*/  @!P1 IMAD.MOV R8, RZ, RZ, -R8 ;  /* 0x000000ffff089224 */ /* 0x000fca00078e0a08 */
[----:B------:R0:W-:Y:S01]  /*fbe0*/  STL [R1+0x38], R8 ;  /* 0x0000380801007387 */ /* 0x0001e20000100800 */
[----:B----4-:R-:W-:Y:S02]  /*fbf0*/  IABS R13, R21 ;  /* 0x00000015000d7213 */ /* 0x010fe40000000000 */
[----:B------:R-:W-:Y:S02]  /*fc00*/  ISETP.GE.AND P1, PT, R21, RZ, PT ;  /* 0x000000ff1500720c */ /* 0x000fe40003f26270 */
[----:B------:R-:W4:Y:S01]  /*fc10*/  LDL.LU R21, [R1+0x594] ;  /* 0x0005940001157983 */ /* 0x000f220000300800 */
[----:B------:R-:W-:-:S03]  /*fc20*/  ISETP.GT.U32.AND P4, PT, R0, R5, PT ;  /* 0x000000050000720c */ /* 0x000fc60003f84070 */
[----:B------:R-:W4:Y:S01]  /*fc30*/  LDL.LU R16, [R1+0x588] ;  /* 0x0005880001107983 */ /* 0x000f220000300800 */
[----:B------:R-:W-:-:S09]  /*fc40*/  ISETP.GT.U32.AND P3, PT, R0, R6, PT ;  /* 0x000000060000720c */ /* 0x000fd20003f64070 */
[----:B------:R-:W-:-:S05]  /*fc50*/  @!P4 IMAD.IADD R5, R5, 0x1, -R0 ;  /* 0x000000010505c824 */ /* 0x000fca00078e0a00 */
[----:B------:R-:W-:Y:S02]  /*fc60*/  ISETP.GT.U32.AND P4, PT, R0, R5, PT ;  /* 0x000000050000720c */ /* 0x000fe40003f84070 */
[----:B------:R-:W-:Y:S02]  /*fc70*/  ISETP.GE.AND P0, PT, R17, RZ, PT ;  /* 0x000000ff1100720c */ /* 0x000fe40003f06270 */
[----:B------:R-:W-:Y:S01]  /*fc80*/  ISETP.GE.AND P6, PT, R18, RZ, PT ;  /* 0x000000ff1200720c */ /* 0x000fe20003fc6270 */
[----:B------:R-:W-:Y:S01]  /*fc90*/  @!P3 IMAD.IADD R6, R6, 0x1, -R0 ;  /* 0x000000010606b824 */ /* 0x000fe200078e0a00 */
[----:B------:R-:W4:Y:S03]  /*fca0*/  LDL.LU R17, [R1+0x598] ;  /* 0x0005980001117983 */ /* 0x000f260000300800 */
[----:B0-----:R-:W-:Y:S01]  /*fcb0*/  IMAD.MOV.U32 R8, RZ, RZ, R6 ;  /* 0x000000ffff087224 */ /* 0x001fe200078e0006 */
[----:B------:R-:W4:Y:S03]  /*fcc0*/  LDL.LU R18, [R1+0x59c] ;  /* 0x00059c0001127983 */ /* 0x000f260000300800 */
[----:B------:R-:W-:-:S02]  /*fcd0*/  @!P4 IMAD.IADD R5, R5, 0x1, -R0 ;  /* 0x000000010505c824 */ /* 0x000fc400078e0a00 */
[----:B------:R-:W-:Y:S02]  /*fce0*/  @!P0 IMAD.MOV R7, RZ, RZ, -R7 ;  /* 0x000000ffff078224 */ /* 0x000fe400078e0a07 */
[----:B------:R-:W-:Y:S02]  /*fcf0*/  IMAD.MOV.U32 R6, RZ, RZ, R5 ;  /* 0x000000ffff067224 */ /* 0x000fe400078e0005 */
[----:B------:R-:W-:Y:S02]  /*fd00*/  @!P6 IMAD.MOV R8, RZ, RZ, -R8 ;  /* 0x000000ffff08e224 */ /* 0x000fe400078e0a08 */
[----:B------:R-:W-:Y:S01]  /*fd10*/  @!P2 IMAD.MOV R6, RZ, RZ, -R6 ;  /* 0x000000ffff06a224 */ /* 0x000fe200078e0a06 */
[----:B------:R-:W-:Y:S04]  /*fd20*/  STL [R1+0x34], R7 ;  /* 0x0000340701007387 */ /* 0x000fe80000100800 */
[----:B------:R0:W-:Y:S04]  /*fd30*/  STL [R1+0x30], R8 ;  /* 0x0000300801007387 */ /* 0x0001e80000100800 */
[----:B------:R1:W-:Y:S01]  /*fd40*/  STL [R1+0x2c], R6 ;  /* 0x00002c0601007387 */ /* 0x0003e20000100800 */
[----:B--2---:R-:W-:-:S02]  /*fd50*/  IABS R12, R19 ;  /* 0x00000013000c7213 */ /* 0x004fc40000000000 */
[----:B------:R-:W-:Y:S02]  /*fd60*/  ISETP.GE.AND P0, PT, R19, RZ, PT ;  /* 0x000000ff1300720c */ /* 0x000fe40003f06270 */
[----:B------:R-:W2:Y:S01]  /*fd70*/  LDL.LU R19, [R1+0x5a0] ;  /* 0x0005a00001137983 */ /* 0x000ea20000300800 */
[----:B---3--:R-:W-:Y:S02]  /*fd80*/  ISETP.GE.AND P6, PT, R20, RZ, PT ;  /* 0x000000ff1400720c */ /* 0x008fe40003fc6270 */
[----:B0-----:R-:W-:Y:S02]  /*fd90*/  IABS R8, R20 ;  /* 0x0000001400087213 */ /* 0x001fe40000000000 */
[----:B------:R-:W3:Y:S01]  /*fda0*/  LDL.LU R20, [R1+0x5a4] ;  /* 0x0005a40001147983 */ /* 0x000ee20000300800 */
[----:B------:R-:W-:Y:S01]  /*fdb0*/  IMAD.HI.U32 R4, R2, R14, RZ ;  /* 0x0000000e02047227 */ /* 0x000fe200078e00ff */
[----:B----4-:R-:W-:Y:S02]  /*fdc0*/  ISETP.GE.AND P2, PT, R21, RZ, PT ;  /* 0x000000ff1500720c */ /* 0x010fe40003f46270 */
[----:B------:R-:W-:Y:S01]  /*fdd0*/  IABS R7, R21 ;  /* 0x0000001500077213 */ /* 0x000fe20000000000 */
[----:B------:R-:W-:-:S02]  /*fde0*/  IMAD.MOV.U32 R21, RZ, RZ, R29 ;  /* 0x000000ffff157224 */ /* 0x000fc400078e001d */
[----:B------:R-:W-:Y:S02]  /*fdf0*/  IMAD.MOV.U32 R29, RZ, RZ, R22 ;  /* 0x000000ffff1d7224 */ /* 0x000fe400078e0016 */
[----:B------:R-:W4:Y:S01]  /*fe00*/  LDL.LU R22, [R1+0x5a8] ;  /* 0x0005a80001167983 */ /* 0x000f220000300800 */
[----:B------:R-:W-:-:S04]  /*fe10*/  IMAD.MOV R4, RZ, RZ, -R4 ;  /* 0x000000ffff047224 */ /* 0x000fc800078e0a04 */
[----:B------:R-:W-:-:S05]  /*fe20*/  IMAD R14, R0, R4, R14 ;  /* 0x00000004000e7224 */ /* 0x000fca00078e020e */
[----:B------:R-:W-:Y:S01]  /*fe30*/  ISETP.GT.U32.AND P3, PT, R0, R14, PT ;  /* 0x0000000e0000720c */ /* 0x000fe20003f64070 */
[----:B------:R-:W-:-:S04]  /*fe40*/  IMAD.HI.U32 R4, R2, R13, RZ ;  /* 0x0000000d02047227 */ /* 0x000fc800078e00ff */
[----:B------:R-:W-:-:S08]  /*fe50*/  IMAD.MOV R4, RZ, RZ, -R4 ;  /* 0x000000ffff047224 */ /* 0x000fd000078e0a04 */
[----:B------:R-:W-:Y:S02]  /*fe60*/  @!P3 IMAD.IADD R14, R14, 0x1, -R0 ;  /* 0x000000010e0eb824 */ /* 0x000fe400078e0a00 */
[----:B------:R-:W-:Y:S02]  /*fe70*/  IMAD R13, R0, R4, R13 ;  /* 0x00000004000d7224 */ /* 0x000fe400078e020d */
[----:B------:R-:W-:Y:S01]  /*fe80*/  IMAD.HI.U32 R4, R2, R12, RZ ;  /* 0x0000000c02047227 */ /* 0x000fe200078e00ff */
[----:B------:R-:W-:-:S03]  /*fe90*/  ISETP.GT.U32.AND P3, PT, R0, R14, PT ;  /* 0x0000000e0000720c */ /* 0x000fc60003f64070 */
[----:B------:R-:W-:Y:S01]  /*fea0*/  IMAD.MOV R4, RZ, RZ, -R4 ;  /* 0x000000ffff047224 */ /* 0x000fe200078e0a04 */
[----:B------:R-:W-:-:S03]  /*feb0*/  ISETP.GT.U32.AND P4, PT, R0, R13, PT ;  /* 0x0000000d0000720c */ /* 0x000fc60003f84070 */
[----:B------:R-:W-:-:S06]  /*fec0*/  IMAD R12, R0, R4, R12 ;  /* 0x00000004000c7224 */ /* 0x000fcc00078e020c */
[----:B------:R-:W-:Y:S01]  /*fed0*/  @!P3 IMAD.IADD R14, R14, 0x1, -R0 ;  /* 0x000000010e0eb824 */ /* 0x000fe200078e0a00 */
[----:B------:R-:W-:-:S03]  /*fee0*/  ISETP.GT.U32.AND P3, PT, R0, R12, PT ;  /* 0x0000000c0000720c */ /* 0x000fc60003f64070 */
[----:B------:R-:W-:Y:S01]  /*fef0*/  @!P4 IMAD.IADD R13, R13, 0x1, -R0 ;  /* 0x000000010d0dc824 */ /* 0x000fe200078e0a00 */
[----:B-1----:R-:W-:Y:S01]  /*ff00*/  IABS R6, R16 ;  /* 0x0000001000067213 */ /* 0x002fe20000000000 */
[----:B------:R-:W-:-:S03]  /*ff10*/  IMAD.HI.U32 R10, R2, R8, RZ ;  /* 0x00000008020a7227 */ /* 0x000fc600078e00ff */
[----:B------:R-:W-:-:S05]  /*ff20*/  ISETP.GT.U32.AND P4, PT, R0, R13, PT ;  /* 0x0000000d0000720c */ /* 0x000fca0003f84070 */
[----:B------:R-:W-:Y:S02]  /*ff30*/  @!P3 IMAD.IADD R12, R12, 0x1, -R0 ;  /* 0x000000010c0cb824 */ /* 0x000fe400078e0a00 */
[----:B------:R-:W-:Y:S02]  /*ff40*/  IMAD.MOV R10, RZ, RZ, -R10 ;  /* 0x000000ffff0a7224 */ /* 0x000fe400078e0a0a */
[----:B------:R-:W-:Y:S01]  /*ff50*/  IMAD.HI.U32 R11, R2, R6, RZ ;  /* 0x00000006020b7227 */ /* 0x000fe200078e00ff */
[----:B------:R-:W-:-:S03]  /*ff60*/  ISETP.GT.U32.AND P3, PT, R0, R12, PT ;  /* 0x0000000c0000720c */ /* 0x000fc60003f64070 */
[----:B------:R-:W-:Y:S02]  /*ff70*/  IMAD R8, R0, R10, R8 ;  /* 0x0000000a00087224 */ /* 0x000fe400078e0208 */
[----:B------:R-:W-:Y:S02]  /*ff80*/  IMAD.MOV R11, RZ, RZ, -R11 ;  /* 0x000000ffff0b7224 */ /* 0x000fe400078e0a0b */
[----:B------:R-:W-:-:S04]  /*ff90*/  IMAD.HI.U32 R9, R2, R7, RZ ;  /* 0x0000000702097227 */ /* 0x000fc800078e00ff */
[----:B------:R-:W-:Y:S01]  /*ffa0*/  @!P4 IMAD.IADD R13, R13, 0x1, -R0 ;  /* 0x000000010d0dc824 */ /* 0x000fe200078e0a00 */
[C---:B------:R-:W-:Y:S01]  /*ffb0*/  ISETP.GT.U32.AND P4, PT, R0.reuse, R8, PT ;  /* 0x000000080000720c */ /* 0x040fe20003f84070 */
[----:B------:R-:W-:Y:S02]  /*ffc0*/  IMAD R6, R0, R11, R6 ;  /* 0x0000000b00067224 */ /* 0x000fe400078e0206 */
[----:B------:R-:W-:Y:S01]  /*ffd0*/  IMAD.MOV R9, RZ, RZ, -R9 ;  /* 0x000000ffff097224 */ /* 0x000fe200078e0a09 */
[----:B------:R-:W-:Y:S01]  /*ffe0*/  IABS R5, R17 ;  /* 0x0000001100057213 */ /* 0x000fe20000000000 */
[----:B------:R-:W-:Y:S01]  /*fff0*/  @!P3 IMAD.IADD R12, R12, 0x1, -R0 ;  /* 0x000000010c0cb824 */ /* 0x000fe200078e0a00 */
[C---:B------:R-:W-:Y:S01]  /*10000*/  ISETP.GT.U32.AND P3, PT, R0.reuse, R6, PT ;  /* 0x000000060000720c */ /* 0x040fe20003f64070 */
[----:B------:R-:W-:Y:S02]  /*10010*/  IMAD R7, R0, R9, R7 ;  /* 0x0000000900077224 */ /* 0x000fe400078e0207 */
[----:B------:R-:W-:-:S02]  /*10020*/  @!P5 IMAD.MOV R14, RZ, RZ, -R14 ;  /* 0x000000ffff0ed224 */ /* 0x000fc400078e0a0e */
[----:B------:R-:W-:Y:S01]  /*10030*/  IMAD.HI.U32 R10, R2, R5, RZ ;  /* 0x00000005020a7227 */ /* 0x000fe200078e00ff */
[----:B------:R-:W-:-:S03]  /*10040*/  ISETP.GT.U32.AND P5, PT, R0, R7, PT ;  /* 0x000000070000720c */ /* 0x000fc60003fa4070 */
[----:B------:R-:W-:Y:S02]  /*10050*/  IMAD.MOV R10, RZ, RZ, -R10 ;  /* 0x000000ffff0a7224 */ /* 0x000fe400078e0a0a */
[--C-:B------:R-:W-:Y:S02]  /*10060*/  @!P4 IMAD.IADD R8, R8, 0x1, -R0.reuse ;  /* 0x000000010808c824 */ /* 0x100fe400078e0a00 */
[----:B------:R-:W-:Y:S02]  /*10070*/  @!P1 IMAD.MOV R13, RZ, RZ, -R13 ;  /* 0x000000ffff0d9224 */ /* 0x000fe400078e0a0d */
[C---:B------:R-:W-:Y:S01]  /*10080*/  IMAD R5, R0.reuse, R10, R5 ;  /* 0x0000000a00057224 */ /* 0x040fe200078e0205 */
[----:B------:R-:W-:Y:S01]  /*10090*/  ISETP.GT.U32.AND P4, PT, R0, R8, PT ;  /* 0x000000080000720c */ /* 0x000fe20003f84070 */
[--C-:B------:R-:W-:Y:S01]  /*100a0*/  @!P3 IMAD.IADD R6, R6, 0x1, -R0.reuse ;  /* 0x000000010606b824 */ /* 0x100fe200078e0a00 */
[----:B------:R-:W-:Y:S01]  /*100b0*/  STL [R1+0x28], R14 ;  /* 0x0000280e01007387 */ /* 0x000fe20000100800 */
[----:B------:R-:W-:-:S03]  /*100c0*/  @!P5 IMAD.IADD R7, R7, 0x1, -R0 ;  /* 0x000000010707d824 */ /* 0x000fc600078e0a00 */
[----:B------:R0:W-:Y:S01]  /*100d0*/  STL [R1+0x24], R13 ;  /* 0x0000240d01007387 */ /* 0x0001e20000100800 */
[----:B------:R-:W-:Y:S02]  /*100e0*/  ISETP.GT.U32.AND P3, PT, R0, R6, PT ;  /* 0x000000060000720c */ /* 0x000fe40003f64070 */
[----:B---3--:R-:W-:-:S05]  /*100f0*/  IABS R10, R20 ;  /* 0x00000014000a7213 */ /* 0x008fca0000000000 */
[----:B0-----:R-:W-:Y:S01]  /*10100*/  IMAD.HI.U32 R13, R2, R10, RZ ;  /* 0x0000000a020d7227 */ /* 0x001fe200078e00ff */
[----:B------:R-:W-:-:S03]  /*10110*/  ISETP.GT.U32.AND P5, PT, R0, R7, PT ;  /* 0x000000070000720c */ /* 0x000fc60003fa4070 */
[----:B------:R-:W-:Y:S01]  /*10120*/  IMAD.MOV R13, RZ, RZ, -R13 ;  /* 0x000000ffff0d7224 */ /* 0x000fe200078e0a0d */
[----:B------:R-:W-:Y:S01]  /*10130*/  ISETP.GE.AND P1, PT, R16, RZ, PT ;  /* 0x000000ff1000720c */ /* 0x000fe20003f26270 */
[----:B------:R-:W-:Y:S02]  /*10140*/  IMAD.MOV.U32 R16, RZ, RZ, R12 ;  /* 0x000000ffff107224 */ /* 0x000fe400078e000c */
[----:B------:R-:W-:Y:S02]  /*10150*/  @!P4 IMAD.IADD R8, R8, 0x1, -R0 ;  /* 0x000000010808c824 */ /* 0x000fe400078e0a00 */
[----:B------:R-:W-:Y:S02]  /*10160*/  IMAD R10, R0, R13, R10 ;  /* 0x0000000d000a7224 */ /* 0x000fe400078e020a */
[----:B------:R-:W-:Y:S02]  /*10170*/  @!P0 IMAD.MOV R16, RZ, RZ, -R16 ;  /* 0x000000ffff108224 */ /* 0x000fe400078e0a10 */
[----:B------:R-:W-:-:S02]  /*10180*/  @!P6 IMAD.MOV R8, RZ, RZ, -R8 ;  /* 0x000000ffff08e224 */ /* 0x000fc400078e0a08 */
[--C-:B------:R-:W-:Y:S01]  /*10190*/  @!P3 IMAD.IADD R6, R6, 0x1, -R0.reuse ;  /* 0x000000010606b824 */ /* 0x100fe200078e0a00 */
[----:B------:R-:W-:Y:S01]  /*101a0*/  ISETP.GT.U32.AND P3, PT, R0, R10, PT ;  /* 0x0000000a0000720c */ /* 0x000fe20003f64070 */
[----:B------:R-:W-:Y:S01]  /*101b0*/  STL [R1+0x20], R16 ;  /* 0x0000201001007387 */ /* 0x000fe20000100800 */
[----:B------:R-:W-:-:S03]  /*101c0*/  @!P5 IMAD.IADD R7, R7, 0x1, -R0 ;  /* 0x000000010707d824 */ /* 0x000fc600078e0a00 */
[----:B------:R0:W-:Y:S01]  /*101d0*/  STL [R1+0x18], R8 ;  /* 0x0000180801007387 */ /* 0x0001e20000100800 */
[----:B------:R-:W-:Y:S02]  /*101e0*/  @!P2 IMAD.MOV R7, RZ, RZ, -R7 ;  /* 0x000000ffff07a224 */ /* 0x000fe400078e0a07 */
[----:B0-----:R-:W-:-:S04]  /*101f0*/  IMAD.MOV.U32 R8, RZ, RZ, R6 ;  /* 0x000000ffff087224 */ /* 0x001fc800078e0006 */
[----:B------:R-:W-:Y:S01]  /*10200*/  @!P1 IMAD.MOV R8, RZ, RZ, -R8 ;  /* 0x000000ffff089224 */ /* 0x000fe200078e0a08 */
[----:B------:R-:W-:Y:S01]  /*10210*/  STL [R1+0x14], R7 ;  /* 0x0000140701007387 */ /* 0x000fe20000100800 */
[----:B------:R-:W-:-:S03]  /*10220*/  @!P3 IMAD.IADD R10, R10, 0x1, -R0 ;  /* 0x000000010a0ab824 */ /* 0x000fc600078e0a00 */
[----:B------:R-:W-:Y:S01]  /*10230*/  STL [R1+0x10], R8 ;  /* 0x0000100801007387 */ /* 0x000fe20000100800 */
[----:B----4-:R-:W-:Y:S02]  /*10240*/  IABS R11, R22 ;  /* 0x00000016000b7213 */ /* 0x010fe40000000000 */
[----:B------:R-:W-:Y:S02]  /*10250*/  ISETP.GE.AND P3, PT, R22, RZ, PT ;  /* 0x000000ff1600720c */ /* 0x000fe40003f66270 */
[----:B------:R-:W3:Y:S01]  /*10260*/  LDL.LU R22, [R1+0x5c0] ;  /* 0x0005c00001167983 */ /* 0x000ee20000300800 */
[----:B------:R-:W-:-:S05]  /*10270*/  IABS R4, R18 ;  /* 0x0000001200047213 */ /* 0x000fca0000000000 */
[----:B------:R-:W-:-:S04]  /*10280*/  IMAD.HI.U32 R9, R2, R4, RZ ;  /* 0x0000000402097227 */ /* 0x000fc800078e00ff */
[----:B------:R-:W-:Y:S01]  /*10290*/  IMAD.MOV R9, RZ, RZ, -R9 ;  /* 0x000000ffff097224 */ /* 0x000fe200078e0a09 */
[----:B------:R-:W-:-:S03]  /*102a0*/  ISETP.GT.U32.AND P0, PT, R0, R5, PT ;  /* 0x000000050000720c */ /* 0x000fc60003f04070 */
[----:B------:R-:W-:Y:S01]  /*102b0*/  IMAD R4, R0, R9, R4 ;  /* 0x0000000900047224 */ /* 0x000fe200078e0204 */
[----:B--2---:R-:W-:Y:S01]  /*102c0*/  IABS R9, R19 ;  /* 0x0000001300097213 */ /* 0x004fe20000000000 */
[----:B------:R-:W-:-:S03]  /*102d0*/  IMAD.HI.U32 R12, R2, R11, RZ ;  /* 0x0000000b020c7227 */ /* 0x000fc600078e00ff */
[----:B------:R-:W-:Y:S01]  /*102e0*/  ISETP.GT.U32.AND P4, PT, R0, R4, PT ;  /* 0x000000040000720c */ /* 0x000fe20003f84070 */
[----:B------:R-:W-:-:S04]  /*102f0*/  IMAD.HI.U32 R14, R2, R9, RZ ;  /* 0x00000009020e7227 */ /* 0x000fc800078e00ff */
[----:B------:R-:W-:Y:S02]  /*10300*/  IMAD.MOV R14, RZ, RZ, -R14 ;  /* 0x000000ffff0e7224 */ /* 0x000fe400078e0a0e */
[----:B------:R-:W-:Y:S02]  /*10310*/  IMAD.MOV R12, RZ, RZ, -R12 ;  /* 0x000000ffff0c7224 */ /* 0x000fe400078e0a0c */
[C---:B------:R-:W-:Y:S02]  /*10320*/  IMAD R9, R0.reuse, R14, R9 ;  /* 0x0000000e00097224 */ /* 0x040fe400078e0209 */
[--C-:B------:R-:W-:Y:S02]  /*10330*/  @!P0 IMAD.IADD R5, R5, 0x1, -R0.reuse ;  /* 0x0000000105058824 */ /* 0x100fe400078e0a00 */
[C---:B------:R-:W-:Y:S01]  /*10340*/  IMAD R11, R0.reuse, R12, R11 ;  /* 0x0000000c000b7224 */ /* 0x040fe200078e020b */
[----:B------:R-:W-:Y:S01]  /*10350*/  ISETP.GT.U32.AND P0, PT, R0, R9, PT ;  /* 0x000000090000720c */ /* 0x000fe20003f04070 */
[----:B------:R-:W-:Y:S01]  /*10360*/  @!P4 IMAD.IADD R4, R4, 0x1, -R0 ;  /* 0x000000010404c824 */ /* 0x000fe200078e0a00 */
[----:B------:R-:W-:-:S02]  /*10370*/  ISETP.GT.U32.AND P4, PT, R0, R5, PT ;  /* 0x000000050000720c */ /* 0x000fc40003f84070 */
[C---:B------:R-:W-:Y:S02]  /*10380*/  ISETP.GT.U32.AND P2, PT, R0.reuse, R11, PT ;  /* 0x0000000b0000720c */ /* 0x040fe40003f44070 */
[----:B------:R-:W-:Y:S02]  /*10390*/  ISETP.GE.AND P5, PT, R17, RZ, PT ;  /* 0x000000ff1100720c */ /* 0x000fe40003fa6270 */
[----:B------:R-:W-:-:S05]  /*103a0*/  ISETP.GT.U32.AND P6, PT, R0, R4, PT ;  /* 0x000000040000720c */ /* 0x000fca0003fc4070 */
[--C-:B------:R-:W-:Y:S02]  /*103b0*/  @!P0 IMAD.IADD R9, R9, 0x1, -R0.reuse ;  /* 0x0000000109098824 */ /* 0x100fe400078e0a00 */
[--C-:B------:R-:W-:Y:S02]  /*103c0*/  @!P4 IMAD.IADD R5, R5, 0x1, -R0.reuse ;  /* 0x000000010505c824 */ /* 0x100fe400078e0a00 */
[--C-:B------:R-:W-:Y:S01]  /*103d0*/  @!P2 IMAD.IADD R11, R11, 0x1, -R0.reuse ;  /* 0x000000010b0ba824 */ /* 0x100fe200078e0a00 */
[C---:B------:R-:W-:Y:S01]  /*103e0*/  ISETP.GT.U32.AND P0, PT, R0.reuse, R9, PT ;  /* 0x000000090000720c */ /* 0x040fe20003f04070 */
[----:B------:R-:W-:Y:S01]  /*103f0*/  @!P5 IMAD.MOV R5, RZ, RZ, -R5 ;  /* 0x000000ffff05d224 */ /* 0x000fe200078e0a05 */
[----:B------:R-:W-:Y:S02]  /*10400*/  ISETP.GT.U32.AND P5, PT, R0, R10, PT ;  /* 0x0000000a0000720c */ /* 0x000fe40003fa4070 */
[----:B------:R-:W-:Y:S02]  /*10410*/  ISETP.GE.AND P1, PT, R18, RZ, PT ;  /* 0x000000ff1200720c */ /* 0x000fe40003f26270 */
[----:B------:R-:W-:Y:S01]  /*10420*/  ISETP.GT.U32.AND P2, PT, R0, R11, PT ;  /* 0x0000000b0000720c */ /* 0x000fe20003f44070 */
[----:B------:R-:W-:Y:S01]  /*10430*/  @!P6 IMAD.IADD R4, R4, 0x1, -R0 ;  /* 0x000000010404e824 */ /* 0x000fe200078e0a00 */
[----:B------:R-:W-:-:S02]  /*10440*/  ISETP.GE.AND P4, PT, R19, RZ, PT ;  /* 0x000000ff1300720c */ /* 0x000fc40003f86270 */
[----:B------:R-:W-:-:S03]  /*10450*/  ISETP.GE.AND P6, PT, R20, RZ, PT ;  /* 0x000000ff1400720c */ /* 0x000fc60003fc6270 */
[--C-:B------:R-:W-:Y:S02]  /*10460*/  @!P0 IMAD.IADD R9, R9, 0x1, -R0.reuse ;  /* 0x0000000109098824 */ /* 0x100fe400078e0a00 */
[----:B------:R-:W-:Y:S02]  /*10470*/  @!P5 IMAD.IADD R10, R10, 0x1, -R0 ;  /* 0x000000010a0ad824 */ /* 0x000fe400078e0a00 */
[----:B------:R-:W-:Y:S02]  /*10480*/  @!P1 IMAD.MOV R4, RZ, RZ, -R4 ;  /* 0x000000ffff049224 */ /* 0x000fe400078e0a04 */
[----:B------:R-:W-:Y:S02]  /*10490*/  @!P2 IMAD.IADD R11, R11, 0x1, -R0 ;  /* 0x000000010b0ba824 */ /* 0x000fe400078e0a00 */
[----:B------:R-:W-:Y:S01]  /*104a0*/  @!P4 IMAD.MOV R9, RZ, RZ, -R9 ;  /* 0x000000ffff09c224 */ /* 0x000fe200078e0a09 */
[----:B------:R-:W-:Y:S01]  /*104b0*/  STL [R1+0x4], R5 ;  /* 0x0000040501007387 */ /* 0x000fe20000100800 */
[----:B------:R-:W-:-:S02]  /*104c0*/  @!P6 IMAD.MOV R10, RZ, RZ, -R10 ;  /* 0x000000ffff0ae224 */ /* 0x000fc400078e0a0a */
[----:B------:R-:W-:Y:S01]  /*104d0*/  @!P3 IMAD.MOV R11, RZ, RZ, -R11 ;  /* 0x000000ffff0bb224 */ /* 0x000fe200078e0a0b */
[----:B------:R-:W-:Y:S01]  /*104e0*/  STL [R1], R4 ;  /* 0x0000000401007387 */ /* 0x000fe20000100800 */
[----:B------:R-:W-:Y:S02]  /*104f0*/  ISETP.GE.AND P4, PT, R28, RZ, PT ;  /* 0x000000ff1c00720c */ /* 0x000fe40003f86270 */
[----:B------:R-:W-:Y:S01]  /*10500*/  IABS R14, R28 ;  /* 0x0000001c000e7213 */ /* 0x000fe20000000000 */
[----:B------:R0:W-:Y:S04]  /*10510*/  STL [R1+0x1ae4], R9 ;  /* 0x001ae40901007387 */ /* 0x0001e80000100800 */
[----:B------:R-:W2:Y:S04]  /*10520*/  LDL.LU R28, [R1+0x5c4] ;  /* 0x0005c400011c7983 */ /* 0x000ea80000300800 */
[----:B------:R-:W-:Y:S04]  /*10530*/  STL [R1+0x1ae8], R10 ;  /* 0x001ae80a01007387 */ /* 0x000fe80000100800 */
[----:B------:R1:W-:Y:S01]  /*10540*/  STL [R1+0x1aec], R11 ;  /* 0x001aec0b01007387 */ /* 0x0003e20000100800 */
[----:B------:R-:W-:-:S05]  /*10550*/  IABS R12, R21 ;  /* 0x00000015000c7213 */ /* 0x000fca0000000000 */
[----:B------:R-:W-:-:S04]  /*10560*/  IMAD.HI.U32 R6, R2, R12, RZ ;  /* 0x0000000c02067227 */ /* 0x000fc800078e00ff */
[----:B------:R-:W-:Y:S01]  /*10570*/  IMAD.MOV R6, RZ, RZ, -R6 ;  /* 0x000000ffff067224 */ /* 0x000fe200078e0a06 */
[----:B---3--:R-:W-:Y:S02]  /*10580*/  ISETP.GE.AND P6, PT, R22, RZ, PT ;  /* 0x000000ff1600720c */ /* 0x008fe40003fc6270 */
[----:B------:R-:W-:Y:S01]  /*10590*/  IABS R18, R22 ;  /* 0x0000001600127213 */ /* 0x000fe20000000000 */
[----:B------:R-:W-:Y:S02]  /*105a0*/  IMAD.MOV.U32 R22, RZ, RZ, R23 ;  /* 0x000000ffff167224 */ /* 0x000fe400078e0017 */
[----:B------:R-:W-:Y:S02]  /*105b0*/  IMAD.MOV.U32 R23, RZ, RZ, R27 ;  /* 0x000000ffff177224 */ /* 0x000fe400078e001b */
[----:B------:R-:W-:Y:S02]  /*105c0*/  IMAD.MOV.U32 R27, RZ, RZ, R15 ;  /* 0x000000ffff1b7224 */ /* 0x000fe400078e000f */
[----:B------:R-:W3:Y:S01]  /*105d0*/  LDL.LU R15, [R1+0x5dc] ;  /* 0x0005dc00010f7983 */ /* 0x000ee20000300800 */
[----:B------:R-:W-:Y:S01]  /*105e0*/  IMAD R12, R0, R6, R12 ;  /* 0x00000006000c7224 */ /* 0x000fe200078e020c */
[----:B------:R-:W-:-:S02]  /*105f0*/  IABS R13, R29 ;  /* 0x0000001d000d7213 */ /* 0x000fc40000000000 */
[----:B------:R-:W-:Y:S01]  /*10600*/  ISETP.GE.AND P0, PT, R21, RZ, PT ;  /* 0x000000ff1500720c */ /* 0x000fe20003f06270 */
[----:B0-----:R-:W4:Y:S01]  /*10610*/  LDL.LU R9, [R1+0x5e4] ;  /* 0x0005e40001097983 */ /* 0x001f220000300800 */
[----:B------:R-:W-:Y:S01]  /*10620*/  ISETP.GT.U32.AND P3, PT, R0, R12, PT ;  /* 0x0000000c0000720c */ /* 0x000fe20003f64070 */
[----:B------:R-:W-:Y:S01]  /*10630*/  IMAD.HI.U32 R8, R2, R13, RZ ;  /* 0x0000000d02087227 */ /* 0x000fe200078e00ff */
[----:B------:R-:W-:Y:S01]  /*10640*/  ISETP.GE.AND P1, PT, R29, RZ, PT ;  /* 0x000000ff1d00720c */ /* 0x000fe20003f26270 */
[----:B-1----:R-:W4:Y:S10]  /*10650*/  LDL.LU R11, [R1+0x5e8] ;  /* 0x0005e800010b7983 */ /* 0x002f340000300800 */
[----:B------:R-:W-:Y:S01]  /*10660*/  @!P3 IMAD.IADD R12, R12, 0x1, -R0 ;  /* 0x000000010c0cb824 */ /* 0x000fe200078e0a00 */
[----:B------:R-:W4:Y:S04]  /*10670*/  LDL.LU R10, [R1+0x5ec] ;  /* 0x0005ec00010a7983 */ /* 0x000f280000300800 */
[C---:B------:R-:W-:Y:S01]  /*10680*/  ISETP.GT.U32.AND P3, PT, R0.reuse, R12, PT ;  /* 0x0000000c0000720c */ /* 0x040fe20003f64070 */
[----:B------:R-:W-:Y:S01]  /*10690*/  IMAD.MOV R8, RZ, RZ, -R8 ;  /* 0x000000ffff087224 */ /* 0x000fe200078e0a08 */
[----:B------:R-:W-:Y:S01]  /*106a0*/  IABS R21, R23 ;  /* 0x0000001700157213 */ /* 0x000fe20000000000 */
[----:B------:R-:W4:Y:S02]  /*106b0*/  LDL.LU R29, [R1+0x5f0] ;  /* 0x0005f000011d7983 */ /* 0x000f240000300800 */
[----:B------:R-:W-:-:S08]  /*106c0*/  IMAD R13, R0, R8, R13 ;  /* 0x00000008000d7224 */ /* 0x000fd000078e020d */
[----:B------:R-:W-:Y:S01]  /*106d0*/  @!P3 IMAD.IADD R12, R12, 0x1, -R0 ;  /* 0x000000010c0cb824 */ /* 0x000fe200078e0a00 */
[----:B------:R-:W-:Y:S02]  /*106e0*/  ISETP.GT.U32.AND P3, PT, R0, R13, PT ;  /* 0x0000000d0000720c */ /* 0x000fe40003f64070 */
[----:B------:R-:W-:Y:S02]  /*106f0*/  IABS R23, R26 ;  /* 0x0000001a00177213 */ /* 0x000fe40000000000 */
[----:B------:R-:W4:Y:S01]  /*10700*/  LDL R26, [R1+0x5d8] ;  /* 0x0005d800011a7983 */ /* 0x000f220000100800 */
[----:B------:R-:W-:Y:S01]  /*10710*/  IABS R16, R25 ;  /* 0x0000001900107213 */ /* 0x000fe20000000000 */
[----:B------:R-:W-:Y:S01]  /*10720*/  @!P0 IMAD.MOV R12, RZ, RZ, -R12 ;  /* 0x000000ffff0c8224 */ /* 0x000fe200078e0a0c */
[----:B------:R-:W-:Y:S01]  /*10730*/  IABS R17, R24 ;  /* 0x0000001800117213 */ /* 0x000fe20000000000 */
[----:B------:R-:W-:-:S05]  /*10740*/  IMAD.HI.U32 R7, R2, R14, RZ ;  /* 0x0000000e02077227 */ /* 0x000fca00078e00ff */
[----:B------:R-:W-:Y:S02]  /*10750*/  @!P3 IMAD.IADD R13, R13, 0x1, -R0 ;  /* 0x000000010d0db824 */ /* 0x000fe400078e0a00 */
[----:B------:R-:W-:-:S03]  /*10760*/  IMAD.HI.U32 R6, R2, R16, RZ ;  /* 0x0000001002067227 */ /* 0x000fc600078e00ff */
[----:B------:R-:W-:Y:S01]  /*10770*/  ISETP.GT.U32.AND P3, PT, R0, R13, PT ;  /* 0x0000000d0000720c */ /* 0x000fe20003f64070 */
[----:B------:R-:W-:Y:S01]  /*10780*/  IMAD.MOV R7, RZ, RZ, -R7 ;  /* 0x000000ffff077224 */ /* 0x000fe200078e0a07 */
[----:B------:R0:W-:Y:S01]  /*10790*/  STL [R1+0x1af0], R12 ;  /* 0x001af00c01007387 */ /* 0x0001e20000100800 */
[----:B------:R-:W-:-:S04]  /*107a0*/  IMAD.HI.U32 R5, R2, R17, RZ ;  /* 0x0000001102057227 */ /* 0x000fc800078e00ff */
[----:B------:R-:W-:Y:S02]  /*107b0*/  IMAD.MOV R6, RZ, RZ, -R6 ;  /* 0x000000ffff067224 */ /* 0x000fe400078e0a06 */
[C---:B------:R-:W-:Y:S01]  /*107c0*/  IMAD R14, R0.reuse, R7, R14 ;  /* 0x00000007000e7224 */ /* 0x040fe200078e020e */
[----:B0-----:R-:W4:Y:S01]  /*107d0*/  LDL.LU R12, [R1+0x5e0] ;  /* 0x0005e000010c7983 */ /* 0x001f220000300800 */
[----:B------:R-:W-:Y:S02]  /*107e0*/  IMAD.MOV R5, RZ, RZ, -R5 ;  /* 0x000000ffff057224 */ /* 0x000fe400078e0a05 */
[C---:B------:R-:W-:Y:S01]  /*107f0*/  IMAD R16, R0.reuse, R6, R16 ;  /* 0x0000000600107224 */ /* 0x040fe200078e0210 */
[C---:B------:R-:W-:Y:S01]  /*10800*/  ISETP.GT.U32.AND P0, PT, R0.reuse, R14, PT ;  /* 0x0000000e0000720c */ /* 0x040fe20003f04070 */
[C---:B------:R-:W-:Y:S02]  /*10810*/  IMAD R17, R0.reuse, R5, R17 ;  /* 0x0000000500117224 */ /* 0x040fe400078e0211 */
[----:B------:R-:W-:Y:S01]  /*10820*/  @!P3 IMAD.IADD R13, R13, 0x1, -R0 ;  /* 0x000000010d0db824 */ /* 0x000fe200078e0a00 */
[----:B------:R-:W-:-:S03]  /*10830*/  ISETP.GT.U32.AND P3, PT, R0, R16, PT ;  /* 0x000000100000720c */ /* 0x000fc60003f64070 */
[----:B------:R-:W-:Y:S01]  /*10840*/  @!P1 IMAD.MOV R13, RZ, RZ, -R13 ;  /* 0x000000ffff0d9224 */ /* 0x000fe200078e0a0d */
[----:B------:R-:W-:-:S05]  /*10850*/  ISETP.GT.U32.AND P1, PT, R0, R17, PT ;  /* 0x000000110000720c */ /* 0x000fca0003f24070 */
[----:B------:R-:W-:-:S04]  /*10860*/  @!P0 IMAD.IADD R14, R14, 0x1, -R0 ;  /* 0x000000010e0e8824 */ /* 0x000fc800078e0a00 */
[----:B------:R-:W-:Y:S01]  /*10870*/  @!P3 IMAD.IADD R16, R16, 0x1, -R0 ;  /* 0x000000011010b824 */ /* 0x000fe200078e0a00 */
[----:B------:R-:W-:-:S03]  /*10880*/  ISETP.GT.U32.AND P0, PT, R0, R14, PT ;  /* 0x0000000e0000720c */ /* 0x000fc60003f04070 */
[----:B------:R-:W-:Y:S01]  /*10890*/  @!P1 IMAD.IADD R17, R17, 0x1, -R0 ;  /* 0x0000000111119824 */ /* 0x000fe200078e0a00 */
[----:B------:R-:W-:Y:S02]  /*108a0*/  ISETP.GT.U32.AND P1, PT, R0, R16, PT ;  /* 0x000000100000720c */ /* 0x000fe40003f24070 */
[----:B------:R-:W-:-:S07]  /*108b0*/  ISETP.GE.AND P5, PT, R25, RZ, PT ;  /* 0x000000ff1900720c */ /* 0x000fce0003fa6270 */
[----:B------:R-:W-:-:S04]  /*108c0*/  @!P0 IMAD.IADD R14, R14, 0x1, -R0 ;  /* 0x000000010e0e8824 */ /* 0x000fc800078e0a00 */
[----:B------:R-:W-:Y:S02]  /*108d0*/  @!P1 IMAD.IADD R16, R16, 0x1, -R0 ;  /* 0x0000000110109824 */ /* 0x000fe400078e0a00 */
[----:B------:R-:W-:Y:S02]  /*108e0*/  @!P4 IMAD.MOV R14, RZ, RZ, -R14 ;  /* 0x000000ffff0ec224 */ /* 0x000fe400078e0a0e */
[----:B------:R-:W-:Y:S01]  /*108f0*/  @!P5 IMAD.MOV R16, RZ, RZ, -R16 ;  /* 0x000000ffff10d224 */ /* 0x000fe200078e0a10 */
[----:B---3--:R-:W-:Y:S01]  /*10900*/  IABS R25, R15 ;  /* 0x0000000f00197213 */ /* 0x008fe20000000000 */
[----:B------:R0:W-:Y:S04]  /*10910*/  STL [R1+0x1b68], R15 ;  /* 0x001b680f01007387 */ /* 0x0001e80000100800 */
[----:B0-----:R-:W3:Y:S04]  /*10920*/  LDL.LU R15, [R1+0x5c8] ;  /* 0x0005c800010f7983 */ /* 0x001ee80000300800 */
[----:B------:R0:W-:Y:S04]  /*10930*/  STL [R1+0x1af4], R13 ;  /* 0x001af40d01007387 */ /* 0x0001e80000100800 */
[----:B0-----:R-:W3:Y:S04]  /*10940*/  LDL.LU R13, [R1+0x5f4] ;  /* 0x0005f400010d7983 */ /* 0x001ee80000300800 */
[----:B------:R0:W-:Y:S04]  /*10950*/  STL [R1+0x1af8], R14 ;  /* 0x001af80e01007387 */ /* 0x0001e80000100800 */
[----:B0-----:R-:W3:Y:S04]  /*10960*/  LDL.LU R14, [R1+0x5d0] ;  /* 0x0005d000010e7983 */ /* 0x001ee80000300800 */
[----:B------:R0:W-:Y:S04]  /*10970*/  STL [R1+0x1afc], R16 ;  /* 0x001afc1001007387 */ /* 0x0001e80000100800 */
[----:B0-----:R-:W3:Y:S01]  /*10980*/  LDL.LU R16, [R1+0x5cc] ;  /* 0x0005cc0001107983 */ /* 0x001ee20000300800 */
[----:B--2---:R-:W-:Y:S01]  /*10990*/  IABS R19, R28 ;  /* 0x0000001c00137213 */ /* 0x004fe20000000000 */
[----:B------:R-:W-:-:S04]  /*109a0*/  IMAD.HI.U32 R4, R2, R18, RZ ;  /* 0x0000001202047227 */ /* 0x000fc800078e00ff */
[----:B------:R-:W-:-:S04]  /*109b0*/  IMAD.HI.U32 R8, R2, R19, RZ ;  /* 0x0000001302087227 */ /* 0x000fc800078e00ff */
[----:B------:R-:W-:Y:S02]  /*109c0*/  IMAD.MOV R4, RZ, RZ, -R4 ;  /* 0x000000ffff047224 */ /* 0x000fe400078e0a04 */
[----:B------:R-:W-:Y:S02]  /*109d0*/  IMAD.MOV R8, RZ, RZ, -R8 ;  /* 0x000000ffff087224 */ /* 0x000fe400078e0a08 */
[C---:B------:R-:W-:Y:S02]  /*109e0*/  IMAD R18, R0.reuse, R4, R18 ;  /* 0x0000000400127224 */ /* 0x040fe400078e0212 */
[----:B------:R-:W-:-:S03]  /*109f0*/  IMAD R19, R0, R8, R19 ;  /* 0x0000000800137224 */ /* 0x000fc600078e0213 */
[C---:B------:R-:W-:Y:S02]  /*10a00*/  ISETP.GT.U32.AND P0, PT, R0.reuse, R18, PT ;  /* 0x000000120000720c */ /* 0x040fe40003f04070 */
[----:B------:R-:W-:Y:S02]  /*10a10*/  ISETP.GT.U32.AND P3, PT, R0, R19, PT ;  /* 0x000000130000720c */ /* 0x000fe40003f64070 */
[----:B------:R-:W-:-:S05]  /*10a20*/  IABS R20, R22 ;  /* 0x0000001600147213 */ /* 0x000fca0000000000 */
[----:B------:R-:W-:Y:S01]  /*10a30*/  IMAD.HI.U32 R7, R2, R20, RZ ;  /* 0x0000001402077227 */ /* 0x000fe200078e00ff */
[----:B------:R-:W-:-:S03]  /*10a40*/  IABS R22, R27 ;  /* 0x0000001b00167213 */ /* 0x000fc60000000000 */
[----:B------:R-:W-:Y:S02]  /*10a50*/  IMAD.MOV R7, RZ, RZ, -R7 ;  /* 0x000000ffff077224 */ /* 0x000fe400078e0a07 */
[----:B------:R-:W-:Y:S02]  /*10a60*/  @!P0 IMAD.IADD R18, R18, 0x1, -R0 ;  /* 0x0000000112128824 */ /* 0x000fe400078e0a00 */
[----:B------:R-:W-:Y:S01]  /*10a70*/  IMAD.HI.U32 R6, R2, R21, RZ ;  /* 0x0000001502067227 */ /* 0x000fe200078e00ff */
[----:B------:R-:W-:-:S03]  /*10a80*/  ISETP.GE.AND P2, PT, R24, RZ, PT ;  /* 0x000000ff1800720c */ /* 0x000fc60003f46270 */
[----:B------:R-:W-:Y:S01]  /*10a90*/  @!P3 IMAD.IADD R19, R19, 0x1, -R0 ;  /* 0x000000011313b824 */ /* 0x000fe200078e0a00 */
[----:B----4-:R-:W-:Y:S01]  /*10aa0*/  IABS R24, R26 ;  /* 0x0000001a00187213 */ /* 0x010fe20000000000 */
[C---:B------:R-:W-:Y:S01]  /*10ab0*/  IMAD R20, R0.reuse, R7, R20 ;  /* 0x0000000700147224 */ /* 0x040fe200078e0214 */
[----:B------:R-:W-:Y:S01]  /*10ac0*/  ISETP.GT.U32.AND P3, PT, R0, R18, PT ;  /* 0x000000120000720c */ /* 0x000fe20003f64070 */
[----:B------:R-:W-:Y:S02]  /*10ad0*/  IMAD.MOV R6, RZ, RZ, -R6 ;  /* 0x000000ffff067224 */ /* 0x000fe400078e0a06 */
[----:B------:R-:W-:Y:S01]  /*10ae0*/  IMAD.HI.U32 R5, R2, R22, RZ ;  /* 0x0000001602057227 */ /* 0x000fe200078e00ff */
[C---:B------:R-:W-:Y:S02]  /*10af0*/  ISETP.GT.U32.AND P4, PT, R0.reuse, R19, PT ;  /* 0x000000130000720c */ /* 0x040fe40003f84070 */
[----:B------:R-:W-:Y:S01]  /*10b00*/  ISETP.GT.U32.AND P1, PT, R0, R20, PT ;  /* 0x000000140000720c */ /* 0x000fe20003f24070 */
[----:B------:R-:W-:-:S04]  /*10b10*/  IMAD.HI.U32 R4, R2, R23, RZ ;  /* 0x0000001702047227 */ /* 0x000fc800078e00ff */
[----:B------:R-:W-:Y:S02]  /*10b20*/  IMAD R21, R0, R6, R21 ;  /* 0x0000000600157224 */ /* 0x000fe400078e0215 */
[----:B------:R-:W-:Y:S02]  /*10b30*/  IMAD.MOV R5, RZ, RZ, -R5 ;  /* 0x000000ffff057224 */ /* 0x000fe400078e0a05 */
[----:B------:R-:W-:-:S04]  /*10b40*/  IMAD.HI.U32 R6, R2, R24, RZ ;  /* 0x0000001802067227 */ /* 0x000fc800078e00ff */
[----:B------:R-:W-:Y:S02]  /*10b50*/  IMAD.MOV R4, RZ, RZ, -R4 ;  /* 0x000000ffff047224 */ /* 0x000fe400078e0a04 */
[C---:B------:R-:W-:Y:S02]  /*10b60*/  IMAD R22, R0.reuse, R5, R22 ;  /* 0x0000000500167224 */ /* 0x040fe400078e0216 */
[----:B------:R-:W-:Y:S01]  /*10b70*/  IMAD.MOV R6, RZ, RZ, -R6 ;  /* 0x000000ffff067224 */ /* 0x000fe200078e0a06 */
[----:B------:R-:W-:Y:S01]  /*10b80*/  IABS R26, R12 ;  /* 0x0000000c001a7213 */ /* 0x000fe20000000000 */
[C---:B------:R-:W-:Y:S02]  /*10b90*/  IMAD R23, R0.reuse, R4, R23 ;  /* 0x0000000400177224 */ /* 0x040fe400078e0217 */
[----:B------:R-:W-:Y:S02]  /*10ba0*/  IMAD R24, R0, R6, R24 ;  /* 0x0000000600187224 */ /* 0x000fe400078e0218 */
[--C-:B------:R-:W-:Y:S01]  /*10bb0*/  @!P3 IMAD.IADD R18, R18, 0x1, -R0.reuse ;  /* 0x000000011212b824 */ /* 0x100fe200078e0a00 */
[C---:B------:R-:W-:Y:S01]  /*10bc0*/  ISETP.GT.U32.AND P3, PT, R0.reuse, R22, PT ;  /* 0x000000160000720c */ /* 0x040fe20003f64070 */
[----:B------:R-:W-:Y:S01]  /*10bd0*/  @!P4 IMAD.IADD R19, R19, 0x1, -R0 ;  /* 0x000000011313c824 */ /* 0x000fe200078e0a00 */
[----:B------:R-:W-:Y:S01]  /*10be0*/  ISETP.GT.U32.AND P4, PT, R0, R23, PT ;  /* 0x000000170000720c */ /* 0x000fe20003f84070 */
[----:B------:R-:W-:-:S04]  /*10bf0*/  IMAD.HI.U32 R5, R2, R25, RZ ;  /* 0x0000001902057227 */ /* 0x000fc800078e00ff */
[----:B------:R-:W-:-:S04]  /*10c00*/  IMAD.HI.U32 R4, R2, R26, RZ ;  /* 0x0000001a02047227 */ /* 0x000fc800078e00ff */
[----:B------:R-:W-:Y:S01]  /*10c10*/  @!P1 IMAD.IADD R20, R20, 0x1, -R0 ;  /* 0x0000000114149824 */ /* 0x000fe200078e0a00 */
[C---:B------:R-:W-:Y:S01]  /*10c20*/  ISETP.GT.U32.AND P1, PT, R0.reuse, R24, PT ;  /* 0x000000180000720c */ /* 0x040fe20003f24070 */
[----:B------:R-:W-:Y:S01]  /*10c30*/  IMAD.MOV R5, RZ, RZ, -R5 ;  /* 0x000000ffff057224 */ /* 0x000fe200078e0a05 */
[----:B------:R-:W-:Y:S01]  /*10c40*/  IABS R27, R9 ;  /* 0x00000009001b7213 */ /* 0x000fe20000000000 */
[----:B------:R-:W-:Y:S02]  /*10c50*/  IMAD.MOV R4, RZ, RZ, -R4 ;  /* 0x000000ffff047224 */ /* 0x000fe400078e0a04 */
[C---:B------:R-:W-:Y:S01]  /*10c60*/  IMAD R25, R0.reuse, R5, R25 ;  /* 0x0000000500197224 */ /* 0x040fe200078e0219 */
[----:B------:R-:W-:Y:S01]  /*10c70*/  IABS R5, R11 ;  /* 0x0000000b00057213 */ /* 0x000fe20000000000 */
[----:B------:R-:W-:Y:S02]  /*10c80*/  IMAD R26, R0, R4, R26 ;  /* 0x00000004001a7224 */ /* 0x000fe400078e021a */
[----:B------:R-:W-:-:S04]  /*10c90*/  IMAD.HI.U32 R4, R2, R27, RZ ;  /* 0x0000001b02047227 */ /* 0x000fc800078e00ff */
[----:B------:R-:W-:Y:S02]  /*10ca0*/  @!P3 IMAD.IADD R22, R22, 0x1, -R0 ;  /* 0x000000011616b824 */ /* 0x000fe400078e0a00 */
[----:B------:R-:W-:Y:S02]  /*10cb0*/  IMAD.MOV R6, RZ, RZ, -R4 ;  /* 0x000000ffff067224 */ /* 0x000fe400078e0a04 */
[--C-:B------:R-:W-:Y:S01]  /*10cc0*/  @!P4 IMAD.IADD R23, R23, 0x1, -R0.reuse ;  /* 0x000000011717c824 */ /* 0x100fe200078e0a00 */
[----:B------:R-:W-:Y:S01]  /*10cd0*/  ISETP.GT.U32.AND P4, PT, R0, R22, PT ;  /* 0x000000160000720c */ /* 0x000fe20003f84070 */
[----:B------:R-:W-:Y:S01]  /*10ce0*/  IMAD.MOV.U32 R4, RZ, RZ, R5 ;  /* 0x000000ffff047224 */ /* 0x000fe200078e0005 */
[----:B------:R-:W-:Y:S01]  /*10cf0*/  IABS R5, R3 ;  /* 0x0000000300057213 */ /* 0x000fe20000000000 */
[----:B------:R-:W-:Y:S01]  /*10d00*/  @!P1 IMAD.IADD R24, R24, 0x1, -R0 ;  /* 0x0000000118189824 */ /* 0x000fe200078e0a00 */
[----:B------:R-:W-:Y:S01]  /*10d10*/  ISETP.GT.U32.AND P5, PT, R0, R23, PT ;  /* 0x000000170000720c */ /* 0x000fe20003fa4070 */
[----:B------:R-:W-:-:S03]  /*10d20*/  IMAD.HI.U32 R8, R2, R4, RZ ;  /* 0x0000000402087227 */ /* 0x000fc600078e00ff */
[----:B------:R-:W-:Y:S01]  /*10d30*/  ISETP.GT.U32.AND P1, PT, R0, R24, PT ;  /* 0x000000180000720c */ /* 0x000fe20003f24070 */
[----:B------:R-:W-:-:S04]  /*10d40*/  IMAD.HI.U32 R7, R2, R5, RZ ;  /* 0x0000000502077227 */ /* 0x000fc800078e00ff */
[----:B------:R-:W-:Y:S02]  /*10d50*/  IMAD.MOV R8, RZ, RZ, -R8 ;  /* 0x000000ffff087224 */ /* 0x000fe400078e0a08 */
[C---:B------:R-:W-:Y:S02]  /*10d60*/  IMAD R27, R0.reuse, R6, R27 ;  /* 0x00000006001b7224 */ /* 0x040fe400078e021b */
[----:B------:R-:W-:Y:S02]  /*10d70*/  IMAD.MOV R7, RZ, RZ, -R7 ;  /* 0x000000ffff077224 */ /* 0x000fe400078e0a07 */
[C---:B------:R-:W-:Y:S02]  /*10d80*/  IMAD R4, R0.reuse, R8, R4 ;  /* 0x0000000800047224 */ /* 0x040fe400078e0204 */
[----:B------:R-:W-:Y:S02]  /*10d90*/  IMAD R5, R0, R7, R5 ;  /* 0x0000000700057224 */ /* 0x000fe400078e0205 */
[--C-:B------:R-:W-:Y:S01]  /*10da0*/  @!P4 IMAD.IADD R22, R22, 0x1, -R0.reuse ;  /* 0x000000011616c824 */ /* 0x100fe200078e0a00 */
[C---:B------:R-:W-:Y:S01]  /*10db0*/  ISETP.GT.U32.AND P4, PT, R0.reuse, R27, PT ;  /* 0x0000001b0000720c */ /* 0x040fe20003f84070 */
[--C-:B------:R-:W-:Y:S01]  /*10dc0*/  @!P5 IMAD.IADD R23, R23, 0x1, -R0.reuse ;  /* 0x000000011717d824 */ /* 0x100fe200078e0a00 */
[----:B------:R-:W-:Y:S01]  /*10dd0*/  ISETP.GT.U32.AND P5, PT, R0, R4, PT ;  /* 0x000000040000720c */ /* 0x000fe20003fa4070 */
[----:B------:R-:W-:Y:S01]  /*10de0*/  @!P1 IMAD.IADD R24, R24, 0x1, -R0 ;  /* 0x0000000118189824 */ /* 0x000fe200078e0a00 */
[----:B------:R-:W-:-:S09]  /*10df0*/  ISETP.GT.U32.AND P1, PT, R0, R5, PT ;  /* 0x000000050000720c */ /* 0x000fd20003f24070 */
[--C-:B------:R-:W-:Y:S02]  /*10e00*/  @!P4 IMAD.IADD R27, R27, 0x1, -R0.reuse ;  /* 0x000000011b1bc824 */ /* 0x100fe400078e0a00 */
[--C-:B------:R-:W-:Y:S02]  /*10e10*/  @!P5 IMAD.IADD R4, R4, 0x1, -R0.reuse ;  /* 0x000000010404d824 */ /* 0x100fe400078e0a00 */
[----:B------:R-:W-:Y:S01]  /*10e20*/  @!P1 IMAD.IADD R5, R5, 0x1, -R0 ;  /* 0x0000000105059824 */ /* 0x000fe200078e0a00 */
[----:B---3--:R-:W-:Y:S02]  /*10e30*/  ISETP.GE.AND P4, PT, R15, RZ, PT ;  /* 0x000000ff0f00720c */ /* 0x008fe40003f86270 */
[----:B------:R-:W2:Y:S01]  /*10e40*/  LDL.LU R15, [R1+0x1b68] ;  /* 0x001b6800010f7983 */ /* 0x000ea20000300800 */
[----:B------:R-:W-:Y:S02]  /*10e50*/  ISETP.GE.AND P1, PT, R14, RZ, PT ;  /* 0x000000ff0e00720c */ /* 0x000fe40003f26270 */
[----:B------:R-:W-:-:S02]  /*10e60*/  ISETP.GE.AND P5, PT, R16, RZ, PT ;  /* 0x000000ff1000720c */ /* 0x000fc40003fa6270 */
[----:B------:R-:W3:Y:S04]  /*10e70*/  LDL.LU R16, [R1+0x5d4] ;  /* 0x0005d40001107983 */ /* 0x000ee80000300800 */
[----:B------:R-:W4:Y:S01]  /*10e80*/  LDL.LU R14, [R1+0x5d8] ;  /* 0x0005d800010e7983 */ /* 0x000f220000300800 */
[----:B------:R-:W-:-:S13]  /*10e90*/  ISETP.GT.U32.AND P0, PT, R0, R17, PT ;  /* 0x000000110000720c */ /* 0x000fda0003f04070 */
[----:B------:R-:W-:Y:S01]  /*10ea0*/  @!P0 IMAD.IADD R17, R17, 0x1, -R0 ;  /* 0x0000000111118824 */ /* 0x000fe200078e0a00 */
[----:B------:R-:W-:-:S13]  /*10eb0*/  ISETP.GT.U32.AND P0, PT, R0, R21, PT ;  /* 0x000000150000720c */ /* 0x000fda0003f04070 */
[----:B------:R-:W-:-:S05]  /*10ec0*/  @!P0 IMAD.IADD R21, R21, 0x1, -R0 ;  /* 0x0000000115158824 */ /* 0x000fca00078e0a00 */
[----:B------:R-:W-:Y:S02]  /*10ed0*/  ISETP.GT.U32.AND P3, PT, R0, R21, PT ;  /* 0x000000150000720c */ /* 0x000fe40003f64070 */
[----:B------:R-:W-:-:S05]  /*10ee0*/  IABS R6, R10 ;  /* 0x0000000a00067213 */ /* 0x000fca0000000000 */
[----:B------:R-:W-:-:S06]  /*10ef0*/  IMAD.HI.U32 R8, R2, R6, RZ ;  /* 0x0000000602087227 */ /* 0x000fcc00078e00ff */
[----:B------:R-:W-:Y:S01]  /*10f00*/  @!P3 IMAD.IADD R21, R21, 0x1, -R0 ;  /* 0x000000011515b824 */ /* 0x000fe200078e0a00 */
[----:B------:R-:W-:Y:S01]  /*10f10*/  ISETP.GT.U32.AND P3, PT, R0, R26, PT ;  /* 0x0000001a0000720c */ /* 0x000fe20003f64070 */
[----:B------:R-:W-:-:S04]  /*10f20*/  IMAD.MOV R8, RZ, RZ, -R8 ;  /* 0x000000ffff087224 */ /* 0x000fc800078e0a08 */
[C---:B------:R-:W-:Y:S01]  /*10f30*/  IMAD R6, R0.reuse, R8, R6 ;  /* 0x0000000800067224 */ /* 0x040fe200078e0206 */
[----:B------:R-:W-:-:S07]  /*10f40*/  ISETP.GT.U32.AND P0, PT, R0, R20, PT ;  /* 0x000000140000720c */ /* 0x000fce0003f04070 */
[----:B------:R-:W-:Y:S01]  /*10f50*/  @!P3 IMAD.IADD R26, R26, 0x1, -R0 ;  /* 0x000000011a1ab824 */ /* 0x000fe200078e0a00 */
[----:B------:R-:W-:-:S05]  /*10f60*/  ISETP.GT.U32.AND P3, PT, R0, R6, PT ;  /* 0x000000060000720c */ /* 0x000fca0003f64070 */
[----:B------:R-:W-:Y:S01]  /*10f70*/  @!P0 IMAD.IADD R20, R20, 0x1, -R0 ;  /* 0x0000000114148824 */ /* 0x000fe200078e0a00 */
[----:B------:R-:W-:Y:S01]  /*10f80*/  ISETP.GT.U32.AND P0, PT, R0, R25, PT ;  /* 0x000000190000720c */ /* 0x000fe20003f04070 */
[----:B------:R-:W-:-:S06]  /*10f90*/  @!P1 IMAD.MOV R22, RZ, RZ, -R22 ;  /* 0x000000ffff169224 */ /* 0x000fcc00078e0a16 */
[----:B------:R-:W-:-:S05]  /*10fa0*/  @!P3 IMAD.IADD R6, R6, 0x1, -R0 ;  /* 0x000000010606b824 */ /* 0x000fca00078e0a00 */
[----:B------:R-:W-:Y:S01]  /*10fb0*/  ISETP.GT.U32.AND P1, PT, R0, R6, PT ;  /* 0x000000060000720c */ /* 0x000fe20003f24070 */
[----:B------:R-:W-:Y:S01]  /*10fc0*/  @!P0 IMAD.IADD R25, R25, 0x1, -R0 ;  /* 0x0000000119198824 */ /* 0x000fe200078e0a00 */
[----:B------:R-:W-:-:S11]  /*10fd0*/  ISETP.GE.AND P0, PT, R28, RZ, PT ;  /* 0x000000ff1c00720c */ /* 0x000fd60003f06270 */
[----:B------:R-:W-:Y:S01]  /*10fe0*/  @!P1 IMAD.IADD R6, R6, 0x1, -R0 ;  /* 0x0000000106069824 */ /* 0x000fe200078e0a00 */
[----:B------:R-:W-:Y:S02]  /*10ff0*/  ISETP.GE.AND P1, PT, R9, RZ, PT ;  /* 0x000000ff0900720c */ /* 0x000fe40003f26270 */
[----:B------:R-:W0:Y:S01]  /*11000*/  S2R R9, SR_TID.X ;  /* 0x0000000000097919 */ /* 0x000e220000002100 */
[----:B------:R-:W-:Y:S01]  /*11010*/  @!P0 IMAD.MOV R19, RZ, RZ, -R19 ;  /* 0x000000ffff138224 */ /* 0x000fe200078e0a13 */
[C---:B------:R-:W-:Y:S02]  /*11020*/  ISETP.GT.U32.AND P0, PT, R0.reuse, R27, PT ;  /* 0x0000001b0000720c */ /* 0x040fe40003f04070 */
[C---:B------:R-:W-:Y:S01]  /*11030*/  ISETP.GT.U32.AND P3, PT, R0.reuse, R26, PT ;  /* 0x0000001a0000720c */ /* 0x040fe20003f64070 */
[----:B------:R-:W-:Y:S01]  /*11040*/  @!P2 IMAD.MOV R17, RZ, RZ, -R17 ;  /* 0x000000ffff11a224 */ /* 0x000fe200078e0a11 */
[----:B------:R-:W-:Y:S02]  /*11050*/  IABS R7, R29 ;  /* 0x0000001d00077213 */ /* 0x000fe40000000000 */
[C---:B------:R-:W-:Y:S01]  /*11060*/  ISETP.GT.U32.AND P2, PT, R0.reuse, R25, PT ;  /* 0x000000190000720c */ /* 0x040fe20003f44070 */
[----:B------:R-:W-:Y:S01]  /*11070*/  @!P5 IMAD.MOV R21, RZ, RZ, -R21 ;  /* 0x000000ffff15d224 */ /* 0x000fe200078e0a15 */
[----:B------:R-:W-:Y:S01]  /*11080*/  ISETP.GT.U32.AND P5, PT, R0, R5, PT ;  /* 0x000000050000720c */ /* 0x000fe20003fa4070 */
[----:B------:R-:W-:Y:S01]  /*11090*/  IMAD.HI.U32 R28, R2, R7, RZ ;  /* 0x00000007021c7227 */ /* 0x000fe200078e00ff */
[----:B------:R-:W-:-:S03]  /*110a0*/  IABS R8, R13 ;  /* 0x0000000d00087213 */ /* 0x000fc60000000000 */
[--C-:B------:R-:W-:Y:S02]  /*110b0*/  @!P0 IMAD.IADD R27, R27, 0x1, -R0.reuse ;  /* 0x000000011b1b8824 */ /* 0x100fe400078e0a00 */
[----:B------:R-:W-:Y:S02]  /*110c0*/  @!P3 IMAD.IADD R26, R26, 0x1, -R0 ;  /* 0x000000011a1ab824 */ /* 0x000fe400078e0a00 */
[----:B------:R-:W-:Y:S02]  /*110d0*/  IMAD.MOV R28, RZ, RZ, -R28 ;  /* 0x000000ffff1c7224 */ /* 0x000fe400078e0a1c */
[----:B------:R-:W-:-:S04]  /*110e0*/  IMAD.HI.U32 R2, R2, R8, RZ ;  /* 0x0000000802027227 */ /* 0x000fc800078e00ff */
[----:B------:R-:W-:Y:S02]  /*110f0*/  @!P6 IMAD.MOV R18, RZ, RZ, -R18 ;  /* 0x000000ffff12e224 */ /* 0x000fe400078e0a12 */
[----:B------:R-:W-:Y:S02]  /*11100*/  IMAD R7, R0, R28, R7 ;  /* 0x0000001c00077224 */ /* 0x000fe400078e0207 */
[----:B------:R-:W-:Y:S02]  /*11110*/  @!P2 IMAD.IADD R25, R25, 0x1, -R0 ;  /* 0x000000011919a824 */ /* 0x000fe400078e0a00 */
[----:B------:R-:W-:Y:S01]  /*11120*/  IMAD.MOV R2, RZ, RZ, -R2 ;  /* 0x000000ffff027224 */ /* 0x000fe200078e0a02 */
[----:B0-----:R-:W-:Y:S01]  /*11130*/  LOP3.LUT R28, R9, 0x7, RZ, 0xc0, !PT ;  /* 0x00000007091c7812 */ /* 0x001fe200078ec0ff */
[----:B------:R-:W-:Y:S01]  /*11140*/  @!P5 IMAD.IADD R5, R5, 0x1, -R0 ;  /* 0x000000010505d824 */ /* 0x000fe200078e0a00 */
[----:B------:R-:W-:Y:S01]  /*11150*/  ISETP.GE.AND P5, PT, R12, RZ, PT ;  /* 0x000000ff0c00720c */ /* 0x000fe20003fa6270 */
[----:B------:R-:W-:-:S02]  /*11160*/  IMAD R8, R0, R2, R8 ;  /* 0x0000000200087224 */ /* 0x000fc400078e0208 */
[----:B------:R-:W-:Y:S01]  /*11170*/  @!P4 IMAD.MOV R20, RZ, RZ, -R20 ;  /* 0x000000ffff14c224 */ /* 0x000fe200078e0a14 */
[----:B------:R-:W-:Y:S01]  /*11180*/  STL [R1+0x1b00], R17 ;  /* 0x001b001101007387 */ /* 0x000fe20000100800 */
[----:B------:R-:W-:Y:S01]  /*11190*/  IMAD.SHL.U32 R2, R9, 0x2, RZ ;  /* 0x0000000209027824 */ /* 0x000fe200078e00ff */
[----:B------:R-:W-:Y:S01]  /*111a0*/  ISETP.GT.U32.AND P2, PT, R0, R7, PT ;  /* 0x000000070000720c */ /* 0x000fe20003f44070 */
[----:B------:R-:W-:Y:S01]  /*111b0*/  @!P1 IMAD.MOV R27, RZ, RZ, -R27 ;  /* 0x000000ffff1b9224 */ /* 0x000fe200078e0a1b */
[----:B------:R-:W-:Y:S01]  /*111c0*/  STL [R1+0x1b04], R18 ;  /* 0x001b041201007387 */ /* 0x000fe20000100800 */
[----:B------:R-:W0:Y:S03]  /*111d0*/  LDC R12, c[0x0][0x230] ;  /* 0x00008c00ff0c7b82 */ /* 0x000e260000000800 */
[----:B------:R-:W-:Y:S04]  /*111e0*/  STL [R1+0x1b08], R19 ;  /* 0x001b081301007387 */ /* 0x000fe80000100800 */
[----:B------:R-:W-:Y:S01]  /*111f0*/  STL [R1+0x1b0c], R20 ;  /* 0x001b0c1401007387 */ /* 0x000fe20000100800 */
[----:B------:R-:W-:-:S03]  /*11200*/  @!P5 IMAD.MOV R26, RZ, RZ, -R26 ;  /* 0x000000ffff1ad224 */ /* 0x000fc600078e0a1a */
[----:B------:R-:W-:Y:S04]  /*11210*/  STL [R1+0x1b10], R21 ;  /* 0x001b101501007387 */ /* 0x000fe80000100800 */
[----:B------:R-:W-:Y:S01]  /*11220*/  STL [R1+0x1b14], R22 ;  /* 0x001b141601007387 */ /* 0x000fe20000100800 */
[----:B------:R-:W-:Y:S01]  /*11230*/  @!P2 IMAD.IADD R7, R7, 0x1, -R0 ;  /* 0x000000010707a824 */ /* 0x000fe200078e0a00 */
[----:B--2---:R-:W-:Y:S02]  /*11240*/  ISETP.GE.AND P0, PT, R15, RZ, PT ;  /* 0x000000ff0f00720c */ /* 0x004fe40003f06270 */
[----:B------:R-:W2:Y:S11]  /*11250*/  LDL.LU R15, [R1+0x1b64] ;  /* 0x001b6400010f7983 */ /* 0x000eb60000300800 */
[----:B------:R-:W-:Y:S01]  /*11260*/  @!P0 IMAD.MOV R25, RZ, RZ, -R25 ;  /* 0x000000ffff198224 */ /* 0x000fe200078e0a19 */
[----:B------:R-:W-:Y:S01]  /*11270*/  ISETP.GE.AND P0, PT, R29, RZ, PT ;  /* 0x000000ff1d00720c */ /* 0x000fe20003f06270 */
[----:B------:R-:W-:-:S02]  /*11280*/  IMAD R29, R28, 0x110, RZ ;  /* 0x000001101c1d7824 */ /* 0x000fc400078e02ff */
[----:B------:R-:W-:-:S03]  /*11290*/  IMAD R28, R28, 0x90, RZ ;  /* 0x000000901c1c7824 */ /* 0x000fc600078e02ff */
[--C-:B------:R-:W-:Y:S02]  /*112a0*/  LOP3.LUT R29, R29, 0x10, R2.reuse, 0x78, !PT ;  /* 0x000000101d1d7812 */ /* 0x100fe400078e7802 */
[----:B------:R-:W-:Y:S02]  /*112b0*/  LOP3.LUT R2, R28, 0x30, R2, 0x78, !PT ;  /* 0x000000301c027812 */ /* 0x000fe400078e7802 */
[----:B---3--:R-:W-:Y:S02]  /*112c0*/  ISETP.GE.AND P6, PT, R16, RZ, PT ;  /* 0x000000ff1000720c */ /* 0x008fe40003fc6270 */
[----:B----4-:R-:W-:-:S11]  /*112d0*/  ISETP.GE.AND P3, PT, R14, RZ, PT ;  /* 0x000000ff0e00720c */ /* 0x010fd60003f66270 */
[----:B------:R-:W-:Y:S02]  /*112e0*/  @!P6 IMAD.MOV R23, RZ, RZ, -R23 ;  /* 0x000000ffff17e224 */ /* 0x000fe400078e0a17 */
[----:B------:R-:W-:Y:S01]  /*112f0*/  @!P3 IMAD.MOV R24, RZ, RZ, -R24 ;  /* 0x000000ffff18b224 */ /* 0x000fe200078e0a18 */
[----:B------:R-:W-:Y:S01]  /*11300*/  ISETP.GE.AND P3, PT, R10, RZ, PT ;  /* 0x000000ff0a00720c */ /* 0x000fe20003f66270 */
[----:B------:R-:W-:Y:S01]  /*11310*/  IMAD.SHL.U32 R10, R9, 0x80, RZ ;  /* 0x00000080090a7824 */ /* 0x000fe200078e00ff */
[----:B------:R-:W-:Y:S04]  /*11320*/  STL [R1+0x1b18], R23 ;  /* 0x001b181701007387 */ /* 0x000fe80000100800 */
[----:B------:R-:W-:Y:S01]  /*11330*/  LOP3.LUT R29, R29, 0x800, R10, 0xf8, !PT ;  /* 0x000008001d1d7812 */ /* 0x000fe200078ef80a */
[----:B------:R-:W-:Y:S04]  /*11340*/  STL [R1+0x1b1c], R24 ;  /* 0x001b1c1801007387 */ /* 0x000fe80000100800 */
[----:B------:R1:W-:Y:S04]  /*11350*/  STL [R1+0x1b20], R25 ;  /* 0x001b201901007387 */ /* 0x0003e80000100800 */
[----:B------:R-:W-:Y:S04]  /*11360*/  STL [R1+0x1a68], R29 ;  /* 0x001a681d01007387 */ /* 0x000fe80000100800 */
[----:B------:R3:W-:Y:S04]  /*11370*/  STL [R1+0x424], R2 ;  /* 0x0004240201007387 */ /* 0x0007e80000100800 */
[----:B------:R-:W-:Y:S04]  /*11380*/  STL [R1+0x1b24], R26 ;  /* 0x001b241a01007387 */ /* 0x000fe80000100800 */
[----:B------:R-:W-:Y:S04]  /*11390*/  STL [R1+0x1b28], R27 ;  /* 0x001b281b01007387 */ /* 0x000fe80000100800 */
[----:B------:R4:W-:Y:S04]  /*113a0*/  STL [R1+0x1a6c], R3 ;  /* 0x001a6c0301007387 */ /* 0x0009e80000100800 */
[----:B-1----:R-:W4:Y:S04]  /*113b0*/  LDL.LU R25, [R1+0x4c4] ;  /* 0x0004c40001197983 */ /* 0x002f280000300800 */
[----:B------:R-:W4:Y:S04]  /*113c0*/  LDL.LU R24, [R1+0x4c0] ;  /* 0x0004c00001187983 */ /* 0x000f280000300800 */
[----:B------:R-:W4:Y:S01]  /*113d0*/  LDL.LU R23, [R1+0x4bc] ;  /* 0x0004bc0001177983 */ /* 0x000f220000300800 */
[----:B------:R-:W-:-:S03]  /*113e0*/  ISETP.GT.U32.AND P6, PT, R0, R7, PT ;  /* 0x000000070000720c */ /* 0x000fc60003fc4070 */
[----:B------:R-:W4:Y:S04]  /*113f0*/  LDL.LU R22, [R1+0x4b0] ;  /* 0x0004b00001167983 */ /* 0x000f280000300800 */
[----:B------:R-:W4:Y:S04]  /*11400*/  LDL.LU R21, [R1+0x4ac] ;  /* 0x0004ac0001157983 */ /* 0x000f280000300800 */
[----:B------:R-:W4:Y:S04]  /*11410*/  LDL.LU R20, [R1+0x4a8] ;  /* 0x0004a80001147983 */ /* 0x000f280000300800 */
[----:B------:R-:W4:Y:S04]  /*11420*/  LDL.LU R19, [R1+0x498] ;  /* 0x0004980001137983 */ /* 0x000f280000300800 */
[----:B------:R-:W4:Y:S04]  /*11430*/  LDL.LU R18, [R1+0x494] ;  /* 0x0004940001127983 */ /* 0x000f280000300800 */
[----:B------:R-:W4:Y:S01]  /*11440*/  LDL.LU R17, [R1+0x480] ;  /* 0x0004800001117983 */ /* 0x000f220000300800 */
[----:B------:R-:W-:Y:S01]  /*11450*/  @!P6 IMAD.IADD R7, R7, 0x1, -R0 ;  /* 0x000000010707e824 */ /* 0x000fe200078e0a00 */
[----:B------:R-:W-:-:S02]  /*11460*/  ISETP.GE.AND P6, PT, R13, RZ, PT ;  /* 0x000000ff0d00720c */ /* 0x000fc40003fc6270 */
[----:B------:R-:W4:Y:S01]  /*11470*/  LDL.LU R16, [R1+0x47c] ;  /* 0x00047c0001107983 */ /* 0x000f220000300800 */
[----:B------:R-:W-:-:S03]  /*11480*/  LOP3.LUT R9, R9, 0x3f, RZ, 0xc0, !PT ;  /* 0x0000003f09097812 */ /* 0x000fc600078ec0ff */
[----:B------:R-:W4:Y:S04]  /*11490*/  LDL.LU R14, [R1+0x478] ;  /* 0x00047800010e7983 */ /* 0x000f280000300800 */
[----:B------:R-:W4:Y:S01]  /*114a0*/  LDL.LU R13, [R1+0x474] ;  /* 0x00047400010d7983 */ /* 0x000f220000300800 */
[----:B---3--:R-:W-:-:S03]  /*114b0*/  IMAD R2, R9, UR5, RZ ;  /* 0x0000000509027c24 */ /* 0x008fc6000f8e02ff */
[----:B------:R-:W3:Y:S04]  /*114c0*/  LDL.LU R10, [R1+0x470] ;  /* 0x00047000010a7983 */ /* 0x000ee80000300800 */
[----:B------:R-:W3:Y:S01]  /*114d0*/  LDL.LU R9, [R1+0x46c] ;  /* 0x00046c0001097983 */ /* 0x000ee20000300800 */
[----:B------:R-:W-:-:S13]  /*114e0*/  ISETP.GT.U32.AND P4, PT, R0, R4, PT ;  /* 0x000000040000720c */ /* 0x000fda0003f84070 */
[----:B------:R-:W-:Y:S01]  /*114f0*/  @!P4 IMAD.IADD R4, R4, 0x1, -R0 ;  /* 0x000000010404c824 */ /* 0x000fe200078e0a00 */
[----:B------:R-:W-:Y:S01]  /*11500*/  ISETP.GT.U32.AND P4, PT, R0, R8, PT ;  /* 0x000000080000720c */ /* 0x000fe20003f84070 */
[----:B0-----:R-:W-:Y:S01]  /*11510*/  VIADD R12, R12, 0x3f ;  /* 0x0000003f0c0c7836 */ /* 0x001fe20000000000 */
[----:B------:R-:W-:-:S11]  /*11520*/  ISETP.GE.AND P5, PT, R3, RZ, PT ;  /* 0x000000ff0300720c */ /* 0x000fd60003fa6270 */
[----:B------:R-:W-:-:S05]  /*11530*/  @!P4 IMAD.IADD R8, R8, 0x1, -R0 ;  /* 0x000000010808c824 */ /* 0x000fca00078e0a00 */
[----:B------:R-:W-:Y:S02]  /*11540*/  ISETP.GT.U32.AND P4, PT, R0, R8, PT ;  /* 0x000000080000720c */ /* 0x000fe40003f84070 */
[----:B------:R-:W-:Y:S02]  /*11550*/  ISETP.GE.AND P2, PT, R11, RZ, PT ;  /* 0x000000ff0b00720c */ /* 0x000fe40003f46270 */
[----:B------:R-:W-:Y:S01]  /*11560*/  SHF.R.S32.HI R11, RZ, 0x1f, R12 ;  /* 0x0000001fff0b7819 */ /* 0x000fe2000001140c */
[----:B------:R-:W-:Y:S01]  /*11570*/  @!P5 IMAD.MOV R5, RZ, RZ, -R5 ;  /* 0x000000ffff05d224 */ /* 0x000fe200078e0a05 */
[----:B------:R-:W-:Y:S02]  /*11580*/  LEA R2, P1, R2, UR12, 0x1 ;  /* 0x0000000c02027c11 */ /* 0x000fe4000f8208ff */
[----:B------:R-:W-:Y:S01]  /*11590*/  LEA.HI R11, R11, R12, RZ, 0x6 ;  /* 0x0000000c0b0b7211 */ /* 0x000fe200078f30ff */
[----:B------:R-:W-:Y:S01]  /*115a0*/  @!P3 IMAD.MOV R6, RZ, RZ, -R6 ;  /* 0x000000ffff06b224 */ /* 0x000fe200078e0a06 */
[----:B------:R-:W3:Y:S03]  /*115b0*/  LDL.LU R12, [R1+0x468] ;  /* 0x00046800010c7983 */ /* 0x000ee60000300800 */
[----:B------:R-:W-:Y:S01]  /*115c0*/  @!P4 IMAD.IADD R8, R8, 0x1, -R0 ;  /* 0x000000010808c824 */ /* 0x000fe200078e0a00 */
[----:B------:R-:W3:Y:S01]  /*115d0*/  LDL.LU R11, [R1+0x464] ;  /* 0x00046400010b7983 */ /* 0x000ee20000300800 */
[----:B------:R-:W-:-:S02]  /*115e0*/  @!P0 IMAD.MOV R7, RZ, RZ, -R7 ;  /* 0x000000ffff078224 */ /* 0x000fc400078e0a07 */
[----:B------:R-:W-:Y:S01]  /*115f0*/  @!P6 IMAD.MOV R8, RZ, RZ, -R8 ;  /* 0x000000ffff08e224 */ /* 0x000fe200078e0a08 */
[----:B------:R0:W-:Y:S01]  /*11600*/  STL [R1+0x1a8c], R2 ;  /* 0x001a8c0201007387 */ /* 0x0001e20000100800 */
[----:B------:R-:W-:-:S03]  /*11610*/  @!P2 IMAD.MOV R4, RZ, RZ, -R4 ;  /* 0x000000ffff04a224 */ /* 0x000fc600078e0a04 */
[----:B------:R-:W-:Y:S04]  /*11620*/  STL [R1+0x1b2c], R5 ;  /* 0x001b2c0501007387 */ /* 0x000fe80000100800 */
[----:B------:R-:W-:Y:S04]  /*11630*/  STL [R1+0x1b30], R6 ;  /* 0x001b300601007387 */ /* 0x000fe80000100800 */
[----:B------:R-:W-:Y:S04]  /*11640*/  STL [R1+0x1b34], R7 ;  /* 0x001b340701007387 */ /* 0x000fe80000100800 */
[----:B------:R-:W-:Y:S04]  /*11650*/  STL [R1+0x1b38], R8 ;  /* 0x001b380801007387 */ /* 0x000fe80000100800 */
[----:B------:R1:W-:Y:S01]  /*11660*/  STL [R1+0x1b3c], R4 ;  /* 0x001b3c0401007387 */ /* 0x0003e20000100800 */
[----:B--2---:R-:W-:-:S02]  /*11670*/  ISETP.NE.AND P4, PT, R15, RZ, PT ;  /* 0x000000ff0f00720c */ /* 0x004fc40003f85270 */
[----:B------:R-:W-:-:S04]  /*11680*/  LOP3.LUT R0, RZ, R15, RZ, 0x33, !PT ;  /* 0x0000000fff007212 */ /* 0x000fc800078e33ff */
[C---:B----4-:R-:W-:Y:S02]  /*11690*/  SEL R3, R0.reuse, R25, !P4 ;  /* 0x0000001900037207 */ /* 0x050fe40006000000 */
[C---:B0-----:R-:W-:Y:S02]  /*116a0*/  SEL R2, R0.reuse, R24, !P4 ;  /* 0x0000001800027207 */ /* 0x041fe40006000000 */
[C---:B------:R-:W-:Y:S01]  /*116b0*/  SEL R28, R0.reuse, R23, !P4 ;  /* 0x00000017001c7207 */ /* 0x040fe20006000000 */
[----:B------:R0:W-:Y:S01]  /*116c0*/  STL [R1+0xc], R3 ;  /* 0x00000c0301007387 */ /* 0x0001e20000100800 */
[----:B------:R-:W-:-:S03]  /*116d0*/  SEL R15, R0, R22, !P4 ;  /* 0x00000016000f7207 */ /* 0x000fc60006000000 */
[----:B------:R-:W-:Y:S01]  /*116e0*/  STL [R1+0x1b40], R28 ;  /* 0x001b401c01007387 */ /* 0x000fe20000100800 */
[----:B-1----:R-:W-:-:S03]  /*116f0*/  SEL R4, R0, R21, !P4 ;  /* 0x0000001500047207 */ /* 0x002fc60006000000 */
[----:B------:R1:W-:Y:S04]  /*11700*/  STL [R1+0x8], R2 ;  /* 0x0000080201007387 */ /* 0x0003e80000100800 */
[----:B------:R-:W-:Y:S01]  /*11710*/  STL [R1+0x1b44], R15 ;  /* 0x001b440f01007387 */ /* 0x000fe20000100800 */
[C---:B0-----:R-:W-:Y:S02]  /*11720*/  SEL R3, R0.reuse, R19, !P4 ;  /* 0x0000001300037207 */ /* 0x041fe40006000000 */
[C---:B-1----:R-:W-:Y:S01]  /*11730*/  SEL R2, R0.reuse, R20, !P4 ;  /* 0x0000001400027207 */ /* 0x042fe20006000000 */
[----:B------:R0:W-:Y:S04]  /*11740*/  STL [R1+0x1c], R4 ;  /* 0x00001c0401007387 */ /* 0x0001e80000100800 */
[----:B------:R1:W-:Y:S01]  /*11750*/  STL [R1+0x58], R2 ;  /* 0x0000580201007387 */ /* 0x0003e20000100800 */
[----:B0-----:R-:W-:-:S03]  /*11760*/  SEL R4, R0, R18, !P4 ;  /* 0x0000001200047207 */ /* 0x001fc60006000000 */
[----:B------:R0:W-:Y:S01]  /*11770*/  STL [R1+0x60], R3 ;  /* 0x0000600301007387 */ /* 0x0001e20000100800 */
[----:B-1----:R-:W-:-:S03]  /*11780*/  SEL R2, R0, R17, !P4 ;  /* 0x0000001100027207 */ /* 0x002fc60006000000 */
[----:B------:R1:W-:Y:S04]  /*11790*/  STL [R1+0x74], R4 ;  /* 0x0000740401007387 */ /* 0x0003e80000100800 */
[----:B------:R2:W-:Y:S01]  /*117a0*/  STL [R1+0x98], R2 ;  /* 0x0000980201007387 */ /* 0x0005e20000100800 */
[C---:B0-----:R-:W-:Y:S02]  /*117b0*/  SEL R3, R0.reuse, R16, !P4 ;  /* 0x0000001000037207 */ /* 0x041fe40006000000 */
[----:B-1----:R-:W-:-:S03]  /*117c0*/  SEL R4, R0, R14, !P4 ;  /* 0x0000000e00047207 */ /* 0x002fc60006000000 */
[----:B------:R3:W-:Y:S01]  /*117d0*/  STL [R1+0xac], R3 ;  /* 0x0000ac0301007387 */ /* 0x0007e20000100800 */
[----:B--2---:R-:W-:-:S03]  /*117e0*/  SEL R2, R0, R13, !P4 ;  /* 0x0000000d00027207 */ /* 0x004fc60006000000 */
[----:B------:R-:W-:Y:S01]  /*117f0*/  STL [R1+0xb4], R4 ;  /* 0x0000b40401007387 */ /* 0x000fe20000100800 */
[----:B---3--:R-:W-:-:S03]  /*11800*/  SEL R3, R0, R10, !P4 ;  /* 0x0000000a00037207 */ /* 0x008fc60006000000 */
[----:B------:R-:W2:Y:S04]  /*11810*/  LDL.LU R10, [R1+0x460] ;  /* 0x00046000010a7983 */ /* 0x000ea80000300800 */
[----:B------:R0:W-:Y:S04]  /*11820*/  STL [R1+0xbc], R2 ;  /* 0x0000bc0201007387 */ /* 0x0001e80000100800 */
[----:B------:R1:W-:Y:S01]  /*11830*/  STL [R1+0xd4], R3 ;  /* 0x0000d40301007387 */ /* 0x0003e20000100800 */
[----:B0-----:R-:W-:-:S03]  /*11840*/  SEL R2, R0, R9, !P4 ;  /* 0x0000000900027207 */ /* 0x001fc60006000000 */
[----:B------:R-:W3:Y:S04]  /*11850*/  LDL.LU R9, [R1+0x454] ;  /* 0x0004540001097983 */ /* 0x000ee80000300800 */
[----:B------:R0:W-:Y:S04]  /*11860*/  STL [R1+0xe4], R2 ;  /* 0x0000e40201007387 */ /* 0x0001e80000100800 */
[----:B------:R-:W4:Y:S01]  /*11870*/  LDL.LU R15, [R1+0x448] ;  /* 0x00044800010f7983 */ /* 0x000f220000300800 */
[C---:B-1----:R-:W-:Y:S02]  /*11880*/  SEL R3, R0.reuse, R12, !P4 ;  /* 0x0000000c00037207 */ /* 0x042fe40006000000 */
[----:B0-----:R-:W-:-:S03]  /*11890*/  SEL R2, R0, R11, !P4 ;  /* 0x0000000b00027207 */ /* 0x001fc60006000000 */
[----:B------:R-:W-:Y:S04]  /*118a0*/  STL [R1+0xf4], R3 ;  /* 0x0000f40301007387 */ /* 0x000fe80000100800 */
[----:B----4-:R0:W-:Y:S04]  /*118b0*/  STL [R1+0x1b60], R15 ;  /* 0x001b600f01007387 */ /* 0x0101e80000100800 */
[----:B------:R1:W-:Y:S04]  /*118c0*/  STL [R1+0xfc], R2 ;  /* 0x0000fc0201007387 */ /* 0x0003e80000100800 */
[----:B0-----:R-:W4:Y:S04]  /*118d0*/  LDL.LU R15, [R1+0x44c] ;  /* 0x00044c00010f7983 */ /* 0x001f280000300800 */
[----:B------:R-:W4:Y:S04]  /*118e0*/  LDL.LU R28, [R1+0x444] ;  /* 0x00044400011c7983 */ /* 0x000f280000300800 */
[----:B------:R-:W4:Y:S04]  /*118f0*/  LDL.LU R4, [R1+0x440] ;  /* 0x0004400001047983 */ /* 0x000f280000300800 */
[----:B------:R-:W4:Y:S04]  /*11900*/  LDL.LU R8, [R1+0x43c] ;  /* 0x00043c0001087983 */ /* 0x000f280000300800 */
[----:B------:R-:W4:Y:S04]  /*11910*/  LDL.LU R7, [R1+0x438] ;  /* 0x0004380001077983 */ /* 0x000f280000300800 */
[----:B------:R-:W4:Y:S04]  /*11920*/  LDL.LU R6, [R1+0x430] ;  /* 0x0004300001067983 */ /* 0x000f280000300800 */
[----:B------:R-:W4:Y:S04]  /*11930*/  LDL.LU R5, [R1+0x42c] ;  /* 0x00042c0001057983 */ /* 0x000f280000300800 */
[----:B-1----:R-:W4:Y:S04]  /*11940*/  LDL.LU R2, [R1+0x41c] ;  /* 0x00041c0001027983 */ /* 0x002f280000300800 */
[----:B------:R-:W4:Y:S04]  /*11950*/  LDL.LU R3, [R1+0x418] ;  /* 0x0004180001037983 */ /* 0x000f280000300800 */
[----:B------:R-:W4:Y:S04]  /*11960*/  LDL.LU R27, [R1+0x410] ;  /* 0x00041000011b7983 */ /* 0x000f280000300800 */
[----:B------:R-:W4:Y:S04]  /*11970*/  LDL.LU R26, [R1+0x408] ;  /* 0x00040800011a7983 */ /* 0x000f280000300800 */
[----:B------:R-:W4:Y:S04]  /*11980*/  LDL.LU R29, [R1+0x404] ;  /* 0x00040400011d7983 */ /* 0x000f280000300800 */
[----:B------:R-:W4:Y:S04]  /*11990*/  LDL.LU R25, [R1+0x400] ;  /* 0x0004000001197983 */ /* 0x000f280000300800 */
[----:B------:R-:W4:Y:S04]  /*119a0*/  LDL.LU R24, [R1+0x3fc] ;  /* 0x0003fc0001187983 */ /* 0x000f280000300800 */
[----:B------:R-:W4:Y:S04]  /*119b0*/  LDL.LU R23, [R1+0x3f4] ;  /* 0x0003f40001177983 */ /* 0x000f280000300800 */
[----:B------:R-:W4:Y:S04]  /*119c0*/  LDL.LU R22, [R1+0x3ec] ;  /* 0x0003ec0001167983 */ /* 0x000f280000300800 */
[----:B------:R-:W4:Y:S01]  /*119d0*/  LDL.LU R21, [R1+0x3e0] ;  /* 0x0003e00001157983 */ /* 0x000f220000300800 */
[----:B--2---:R-:W-:-:S03]  /*119e0*/  SEL R12, R0, R10, !P4 ;  /* 0x0000000a000c7207 */ /* 0x004fc60006000000 */
[----:B------:R-:W2:Y:S04]  /*119f0*/  LDL.LU R20, [R1+0x3dc] ;  /* 0x0003dc0001147983 */ /* 0x000ea80000300800 */
[----:B------:R-:W2:Y:S04]  /*11a00*/  LDL.LU R19, [R1+0x3d8] ;  /* 0x0003d80001137983 */ /* 0x000ea80000300800 */
[----:B------:R-:W2:Y:S01]  /*11a10*/  LDL.LU R18, [R1+0x3d4] ;  /* 0x0003d40001127983 */ /* 0x000ea20000300800 */
[----:B---3--:R-:W-:-:S03]  /*11a20*/  SEL R9, R0, R9, !P4 ;  /* 0x0000000900097207 */ /* 0x008fc60006000000 */
[----:B------:R-:W3:Y:S04]  /*11a30*/  LDL.LU R17, [R1+0x3d0] ;  /* 0x0003d00001117983 */ /* 0x000ee80000300800 */
[----:B------:R-:W3:Y:S04]  /*11a40*/  LDL.LU R16, [R1+0x3cc] ;  /* 0x0003cc0001107983 */ /* 0x000ee80000300800 */
[----:B------:R-:W3:Y:S04]  /*11a50*/  LDL.LU R14, [R1+0x3c4] ;  /* 0x0003c400010e7983 */ /* 0x000ee80000300800 */
[----:B------:R-:W3:Y:S04]  /*11a60*/  LDL.LU R11, [R1+0x3c0] ;  /* 0x0003c000010b7983 */ /* 0x000ee80000300800 */
[----:B------:R-:W3:Y:S04]  /*11a70*/  LDL.LU R10, [R1+0x3bc] ;  /* 0x0003bc00010a7983 */ /* 0x000ee80000300800 */
[----:B------:R0:W-:Y:S04]  /*11a80*/  STL [R1+0x134], R12 ;  /* 0x0001340c01007387 */ /* 0x0001e80000100800 */
[----:B------:R-:W3:Y:S04]  /*11a90*/  LDL.LU R13, [R1+0x3b0] ;  /* 0x0003b000010d7983 */ /* 0x000ee80000300800 */
[----:B0-----:R-:W3:Y:S04]  /*11aa0*/  LDL.LU R12, [R1+0x3a8] ;  /* 0x0003a800010c7983 */ /* 0x001ee80000300800 */
[----:B------:R0:W-:Y:S04]  /*11ab0*/  STL [R1+0x138], R9 ;  /* 0x0001380901007387 */ /* 0x0001e80000100800 */
[----:B0-----:R-:W3:Y:S01]  /*11ac0*/  LDL.LU R9, [R1+0x3a4] ;  /* 0x0003a40001097983 */ /* 0x001ee20000300800 */
[----:B----4-:R-:W-:-:S05]  /*11ad0*/  SEL R15, R0, R15, !P4 ;  /* 0x0000000f000f7207 */ /* 0x010fca0006000000 */
[----:B------:R0:W-:Y:S04]  /*11ae0*/  STL [R1+0x13c], R15 ;  /* 0x00013c0f01007387 */ /* 0x0001e80000100800 */
[----:B0-----:R-:W4:Y:S01]  /*11af0*/  LDL.LU R15, [R1+0x1b60] ;  /* 0x001b6000010f7983 */ /* 0x001f220000300800 */
[C---:B------:R-:W-:Y:S02]  /*11b00*/  SEL R28, R0.reuse, R28, !P4 ;  /* 0x0000001c001c7207 */ /* 0x040fe40006000000 */
[C---:B------:R-:W-:Y:S02]  /*11b10*/  SEL R7, R0.reuse, R7, !P4 ;  /* 0x0000000700077207 */ /* 0x040fe40006000000 */
[C---:B------:R-:W-:Y:S02]  /*11b20*/  SEL R6, R0.reuse, R6, !P4 ;  /* 0x0000000600067207 */ /* 0x040fe40006000000 */
[----:B------:R-:W-:-:S02]  /*11b30*/  SEL R2, R0, R2, !P4 ;  /* 0x0000000200027207 */ /* 0x000fc40006000000 */
[C---:B------:R-:W-:Y:S02]  /*11b40*/  SEL R3, R0.reuse, R3, !P4 ;  /* 0x0000000300037207 */ /* 0x040fe40006000000 */
[----:B----4-:R-:W-:-:S05]  /*11b50*/  SEL R15, R0, R15, !P4 ;  /* 0x0000000f000f7207 */ /* 0x010fca0006000000 */
[----:B------:R0:W-:Y:S04]  /*11b60*/  STL [R1+0x140], R15 ;  /* 0x0001400f01007387 */ /* 0x0001e80000100800 */
[----:B------:R-:W-:Y:S01]  /*11b70*/  STL [R1+0x148], R28 ;  /* 0x0001481c01007387 */ /* 0x000fe20000100800 */
[C---:B0-----:R-:W-:Y:S02]  /*11b80*/  SEL R15, R0.reuse, R4, !P4 ;  /* 0x00000004000f7207 */ /* 0x041fe40006000000 */
[----:B------:R-:W-:-:S03]  /*11b90*/  SEL R4, R0, R8, !P4 ;  /* 0x0000000800047207 */ /* 0x000fc60006000000 */
[----:B------:R-:W-:Y:S04]  /*11ba0*/  STL [R1+0x14c], R15 ;  /* 0x00014c0f01007387 */ /* 0x000fe80000100800 */
[----:B------:R0:W-:Y:S04]  /*11bb0*/  STL [R1+0x150], R4 ;  /* 0x0001500401007387 */ /* 0x0001e80000100800 */
[----:B------:R-:W-:Y:S01]  /*11bc0*/  STL [R1+0x158], R7 ;  /* 0x0001580701007387 */ /* 0x000fe20000100800 */
[----:B0-----:R-:W-:-:S03]  /*11bd0*/  SEL R4, R0, R5, !P4 ;  /* 0x0000000500047207 */ /* 0x001fc60006000000 */
[----:B------:R-:W-:Y:S04]  /*11be0*/  STL [R1+0x15c], R6 ;  /* 0x00015c0601007387 */ /* 0x000fe80000100800 */
        /* <DEDUP_REMOVED lines=10> */
[----:B----4-:R-:W-:-:S03]  /*11c90*/  SEL R2, R0, R24, !P4 ;  /* 0x0000001800027207 */ /* 0x010fc60006000000 */
        /* <DEDUP_REMOVED lines=8> */
[C---:B--2---:R-:W-:Y:S02]  /*11d20*/  SEL R3, R0.reuse, R20, !P4 ;  /* 0x0000001400037207 */ /* 0x044fe40006000000 */
[----:B0-----:R-:W-:-:S03]  /*11d30*/  SEL R4, R0, R19, !P4 ;  /* 0x0000001300047207 */ /* 0x001fc60006000000 */
[----:B------:R3:W-:Y:S01]  /*11d40*/  STL [R1+0x1e0], R3 ;  /* 0x0001e00301007387 */ /* 0x0007e20000100800 */
[----:B-1----:R-:W-:-:S03]  /*11d50*/  SEL R2, R0, R18, !P4 ;  /* 0x0000001200027207 */ /* 0x002fc60006000000 */
[----:B------:R0:W-:Y:S04]  /*11d60*/  STL [R1+0x1e4], R4 ;  /* 0x0001e40401007387 */ /* 0x0001e80000100800 */
[----:B------:R1:W-:Y:S01]  /*11d70*/  STL [R1+0x1e8], R2 ;  /* 0x0001e80201007387 */ /* 0x0003e20000100800 */
[C---:B---3--:R-:W-:Y:S02]  /*11d80*/  SEL R3, R0.reuse, R17, !P4 ;  /* 0x0000001100037207 */ /* 0x048fe40006000000 */
[----:B0-----:R-:W-:-:S03]  /*11d90*/  SEL R4, R0, R16, !P4 ;  /* 0x0000001000047207 */ /* 0x001fc60006000000 */
[----:B------:R0:W-:Y:S01]  /*11da0*/  STL [R1+0x1f0], R3 ;  /* 0x0001f00301007387 */ /* 0x0001e20000100800 */
[----:B-1----:R-:W-:-:S03]  /*11db0*/  SEL R2, R0, R14, !P4 ;  /* 0x0000000e00027207 */ /* 0x002fc60006000000 */
[----:B------:R1:W-:Y:S01]  /*11dc0*/  STL [R1+0x1fc], R4 ;  /* 0x0001fc0401007387 */ /* 0x0003e20000100800 */
[----:B0-----:R-:W-:-:S03]  /*11dd0*/  SEL R3, R0, R11, !P4 ;  /* 0x0000000b00037207 */ /* 0x001fc60006000000 */
[----:B------:R-:W2:Y:S01]  /*11de0*/  LDL.LU R11, [R1+0x23c] ;  /* 0x00023c00010b7983 */ /* 0x000ea20000300800 */
[----:B-1----:R-:W-:-:S03]  /*11df0*/  SEL R4, R0, R13, !P4 ;  /* 0x0000000d00047207 */ /* 0x002fc60006000000 */
[----:B------:R0:W-:Y:S04]  /*11e00*/  STL [R1+0x200], R2 ;  /* 0x0002000201007387 */ /* 0x0001e80000100800 */
[----:B------:R1:W-:Y:S01]  /*11e10*/  STL [R1+0x204], R3 ;  /* 0x0002040301007387 */ /* 0x0003e20000100800 */
[----:B0-----:R-:W-:-:S03]  /*11e20*/  SEL R2, R0, R10, !P4 ;  /* 0x0000000a00027207 */ /* 0x001fc60006000000 */
[----:B------:R-:W3:Y:S04]  /*11e30*/  LDL.LU R10, [R1+0x24c] ;  /* 0x00024c00010a7983 */ /* 0x000ee80000300800 */
[----:B------:R0:W-:Y:S04]  /*11e40*/  STL [R1+0x214], R2 ;  /* 0x0002140201007387 */ /* 0x0001e80000100800 */
[----:B------:R-:W-:Y:S04]  /*11e50*/  STL [R1+0x218], R4 ;  /* 0x0002180401007387 */ /* 0x000fe80000100800 */
[----:B------:R-:W4:Y:S01]  /*11e60*/  LDL.LU R15, [R1+0x254] ;  /* 0x00025400010f7983 */ /* 0x000f220000300800 */
[----:B-1----:R-:W-:-:S02]  /*11e70*/  SEL R3, R0, R12, !P4 ;  /* 0x0000000c00037207 */ /* 0x002fc40006000000 */
        /* <DEDUP_REMOVED lines=32> */
[----:B------:R-:W3:Y:S04]  /*12080*/  LDL.LU R13, [R1+0x33c] ;  /* 0x00033c00010d7983 */ /* 0x000ee80000300800 */
[----:B------:R1:W-:Y:S04]  /*12090*/  STL [R1+0x24c], R10 ;  /* 0x00024c0a01007387 */ /* 0x0003e80000100800 */
[----:B0-----:R-:W3:Y:S04]  /*120a0*/  LDL.LU R12, [R1+0x340] ;  /* 0x00034000010c7983 */ /* 0x001ee80000300800 */
[----:B-1----:R-:W3:Y:S01]  /*120b0*/  LDL.LU R10, [R1+0x348] ;  /* 0x00034800010a7983 */ /* 0x002ee20000300800 */
        /* <DEDUP_REMOVED lines=9> */
[----:B------:R0:W-:Y:S02]  /*12150*/  STL [R1+0x254], R15 ;  /* 0x0002540f01007387 */ /* 0x0001e40000100800 */
[----:B0-----:R-:W-:-:S05]  /*12160*/  SEL R15, R0, R28, !P4 ;  /* 0x0000001c000f7207 */ /* 0x001fca0006000000 */
[----:B------:R-:W-:Y:S04]  /*12170*/  STL [R1+0x258], R15 ;  /* 0x0002580f01007387 */ /* 0x000fe80000100800 */
[----:B------:R0:W-:Y:S04]  /*12180*/  STL [R1+0x260], R4 ;  /* 0x0002600401007387 */ /* 0x0001e80000100800 */
[----:B------:R-:W-:Y:S01]  /*12190*/  STL [R1+0x274], R8 ;  /* 0x0002740801007387 */ /* 0x000fe20000100800 */
[----:B0-----:R-:W-:-:S03]  /*121a0*/  SEL R4, R0, R6, !P4 ;  /* 0x0000000600047207 */ /* 0x001fc60006000000 */
[----:B------:R-:W-:Y:S04]  /*121b0*/  STL [R1+0x284], R7 ;  /* 0x0002840701007387 */ /* 0x000fe80000100800 */
[----:B------:R0:W-:Y:S04]  /*121c0*/  STL [R1+0x28c], R4 ;  /* 0x00028c0401007387 */ /* 0x0001e80000100800 */
[----:B------:R-:W-:Y:S04]  /*121d0*/  STL [R1+0x294], R5 ;  /* 0x0002940501007387 */ /* 0x000fe80000100800 */
[----:B------:R1:W-:Y:S01]  /*121e0*/  STL [R1+0x298], R2 ;  /* 0x0002980201007387 */ /* 0x0003e20000100800 */
[----:B0-----:R-:W-:-:S02]  /*121f0*/  SEL R4, R0, R3, !P4 ;  /* 0x0000000300047207 */ /* 0x001fc40006000000 */
[----:B------:R-:W-:-:S03]  /*12200*/  SEL R3, R0, R27, !P4 ;  /* 0x0000001b00037207 */ /* 0x000fc60006000000 */
        /* <DEDUP_REMOVED lines=13> */
[----:B--2---:R-:W-:-:S03]  /*122e0*/  SEL R2, R0, R21, !P4 ;  /* 0x0000001500027207 */ /* 0x004fc60006000000 */
[----:B------:R1:W-:Y:S04]  /*122f0*/  STL [R1+0x2e4], R3 ;  /* 0x0002e40301007387 */ /* 0x0003e80000100800 */
[----:B------:R3:W-:Y:S01]  /*12300*/  STL [R1+0x2ec], R2 ;  /* 0x0002ec0201007387 */ /* 0x0007e20000100800 */
[C---:B0-----:R-:W-:Y:S02]  /*12310*/  SEL R4, R0.reuse, R20, !P4 ;  /* 0x0000001400047207 */ /* 0x041fe40006000000 */
[----:B-1----:R-:W-:-:S03]  /*12320*/  SEL R3, R0, R19, !P4 ;  /* 0x0000001300037207 */ /* 0x002fc60006000000 */
[----:B------:R0:W-:Y:S01]  /*12330*/  STL [R1+0x2fc], R4 ;  /* 0x0002fc0401007387 */ /* 0x0001e20000100800 */
[----:B---3--:R-:W-:-:S03]  /*12340*/  SEL R2, R0, R18, !P4 ;  /* 0x0000001200027207 */ /* 0x008fc60006000000 */
[----:B------:R1:W-:Y:S04]  /*12350*/  STL [R1+0x304], R3 ;  /* 0x0003040301007387 */ /* 0x0003e80000100800 */
[----:B------:R2:W-:Y:S01]  /*12360*/  STL [R1+0x30c], R2 ;  /* 0x00030c0201007387 */ /* 0x0005e20000100800 */
[C---:B0-----:R-:W-:Y:S02]  /*12370*/  SEL R4, R0.reuse, R17, !P4 ;  /* 0x0000001100047207 */ /* 0x041fe40006000000 */
[----:B-1----:R-:W-:-:S03]  /*12380*/  SEL R3, R0, R16, !P4 ;  /* 0x0000001000037207 */ /* 0x002fc60006000000 */
[----:B------:R0:W-:Y:S01]  /*12390*/  STL [R1+0x310], R4 ;  /* 0x0003100401007387 */ /* 0x0001e20000100800 */
[----:B--2---:R-:W-:-:S03]  /*123a0*/  SEL R2, R0, R9, !P4 ;  /* 0x0000000900027207 */ /* 0x004fc60006000000 */
[----:B------:R-:W2:Y:S04]  /*123b0*/  LDL.LU R9, [R1+0x34c] ;  /* 0x00034c0001097983 */ /* 0x000ea80000300800 */
[----:B------:R1:W-:Y:S01]  /*123c0*/  STL [R1+0x318], R3 ;  /* 0x0003180301007387 */ /* 0x0003e20000100800 */
[----:B0-----:R-:W-:-:S03]  /*123d0*/  SEL R4, R0, R13, !P4 ;  /* 0x0000000d00047207 */ /* 0x001fc60006000000 */
[----:B------:R0:W-:Y:S01]  /*123e0*/  STL [R1+0x324], R2 ;  /* 0x0003240201007387 */ /* 0x0001e20000100800 */
[----:B-1----:R-:W-:-:S03]  /*123f0*/  SEL R3, R0, R11, !P4 ;  /* 0x0000000b00037207 */ /* 0x002fc60006000000 */
[----:B------:R-:W3:Y:S01]  /*12400*/  LDL.LU R11, [R1+0x358] ;  /* 0x00035800010b7983 */ /* 0x000ee20000300800 */
[----:B0-----:R-:W-:-:S03]  /*12410*/  SEL R2, R0, R14, !P4 ;  /* 0x0000000e00027207 */ /* 0x001fc60006000000 */
[----:B------:R0:W-:Y:S04]  /*12420*/  STL [R1+0x330], R3 ;  /* 0x0003300301007387 */ /* 0x0001e80000100800 */
[----:B------:R1:W-:Y:S04]  /*12430*/  STL [R1+0x338], R2 ;  /* 0x0003380201007387 */ /* 0x0003e80000100800 */
[----:B------:R-:W-:Y:S04]  /*12440*/  STL [R1+0x33c], R4 ;  /* 0x00033c0401007387 */ /* 0x000fe80000100800 */
[----:B------:R-:W4:Y:S01]  /*12450*/  LDL.LU R15, [R1+0x364] ;  /* 0x00036400010f7983 */ /* 0x000f220000300800 */
[----:B0-----:R-:W-:-:S02]  /*12460*/  SEL R3, R0, R12, !P4 ;  /* 0x0000000c00037207 */ /* 0x001fc40006000000 */
[----:B-1----:R-:W-:-:S03]  /*12470*/  SEL R2, R0, R10, !P4 ;  /* 0x0000000a00027207 */ /* 0x002fc60006000000 */
        /* <DEDUP_REMOVED lines=32> */
[----:B------:R-:W3:Y:S04]  /*12680*/  LDL.LU R13, [R1+0x300] ;  /* 0x00030000010d7983 */ /* 0x000ee80000300800 */
        /* <DEDUP_REMOVED lines=9> */
[----:B----4-:R-:W-:-:S05]  /*12720*/  SEL R15, R0, R15, !P4 ;  /* 0x0000000f000f7207 */ /* 0x010fca0006000000 */
[----:B------:R0:W-:Y:S04]  /*12730*/  STL [R1+0x364], R15 ;  /* 0x0003640f01007387 */ /* 0x0001e80000100800 */
[----:B------:R-:W-:Y:S01]  /*12740*/  STL [R1+0x36c], R28 ;  /* 0x00036c1c01007387 */ /* 0x000fe20000100800 */
[C---:B0-----:R-:W-:Y:S02]  /*12750*/  SEL R15, R0.reuse, R4, !P4 ;  /* 0x00000004000f7207 */ /* 0x041fe40006000000 */
[----:B------:R-:W-:-:S03]  /*12760*/  SEL R4, R0, R7, !P4 ;  /* 0x0000000700047207 */ /* 0x000fc60006000000 */
[----:B------:R-:W-:Y:S04]  /*12770*/  STL [R1+0x374], R15 ;  /* 0x0003740f01007387 */ /* 0x000fe80000100800 */
[----:B------:R-:W-:Y:S04]  /*12780*/  STL [R1+0x378], R8 ;  /* 0x0003780801007387 */ /* 0x000fe80000100800 */
[----:B------:R0:W-:Y:S04]  /*12790*/  STL [R1+0x37c], R4 ;  /* 0x00037c0401007387 */ /* 0x0001e80000100800 */
[----:B------:R-:W-:Y:S01]  /*127a0*/  STL [R1+0x384], R6 ;  /* 0x0003840601007387 */ /* 0x000fe20000100800 */
[----:B0-----:R-:W-:-:S02]  /*127b0*/  SEL R4, R0, R2, !P4 ;  /* 0x0000000200047207 */ /* 0x001fc40006000000 */
[C---:B------:R-:W-:Y:S01]  /*127c0*/  SEL R2, R0.reuse, R3, !P4 ;  /* 0x0000000300027207 */ /* 0x040fe20006000000 */
[----:B------:R-:W-:Y:S01]  /*127d0*/  STL [R1+0x388], R5 ;  /* 0x0003880501007387 */ /* 0x000fe20000100800 */
[----:B------:R-:W-:-:S03]  /*127e0*/  SEL R3, R0, R27, !P4 ;  /* 0x0000001b00037207 */ /* 0x000fc60006000000 */
        /* <DEDUP_REMOVED lines=23> */
[----:B------:R-:W-:Y:S01]  /*12960*/  STL [R1+0x3fc], R4 ;  /* 0x0003fc0401007387 */ /* 0x000fe20000100800 */
[----:B0-----:R-:W-:-:S03]  /*12970*/  SEL R3, R0, R10, !P4 ;  /* 0x0000000a00037207 */ /* 0x001fc60006000000 */
[----:B------:R-:W2:Y:S04]  /*12980*/  LDL.LU R10, [R1+0x2f0] ;  /* 0x0002f000010a7983 */ /* 0x000ea80000300800 */
[----:B------:R0:W-:Y:S04]  /*12990*/  STL [R1+0x3f8], R2 ;  /* 0x0003f80201007387 */ /* 0x0001e80000100800 */
[----:B------:R1:W-:Y:S01]  /*129a0*/  STL [R1+0x3f4], R3 ;  /* 0x0003f40301007387 */ /* 0x0003e20000100800 */
[----:B0-----:R-:W-:-:S03]  /*129b0*/  SEL R2, R0, R9, !P4 ;  /* 0x0000000900027207 */ /* 0x001fc60006000000 */
[----:B------:R-:W3:Y:S01]  /*129c0*/  LDL.LU R9, [R1+0x2e8] ;  /* 0x0002e80001097983 */ /* 0x000ee20000300800 */
[----:B-1----:R-:W-:-:S03]  /*129d0*/  SEL R3, R0, R16, !P4 ;  /* 0x0000001000037207 */ /* 0x002fc60006000000 */
[----:B------:R0:W-:Y:S01]  /*129e0*/  STL [R1+0x3f0], R2 ;  /* 0x0003f00201007387 */ /* 0x0001e20000100800 */
[----:B------:R-:W-:-:S03]  /*129f0*/  SEL R4, R0, R13, !P4 ;  /* 0x0000000d00047207 */ /* 0x000fc60006000000 */
[----:B------:R1:W-:Y:S01]  /*12a00*/  STL [R1+0x3ec], R3 ;  /* 0x0003ec0301007387 */ /* 0x0003e20000100800 */
[----:B0-----:R-:W-:-:S05]  /*12a10*/  SEL R2, R0, R14, !P4 ;  /* 0x0000000e00027207 */ /* 0x001fca0006000000 */
[----:B------:R0:W-:Y:S04]  /*12a20*/  STL [R1+0x3e8], R2 ;  /* 0x0003e80201007387 */ /* 0x0001e80000100800 */
[----:B------:R-:W-:Y:S04]  /*12a30*/  STL [R1+0x3e4], R4 ;  /* 0x0003e40401007387 */ /* 0x000fe80000100800 */
        /* <DEDUP_REMOVED lines=86> */
[----:B------:R-:W3:Y:S01]  /*12fa0*/  LDL.LU R10, [R1+0x210] ;  /* 0x00021000010a7983 */ /* 0x000ee20000300800 */
[----:B-1----:R-:W-:-:S03]  /*12fb0*/  SEL R3, R0, R16, !P4 ;  /* 0x0000001000037207 */ /* 0x002fc60006000000 */
[----:B------:R0:W-:Y:S04]  /*12fc0*/  STL [R1+0x300], R2 ;  /* 0x0003000201007387 */ /* 0x0001e80000100800 */
[----:B------:R1:W-:Y:S01]  /*12fd0*/  STL [R1+0x2f8], R4 ;  /* 0x0002f80401007387 */ /* 0x0003e20000100800 */
[----:B0-----:R-:W-:-:S03]  /*12fe0*/  SEL R2, R0, R14, !P4 ;  /* 0x0000000e00027207 */ /* 0x001fc60006000000 */
[----:B------:R0:W-:Y:S01]  /*12ff0*/  STL [R1+0x2f4], R3 ;  /* 0x0002f40301007387 */ /* 0x0001e20000100800 */
[----:B-1----:R-:W-:-:S03]  /*13000*/  SEL R4, R0, R13, !P4 ;  /* 0x0000000d00047207 */ /* 0x002fc60006000000 */
[----:B------:R1:W-:Y:S04]  /*13010*/  STL [R1+0x2f0], R2 ;  /* 0x0002f00201007387 */ /* 0x0003e80000100800 */
[----:B------:R-:W-:Y:S04]  /*13020*/  STL [R1+0x2e8], R4 ;  /* 0x0002e80401007387 */ /* 0x000fe80000100800 */
[----:B------:R-:W4:Y:S01]  /*13030*/  LDL.LU R15, [R1+0x208] ;  /* 0x00020800010f7983 */ /* 0x000f220000300800 */
[C---:B0-----:R-:W-:Y:S02]  /*13040*/  SEL R3, R0.reuse, R12, !P4 ;  /* 0x0000000c00037207 */ /* 0x041fe40006000000 */
        /* <DEDUP_REMOVED lines=86> */
[----:B------:R4:W-:Y:S01]  /*135b0*/  STL [R1+0x224], R4 ;  /* 0x0002240401007387 */ /* 0x0009e20000100800 */
[C---:B0-----:R-:W-:Y:S02]  /*135c0*/  SEL R3, R0.reuse, R16, !P4 ;  /* 0x0000001000037207 */ /* 0x041fe40006000000 */
[----:B-1----:R-:W-:-:S03]  /*135d0*/  SEL R2, R0, R14, !P4 ;  /* 0x0000000e00027207 */ /* 0x002fc60006000000 */
[----:B------:R0:W-:Y:S01]  /*135e0*/  STL [R1+0x220], R3 ;  /* 0x0002200301007387 */ /* 0x0001e20000100800 */
[----:B----4-:R-:W-:-:S03]  /*135f0*/  SEL R4, R0, R13, !P4 ;  /* 0x0000000d00047207 */ /* 0x010fc60006000000 */
        /* <DEDUP_REMOVED lines=88> */
[C---:B0-----:R-:W-:Y:S02]  /*13b80*/  SEL R2, R0.reuse, R18, !P4 ;  /* 0x0000001200027207 */ /* 0x041fe40006000000 */
        /* <DEDUP_REMOVED lines=44> */
[----:B------:R-:W3:Y:S04]  /*13e50*/  LDL.LU R9, [R1+0x4] ;  /* 0x0000040001097983 */ /* 0x000ee80000300800 */
[----:B-1----:R-:W3:Y:S01]  /*13e60*/  LDL.LU R2, [R1] ;  /* 0x0000000001027983 */ /* 0x002ee20000300800 */
        /* <DEDUP_REMOVED lines=8> */
[C---:B------:R-:W-:Y:S02]  /*13ef0*/  SEL R5, R0.reuse, R5, !P4 ;  /* 0x0000000500057207 */ /* 0x040fe40006000000 */
[C---:B------:R-:W-:Y:S02]  /*13f00*/  SEL R27, R0.reuse, R27, !P4 ;  /* 0x0000001b001b7207 */ /* 0x040fe40006000000 */
[C---:B------:R-:W-:Y:S02]  /*13f10*/  SEL R26, R0.reuse, R26, !P4 ;  /* 0x0000001a001a7207 */ /* 0x040fe40006000000 */
[C---:B------:R-:W-:Y:S02]  /*13f20*/  SEL R25, R0.reuse, R25, !P4 ;  /* 0x0000001900197207 */ /* 0x040fe40006000000 */
[----:B------:R-:W-:-:S02]  /*13f30*/  SEL R24, R0, R24, !P4 ;  /* 0x0000001800187207 */ /* 0x000fc40006000000 */
[C---:B--2---:R-:W-:Y:S02]  /*13f40*/  SEL R23, R0.reuse, R23, !P4 ;  /* 0x0000001700177207 */ /* 0x044fe40006000000 */
[C---:B------:R-:W-:Y:S02]  /*13f50*/  SEL R22, R0.reuse, R22, !P4 ;  /* 0x0000001600167207 */ /* 0x040fe40006000000 */
[C---:B------:R-:W-:Y:S02]  /*13f60*/  SEL R21, R0.reuse, R21, !P4 ;  /* 0x0000001500157207 */ /* 0x040fe40006000000 */
[C---:B---3--:R-:W-:Y:S02]  /*13f70*/  SEL R20, R0.reuse, R20, !P4 ;  /* 0x0000001400147207 */ /* 0x048fe40006000000 */
        /* <DEDUP_REMOVED lines=12> */
[----:B----4-:R-:W-:-:S05]  /*14040*/  SEL R15, R0, R15, !P4 ;  /* 0x0000000f000f7207 */ /* 0x010fca0006000000 */
[----:B------:R0:W-:Y:S04]  /*14050*/  STL [R1+0x110], R15 ;  /* 0x0001100f01007387 */ /* 0x0001e80000100800 */
[----:B0-----:R-:W2:Y:S04]  /*14060*/  LDL.LU R15, [R1+0x1b44] ;  /* 0x001b4400010f7983 */ /* 0x001ea80000300800 */
[----:B------:R0:W-:Y:S04]  /*14070*/  STL [R1+0x10c], R28 ;  /* 0x00010c1c01007387 */ /* 0x0001e80000100800 */
[----:B0-----:R-:W3:Y:S04]  /*14080*/  LDL.LU R28, [R1+0x1b40] ;  /* 0x001b4000011c7983 */ /* 0x001ee80000300800 */
[----:B------:R0:W-:Y:S04]  /*14090*/  STL [R1+0x108], R4 ;  /* 0x0001080401007387 */ /* 0x0001e80000100800 */
[----:B0-----:R-:W4:Y:S04]  /*140a0*/  LDL.LU R4, [R1+0x1b3c] ;  /* 0x001b3c0001047983 */ /* 0x001f280000300800 */
        /* <DEDUP_REMOVED lines=47> */
[----:B0-----:R-:W3:Y:S01]  /*143a0*/  LDL.LU R9, [R1+0x1ae4] ;  /* 0x001ae40001097983 */ /* 0x001ee20000300800 */
[----:B------:R-:W-:-:S05]  /*143b0*/  SEL R2, R0, R2, !P4 ;  /* 0x0000000200027207 */ /* 0x000fca0006000000 */
[----:B------:R3:W-:Y:S01]  /*143c0*/  STL [R1+0x84], R2 ;  /* 0x0000840201007387 */ /* 0x0007e20000100800 */
[C---:B--2---:R-:W-:Y:S02]  /*143d0*/  SEL R10, R0.reuse, R10, !P4 ;  /* 0x0000000a000a7207 */ /* 0x044fe40006000000 */
[C---:B---3--:R-:W-:Y:S02]  /*143e0*/  SEL R2, R0.reuse, R9, !P4 ;  /* 0x0000000900027207 */ /* 0x048fe40006000000 */
[----:B----4-:R-:W-:-:S03]  /*143f0*/  SEL R9, R0, R11, !P4 ;  /* 0x0000000b00097207 */ /* 0x010fc60006000000 */
[----:B------:R0:W-:Y:S04]  /*14400*/  STL [R1+0x80], R2 ;  /* 0x0000800201007387 */ /* 0x0001e80000100800 */
[----:B------:R1:W-:Y:S01]  /*14410*/  STL [R1+0x7c], R10 ;  /* 0x00007c0a01007387 */ /* 0x0003e20000100800 */
[----:B0-----:R-:W-:-:S03]  /*14420*/  SEL R2, R0, R12, !P4 ;  /* 0x0000000c00027207 */ /* 0x001fc60006000000 */
[----:B------:R0:W-:Y:S01]  /*14430*/  STL [R1+0x78], R9 ;  /* 0x0000780901007387 */ /* 0x0001e20000100800 */
[----:B-1----:R-:W-:-:S03]  /*14440*/  SEL R10, R0, R13, !P4 ;  /* 0x0000000d000a7207 */ /* 0x002fc60006000000 */
        /* <DEDUP_REMOVED lines=29> */
[----:B------:R-:W2:Y:S04]  /*14620*/  LDL.LU R14, [R1+0xc] ;  /* 0x00000c00010e7983 */ /* 0x000ea80000300800 */
[----:B------:R3:W-:Y:S04]  /*14630*/  STL [R1+0x2c], R2 ;  /* 0x00002c0201007387 */ /* 0x0007e80000100800 */
[----:B------:R-:W4:Y:S04]  /*14640*/  LDL.LU R16, [R1+0x8] ;  /* 0x0000080001107983 */ /* 0x000f280000300800 */
[----:B------:R-:W4:Y:S04]  /*14650*/  LDL.LU R24, [R1+0x1c] ;  /* 0x00001c0001187983 */ /* 0x000f280000300800 */
[----:B------:R-:W4:Y:S04]  /*14660*/  LDL.LU R23, [R1+0x58] ;  /* 0x0000580001177983 */ /* 0x000f280000300800 */
[----:B0-----:R-:W4:Y:S04]  /*14670*/  LDL.LU R10, [R1+0x60] ;  /* 0x00006000010a7983 */ /* 0x001f280000300800 */
[----:B------:R-:W4:Y:S04]  /*14680*/  LDL.LU R11, [R1+0x74] ;  /* 0x00007400010b7983 */ /* 0x000f280000300800 */
[----:B------:R-:W4:Y:S04]  /*14690*/  LDL.LU R22, [R1+0x98] ;  /* 0x0000980001167983 */ /* 0x000f280000300800 */
[----:B------:R-:W4:Y:S01]  /*146a0*/  LDL.LU R12, [R1+0xac] ;  /* 0x0000ac00010c7983 */ /* 0x000f220000300800 */
[----:B-1----:R-:W-:-:S02]  /*146b0*/  IMAD R9, R29, UR6, RZ ;  /* 0x000000061d097c24 */ /* 0x002fc4000f8e02ff */
[----:B------:R-:W0:Y:S01]  /*146c0*/  S2R R29, SR_TID.X ;  /* 0x00000000001d7919 */ /* 0x000e220000002100 */
[C---:B---3--:R-:W-:Y:S01]  /*146d0*/  SEL R2, R0.reuse, R6, !P4 ;  /* 0x0000000600027207 */ /* 0x048fe20006000000 */
[----:B------:R-:W-:Y:S01]  /*146e0*/  IMAD R5, R3, UR6, RZ ;  /* 0x0000000603057c24 */ /* 0x000fe2000f8e02ff */
[----:B------:R-:W-:Y:S01]  /*146f0*/  SEL R3, R0, R7, !P4 ;  /* 0x0000000700037207 */ /* 0x000fe20006000000 */
[----:B------:R-:W-:Y:S01]  /*14700*/  ULDC UR6, c[0x0][0x240] ;  /* 0x0000900000067ab9 */ /* 0x000fe20000000800 */
[----:B------:R-:W-:Y:S01]  /*14710*/  LEA R18, P2, R9, UR10, 0x1 ;  /* 0x0000000a09127c11 */ /* 0x000fe2000f8408ff */
[----:B------:R1:W-:Y:S01]  /*14720*/  STL [R1+0x1a90], R2 ;  /* 0x001a900201007387 */ /* 0x0003e20000100800 */
[----:B------:R-:W-:-:S03]  /*14730*/  LEA R26, P0, R5, UR10, 0x1 ;  /* 0x0000000a051a7c11 */ /* 0x000fc6000f8008ff */
[----:B------:R-:W-:Y:S01]  /*14740*/  STL [R1+0x1a94], R3 ;  /* 0x001a940301007387 */ /* 0x000fe20000100800 */
[----:B------:R-:W-:Y:S02]  /*14750*/  LEA.HI.X.SX32 R19, R9, UR11, 0x1, P2 ;  /* 0x0000000b09137c11 */ /* 0x000fe400090f0eff */
[C---:B-1----:R-:W-:Y:S02]  /*14760*/  SEL R2, R0.reuse, R4, !P4 ;  /* 0x0000000400027207 */ /* 0x042fe40006000000 */
[----:B------:R-:W-:Y:S02]  /*14770*/  LEA.HI.X.SX32 R27, R5, UR11, 0x1, P0 ;  /* 0x0000000b051b7c11 */ /* 0x000fe400080f0eff */
[----:B0-----:R-:W-:Y:S02]  /*14780*/  LOP3.LUT R13, R29, 0x3f, RZ, 0xc0, !PT ;  /* 0x0000003f1d0d7812 */ /* 0x001fe400078ec0ff */
[----:B------:R-:W-:-:S03]  /*14790*/  SEL R29, R0, R8, !P4 ;  /* 0x00000008001d7207 */ /* 0x000fc60006000000 */
[----:B------:R-:W-:Y:S02]  /*147a0*/  IMAD R13, R13, UR5, RZ ;  /* 0x000000050d0d7c24 */ /* 0x000fe4000f8e02ff */
[----:B------:R-:W-:Y:S03]  /*147b0*/  STL [R1+0x1a98], R29 ;  /* 0x001a981d01007387 */ /* 0x000fe60000100800 */
[----:B------:R-:W-:Y:S01]  /*147c0*/  LEA.HI.X.SX32 R0, R13, UR13, 0x1, P1 ;  /* 0x0000000d0d007c11 */ /* 0x000fe200088f0eff */
[----:B------:R-:W3:Y:S04]  /*147d0*/  LDL.LU R21, [R1+0xb4] ;  /* 0x0000b40001157983 */ /* 0x000ee80000300800 */
[----:B------:R0:W-:Y:S04]  /*147e0*/  STL [R1+0x14], R2 ;  /* 0x0000140201007387 */ /* 0x0001e80000100800 */
[----:B------:R-:W3:Y:S04]  /*147f0*/  LDL.LU R20, [R1+0xbc] ;  /* 0x0000bc0001147983 */ /* 0x000ee80000300800 */
[----:B------:R-:W-:Y:S04]  /*14800*/  STL [R1+0x1a88], R0 ;  /* 0x001a880001007387 */ /* 0x000fe80000100800 */
[----:B------:R-:W3:Y:S04]  /*14810*/  LDL.LU R13, [R1+0xd4] ;  /* 0x0000d400010d7983 */ /* 0x000ee80000300800 */
[----:B------:R1:W-:Y:S04]  /*14820*/  STL.64 [R1+0xe20], R18 ;  /* 0x000e201201007387 */ /* 0x0003e80000100a00 */
[----:B------:R-:W-:Y:S01]  /*14830*/  STL.64 [R1+0xe28], R26 ;  /* 0x000e281a01007387 */ /* 0x000fe20000100a00 */
[----:B0-----:R-:W-:-:S03]  /*14840*/  IMAD R2, R28, UR6, RZ ;  /* 0x000000061c027c24 */ /* 0x001fc6000f8e02ff */
[----:B-1----:R-:W3:Y:S04]  /*14850*/  LDL.LU R19, [R1+0xe4] ;  /* 0x0000e40001137983 */ /* 0x002ee80000300800 */
[----:B------:R-:W3:Y:S04]  /*14860*/  LDL.LU R18, [R1+0xf4] ;  /* 0x0000f40001127983 */ /* 0x000ee80000300800 */
[----:B------:R-:W3:Y:S01]  /*14870*/  LDL.LU R17, [R1+0xfc] ;  /* 0x0000fc0001117983 */ /* 0x000ee20000300800 */
[----:B--2---:R-:W-:-:S03]  /*14880*/  IMAD R0, R14, UR6, RZ ;  /* 0x000000060e007c24 */ /* 0x004fc6000f8e02ff */
[----:B------:R-:W2:Y:S01]  /*14890*/  LDL.LU R14, [R1+0x134] ;  /* 0x00013400010e7983 */ /* 0x000ea20000300800 */
[----:B----4-:R-:W-:-:S03]  /*148a0*/  IMAD R3, R16, UR6, RZ ;  /* 0x0000000610037c24 */ /* 0x010fc6000f8e02ff */
[----:B------:R0:W-:Y:S04]  /*148b0*/  STL [R1+0x18], R0 ;  /* 0x0000180001007387 */ /* 0x0001e80000100800 */
[----:B------:R-:W-:Y:S04]  /*148c0*/  STL [R1+0x10], R3 ;  /* 0x0000100301007387 */ /* 0x000fe80000100800 */
[----:B------:R-:W4:Y:S01]  /*148d0*/  LDL.LU R16, [R1+0x138] ;  /* 0x0001380001107983 */ /* 0x000f220000300800 */
[----:B0-----:R-:W-:-:S03]  /*148e0*/  IMAD R0, R15, UR6, RZ ;  /* 0x000000060f007c24 */ /* 0x001fc6000f8e02ff */
[----:B------:R0:W-:Y:S01]  /*148f0*/  STL [R1+0xc], R2 ;  /* 0x00000c0201007387 */ /* 0x0001e20000100800 */
[----:B------:R-:W-:-:S03]  /*14900*/  IMAD R28, R10, UR6, RZ ;  /* 0x000000060a1c7c24 */ /* 0x000fc6000f8e02ff */
[----:B------:R1:W-:Y:S01]  /*14910*/  STL [R1+0x8], R0 ;  /* 0x0000080001007387 */ /* 0x0003e20000100800 */
[----:B0-----:R-:W-:Y:S02]  /*14920*/  IMAD R2, R24, UR6, RZ ;  /* 0x0000000618027c24 */ /* 0x001fe4000f8e02ff */
[----:B-1----:R-:W-:-:S03]  /*14930*/  IMAD R0, R23, UR6, RZ ;  /* 0x0000000617007c24 */ /* 0x002fc6000f8e02ff */
[----:B------:R-:W-:Y:S01]  /*14940*/  STL [R1+0x4], R2 ;  /* 0x0000040201007387 */ /* 0x000fe20000100800 */
[----:B------:R-:W-:-:S03]  /*14950*/  IMAD R27, R11, UR6, RZ ;  /* 0x000000060b1b7c24 */ /* 0x000fc6000f8e02ff */
[----:B------:R-:W4:Y:S04]  /*14960*/  LDL.LU R10, [R1+0x13c] ;  /* 0x00013c00010a7983 */ /* 0x000f280000300800 */
[----:B------:R-:W-:Y:S04]  /*14970*/  STL [R1], R0 ;  /* 0x0000000001007387 */ /* 0x000fe80000100800 */
[----:B------:R-:W-:Y:S01]  /*14980*/  STL [R1+0x1a9c], R28 ;  /* 0x001a9c1c01007387 */ /* 0x000fe20000100800 */
[----:B------:R-:W-:-:S03]  /*14990*/  IMAD R26, R22, UR6, RZ ;  /* 0x00000006161a7c24 */ /* 0x000fc6000f8e02ff */
[----:B------:R-:W4:Y:S01]  /*149a0*/  LDL.LU R11, [R1+0x140] ;  /* 0x00014000010b7983 */ /* 0x000f220000300800 */
[----:B------:R-:W-:-:S03]  /*149b0*/  IMAD R25, R12, UR6, RZ ;  /* 0x000000060c197c24 */ /* 0x000fc6000f8e02ff */
[----:B------:R-:W-:Y:S04]  /*149c0*/  STL [R1+0x1aa0], R27 ;  /* 0x001aa01b01007387 */ /* 0x000fe80000100800 */
[----:B------:R-:W-:Y:S04]  /*149d0*/  STL [R1+0x1a84], R26 ;  /* 0x001a841a01007387 */ /* 0x000fe80000100800 */
[----:B------:R-:W4:Y:S04]  /*149e0*/  LDL.LU R12, [R1+0x148] ;  /* 0x00014800010c7983 */ /* 0x000f280000300800 */
[----:B------:R-:W-:Y:S01]  /*149f0*/  STL [R1+0x1a80], R25 ;  /* 0x001a801901007387 */ /* 0x000fe20000100800 */
[----:B---3--:R-:W-:-:S02]  /*14a00*/  IMAD R24, R21, UR6, RZ ;  /* 0x0000000615187c24 */ /* 0x008fc4000f8e02ff */
[----:B------:R-:W-:-:S03]  /*14a10*/  IMAD R23, R20, UR6, RZ ;  /* 0x0000000614177c24 */ /* 0x000fc6000f8e02ff */
[----:B------:R-:W-:Y:S04]  /*14a20*/  STL [R1+0x1a7c], R24 ;  /* 0x001a7c1801007387 */ /* 0x000fe80000100800 */
[----:B------:R-:W-:Y:S01]  /*14a30*/  STL [R1+0x1a78], R23 ;  /* 0x001a781701007387 */ /* 0x000fe20000100800 */
[----:B------:R-:W-:-:S03]  /*14a40*/  IMAD R4, R13, UR6, RZ ;  /* 0x000000060d047c24 */ /* 0x000fc6000f8e02ff */
[----:B------:R-:W3:Y:S04]  /*14a50*/  LDL.LU R13, [R1+0x14c] ;  /* 0x00014c00010d7983 */ /* 0x000ee80000300800 */
[----:B------:R0:W-:Y:S01]  /*14a60*/  STL [R1+0x1a74], R4 ;  /* 0x001a740401007387 */ /* 0x0001e20000100800 */
[----:B------:R-:W-:Y:S02]  /*14a70*/  IMAD R5, R19, UR6, RZ ;  /* 0x0000000613057c24 */ /* 0x000fe4000f8e02ff */
[----:B------:R-:W-:-:S03]  /*14a80*/  IMAD R6, R18, UR6, RZ ;  /* 0x0000000612067c24 */ /* 0x000fc6000f8e02ff */
[----:B------:R-:W-:Y:S01]  /*14a90*/  STL [R1+0x1a70], R5 ;  /* 0x001a700501007387 */ /* 0x000fe20000100800 */
[----:B------:R-:W-:-:S03]  /*14aa0*/  IMAD R7, R17, UR6, RZ ;  /* 0x0000000611077c24 */ /* 0x000fc6000f8e02ff */
[----:B------:R1:W-:Y:S04]  /*14ab0*/  STL [R1+0x1aa4], R6 ;  /* 0x001aa40601007387 */ /* 0x0003e80000100800 */
[----:B------:R-:W-:Y:S01]  /*14ac0*/  STL [R1+0x1aa8], R7 ;  /* 0x001aa80701007387 */ /* 0x000fe20000100800 */
[----:B--2---:R-:W-:-:S03]  /*14ad0*/  IMAD R8, R14, UR6, RZ ;  /* 0x000000060e087c24 */ /* 0x004fc6000f8e02ff */
[----:B------:R-:W2:Y:S04]  /*14ae0*/  LDL.LU R14, [R1+0x150] ;  /* 0x00015000010e7983 */ /* 0x000ea80000300800 */
[----:B------:R-:W2:Y:S04]  /*14af0*/  LDL.LU R15, [R1+0x158] ;  /* 0x00015800010f7983 */ /* 0x000ea80000300800 */
[----:B------:R-:W-:Y:S01]  /*14b00*/  STL [R1+0x1aac], R8 ;  /* 0x001aac0801007387 */ /* 0x000fe20000100800 */
[----:B----4-:R-:W-:-:S03]  /*14b10*/  IMAD R9, R16, UR6, RZ ;  /* 0x0000000610097c24 */ /* 0x010fc6000f8e02ff */
[----:B------:R-:W4:Y:S04]  /*14b20*/  LDL.LU R16, [R1+0x15c] ;  /* 0x00015c0001107983 */ /* 0x000f280000300800 */
[----:B------:R-:W4:Y:S04]  /*14b30*/  LDL.LU R17, [R1+0x164] ;  /* 0x0001640001117983 */ /* 0x000f280000300800 */
[----:B------:R-:W-:Y:S04]  /*14b40*/  STL [R1+0x1ab0], R9 ;  /* 0x001ab00901007387 */ /* 0x000fe80000100800 */
[----:B------:R-:W4:Y:S04]  /*14b50*/  LDL.LU R18, [R1+0x178] ;  /* 0x0001780001127983 */ /* 0x000f280000300800 */
[----:B------:R-:W4:Y:S01]  /*14b60*/  LDL.LU R19, [R1+0x17c] ;  /* 0x00017c0001137983 */ /* 0x000f220000300800 */
[----:B------:R-:W-:-:S05]  /*14b70*/  IMAD R10, R10, UR6, RZ ;  /* 0x000000060a0a7c24 */ /* 0x000fca000f8e02ff */
[----:B------:R-:W-:Y:S04]  /*14b80*/  STL [R1+0x1ab4], R10 ;  /* 0x001ab40a01007387 */ /* 0x000fe80000100800 */
[----:B------:R-:W4:Y:S01]  /*14b90*/  LDL.LU R20, [R1+0x190] ;  /* 0x0001900001147983 */ /* 0x000f220000300800 */
[----:B------:R-:W-:-:S03]  /*14ba0*/  IMAD R11, R11, UR6, RZ ;  /* 0x000000060b0b7c24 */ /* 0x000fc6000f8e02ff */
[----:B------:R-:W4:Y:S04]  /*14bb0*/  LDL.LU R21, [R1+0x194] ;  /* 0x0001940001157983 */ /* 0x000f280000300800 */
[----:B------:R-:W-:Y:S04]  /*14bc0*/  STL [R1+0x1ab8], R11 ;  /* 0x001ab80b01007387 */ /* 0x000fe80000100800 */
[----:B------:R-:W4:Y:S04]  /*14bd0*/  LDL.LU R22, [R1+0x1a4] ;  /* 0x0001a40001167983 */ /* 0x000f280000300800 */
[----:B0-----:R-:W1:Y:S01]  /*14be0*/  LDL.LU R4, [R1+0x1a8] ;  /* 0x0001a80001047983 */ /* 0x001e620000300800 */
[----:B------:R-:W-:-:S03]  /*14bf0*/  IMAD R12, R12, UR6, RZ ;  /* 0x000000060c0c7c24 */ /* 0x000fc6000f8e02ff */
[----:B------:R-:W4:Y:S04]  /*14c00*/  LDL.LU R27, [R1+0x1b0] ;  /* 0x0001b000011b7983 */ /* 0x000f280000300800 */
[----:B------:R-:W4:Y:S04]  /*14c10*/  LDL.LU R28, [R1+0x1bc] ;  /* 0x0001bc00011c7983 */ /* 0x000f280000300800 */
[----:B------:R-:W4:Y:S04]  /*14c20*/  LDL.LU R0, [R1+0x1c0] ;  /* 0x0001c00001007983 */ /* 0x000f280000300800 */
[----:B------:R-:W-:Y:S04]  /*14c30*/  STL [R1+0x1abc], R12 ;  /* 0x001abc0c01007387 */ /* 0x000fe80000100800 */
[----:B------:R-:W4:Y:S04]  /*14c40*/  LDL.LU R23, [R1+0x1cc] ;  /* 0x0001cc0001177983 */ /* 0x000f280000300800 */
[----:B------:R-:W4:Y:S04]  /*14c50*/  LDL.LU R24, [R1+0x1e0] ;  /* 0x0001e00001187983 */ /* 0x000f280000300800 */
[----:B------:R-:W4:Y:S04]  /*14c60*/  LDL.LU R25, [R1+0x1e4] ;  /* 0x0001e40001197983 */ /* 0x000f280000300800 */
[----:B------:R-:W4:Y:S04]  /*14c70*/  LDL.LU R26, [R1+0x1e8] ;  /* 0x0001e800011a7983 */ /* 0x000f280000300800 */
[----:B------:R-:W4:Y:S04]  /*14c80*/  LDL.LU R29, [R1+0x1f0] ;  /* 0x0001f000011d7983 */ /* 0x000f280000300800 */
[----:B------:R-:W4:Y:S04]  /*14c90*/  LDL.LU R3, [R1+0x1fc] ;  /* 0x0001fc0001037983 */ /* 0x000f280000300800 */
[----:B------:R-:W4:Y:S01]  /*14ca0*/  LDL.LU R2, [R1+0x200] ;  /* 0x0002000001027983 */ /* 0x000f220000300800 */
[----:B---3--:R-:W-:-:S05]  /*14cb0*/  IMAD R13, R13, UR6, RZ ;  /* 0x000000060d0d7c24 */ /* 0x008fca000f8e02ff */
[----:B------:R-:W-:Y:S01]  /*14cc0*/  STL [R1+0x1ac0], R13 ;  /* 0x001ac00d01007387 */ /* 0x000fe20000100800 */
[----:B--2---:R-:W-:Y:S02]  /*14cd0*/  IMAD R14, R14, UR6, RZ ;  /* 0x000000060e0e7c24 */ /* 0x004fe4000f8e02ff */
[----:B------:R-:W-:-:S03]  /*14ce0*/  IMAD R15, R15, UR6, RZ ;  /* 0x000000060f0f7c24 */ /* 0x000fc6000f8e02ff */
[----:B------:R-:W-:Y:S04]  /*14cf0*/  STL [R1+0x1ac4], R14 ;  /* 0x001ac40e01007387 */ /* 0x000fe80000100800 */
[----:B------:R-:W-:Y:S01]  /*14d00*/  STL [R1+0x1ac8], R15 ;  /* 0x001ac80f01007387 */ /* 0x000fe20000100800 */
[----:B----4-:R-:W-:Y:S02]  /*14d10*/  IMAD R16, R16, UR6, RZ ;  /* 0x0000000610107c24 */ /* 0x010fe4000f8e02ff */
[----:B------:R-:W-:-:S03]  /*14d20*/  IMAD R17, R17, UR6, RZ ;  /* 0x0000000611117c24 */ /* 0x000fc6000f8e02ff */
[----:B------:R-:W-:Y:S01]  /*14d30*/  STL [R1+0x1acc], R16 ;  /* 0x001acc1001007387 */ /* 0x000fe20000100800 */
[----:B------:R-:W-:-:S03]  /*14d40*/  IMAD R18, R18, UR6, RZ ;  /* 0x0000000612127c24 */ /* 0x000fc6000f8e02ff */
[----:B------:R-:W-:Y:S01]  /*14d50*/  STL [R1+0x1ad0], R17 ;  /* 0x001ad01101007387 */ /* 0x000fe20000100800 */
[----:B------:R-:W-:-:S03]  /*14d60*/  IMAD R19, R19, UR6, RZ ;  /* 0x0000000613137c24 */ /* 0x000fc6000f8e02ff */
[----:B------:R-:W-:Y:S04]  /*14d70*/  STL [R1+0x1ad4], R18 ;  /* 0x001ad41201007387 */ /* 0x000fe80000100800 */
[----:B------:R-:W-:Y:S01]  /*14d80*/  STL [R1+0x1ad8], R19 ;  /* 0x001ad81301007387 */ /* 0x000fe20000100800 */
[----:B------:R-:W-:Y:S02]  /*14d90*/  IMAD R20, R20, UR6, RZ ;  /* 0x0000000614147c24 */ /* 0x000fe4000f8e02ff */
[----:B------:R-:W-:-:S03]  /*14da0*/  IMAD R21, R21, UR6, RZ ;  /* 0x0000000615157c24 */ /* 0x000fc6000f8e02ff */
[----:B------:R-:W-:Y:S04]  /*14db0*/  STL [R1+0x1adc], R20 ;  /* 0x001adc1401007387 */ /* 0x000fe80000100800 */
[----:B------:R-:W-:Y:S01]  /*14dc0*/  STL [R1+0x1ae0], R21 ;  /* 0x001ae01501007387 */ /* 0x000fe20000100800 */
[----:B-1----:R-:W-:Y:S02]  /*14dd0*/  IMAD R6, R4, UR6, RZ ;  /* 0x0000000604067c24 */ /* 0x002fe4000f8e02ff */
[----:B------:R-:W-:-:S03]  /*14de0*/  IMAD R5, R27, UR6, RZ ;  /* 0x000000061b057c24 */ /* 0x000fc6000f8e02ff */
[----:B------:R-:W-:Y:S01]  /*14df0*/  STL [R1+0x1c], R6 ;  /* 0x00001c0601007387 */ /* 0x000fe20000100800 */
[----:B------:R-:W-:-:S03]  /*14e00*/  IMAD R4, R28, UR6, RZ ;  /* 0x000000061c047c24 */ /* 0x000fc6000f8e02ff */
[----:B------:R0:W-:Y:S01]  /*14e10*/  STL [R1+0x58], R5 ;  /* 0x0000580501007387 */ /* 0x0001e20000100800 */
[----:B------:R-:W-:-:S03]  /*14e20*/  IMAD R0, R0, UR6, RZ ;  /* 0x0000000600007c24 */ /* 0x000fc6000f8e02ff */
[----:B------:R-:W2:Y:S04]  /*14e30*/  LDL.LU R27, [R1+0x204] ;  /* 0x00020400011b7983 */ /* 0x000ea80000300800 */
[----:B------:R1:W-:Y:S01]  /*14e40*/  STL [R1+0x60], R4 ;  /* 0x0000600401007387 */ /* 0x0003e20000100800 */
[----:B0-----:R-:W-:-:S03]  /*14e50*/  IMAD R5, R23, UR6, RZ ;  /* 0x0000000617057c24 */ /* 0x001fc6000f8e02ff */
[----:B------:R-:W3:Y:S04]  /*14e60*/  LDL.LU R28, [R1+0x214] ;  /* 0x00021400011c7983 */ /* 0x000ee80000300800 */
[----:B------:R0:W-:Y:S01]  /*14e70*/  STL [R1+0x74], R0 ;  /* 0x0000740001007387 */ /* 0x0001e20000100800 */
[----:B-1----:R-:W-:Y:S02]  /*14e80*/  IMAD R4, R24, UR6, RZ ;  /* 0x0000000618047c24 */ /* 0x002fe4000f8e02ff */
[----:B------:R-:W-:Y:S01]  /*14e90*/  IMAD R6, R25, UR6, RZ ;  /* 0x0000000619067c24 */ /* 0x000fe2000f8e02ff */
[----:B0-----:R-:W4:Y:S04]  /*14ea0*/  LDL.LU R0, [R1+0x218] ;  /* 0x0002180001007983 */ /* 0x001f280000300800 */
[----:B------:R0:W-:Y:S04]  /*14eb0*/  STL [R1+0x98], R5 ;  /* 0x0000980501007387 */ /* 0x0001e80000100800 */
[----:B------:R1:W-:Y:S01]  /*14ec0*/  STL [R1+0xac], R4 ;  /* 0x0000ac0401007387 */ /* 0x0003e20000100800 */
[----:B0-----:R-:W-:-:S03]  /*14ed0*/  IMAD R5, R26, UR6, RZ ;  /* 0x000000061a057c24 */ /* 0x001fc6000f8e02ff */
[----:B------:R0:W-:Y:S01]  /*14ee0*/  STL [R1+0xb4], R6 ;  /* 0x0000b40601007387 */ /* 0x0001e20000100800 */
[----:B-1----:R-:W-:-:S03]  /*14ef0*/  IMAD R4, R29, UR6, RZ ;  /* 0x000000061d047c24 */ /* 0x002fc6000f8e02ff */
[----:B------:R1:W-:Y:S01]  /*14f00*/  STL [R1+0xbc], R5 ;  /* 0x0000bc0501007387 */ /* 0x0003e20000100800 */
[----:B------:R-:W-:-:S03]  /*14f10*/  IMAD R3, R3, UR6, RZ ;  /* 0x0000000603037c24 */ /* 0x000fc6000f8e02ff */
[----:B------:R1:W-:Y:S01]  /*14f20*/  STL [R1+0xd4], R4 ;  /* 0x0000d40401007387 */ /* 0x0003e20000100800 */
[----:B------:R-:W-:-:S03]  /*14f30*/  IMAD R2, R2, UR6, RZ ;  /* 0x0000000602027c24 */ /* 0x000fc6000f8e02ff */
[----:B------:R-:W4:Y:S04]  /*14f40*/  LDL.LU R21, [R1+0x230] ;  /* 0x0002300001157983 */ /* 0x000f280000300800 */
[----:B------:R1:W-:Y:S04]  /*14f50*/  STL [R1+0xe4], R3 ;  /* 0x0000e40301007387 */ /* 0x0003e80000100800 */
[----:B------:R-:W4:Y:S04]  /*14f60*/  LDL.LU R20, [R1+0x238] ;  /* 0x0002380001147983 */ /* 0x000f280000300800 */
[----:B------:R1:W-:Y:S04]  /*14f70*/  STL [R1+0xf4], R2 ;  /* 0x0000f40201007387 */ /* 0x0003e80000100800 */
        /* <DEDUP_REMOVED lines=13> */
[----:B0-----:R-:W4:Y:S04]  /*15050*/  LDL.LU R6, [R1+0x2bc] ;  /* 0x0002bc0001067983 */ /* 0x001f280000300800 */
[----:B-1----:R-:W4:Y:S04]  /*15060*/  LDL.LU R5, [R1+0x2c0] ;  /* 0x0002c00001057983 */ /* 0x002f280000300800 */
[----:B------:R-:W4:Y:S04]  /*15070*/  LDL.LU R4, [R1+0x2c8] ;  /* 0x0002c80001047983 */ /* 0x000f280000300800 */
[----:B------:R-:W4:Y:S04]  /*15080*/  LDL.LU R29, [R1+0x2cc] ;  /* 0x0002cc00011d7983 */ /* 0x000f280000300800 */
[----:B------:R-:W4:Y:S04]  /*15090*/  LDL.LU R3, [R1+0x2e0] ;  /* 0x0002e00001037983 */ /* 0x000f280000300800 */
[----:B------:R-:W4:Y:S01]  /*150a0*/  LDL.LU R2, [R1+0x2e4] ;  /* 0x0002e40001027983 */ /* 0x000f220000300800 */
[----:B--2---:R-:W-:-:S05]  /*150b0*/  IMAD R23, R27, UR6, RZ ;  /* 0x000000061b177c24 */ /* 0x004fca000f8e02ff */
[----:B------:R0:W-:Y:S01]  /*150c0*/  STL [R1+0xfc], R23 ;  /* 0x0000fc1701007387 */ /* 0x0001e20000100800 */
[----:B---3--:R-:W-:-:S03]  /*150d0*/  IMAD R24, R28, UR6, RZ ;  /* 0x000000061c187c24 */ /* 0x008fc6000f8e02ff */
[----:B0-----:R-:W2:Y:S04]  /*150e0*/  LDL.LU R23, [R1+0x2ec] ;  /* 0x0002ec0001177983 */ /* 0x001ea80000300800 */
[----:B------:R0:W-:Y:S01]  /*150f0*/  STL [R1+0x134], R24 ;  /* 0x0001341801007387 */ /* 0x0001e20000100800 */
[----:B----4-:R-:W-:-:S03]  /*15100*/  IMAD R0, R0, UR6, RZ ;  /* 0x0000000600007c24 */ /* 0x010fc6000f8e02ff */
[----:B0-----:R-:W3:Y:S04]  /*15110*/  LDL.LU R24, [R1+0x2fc] ;  /* 0x0002fc0001187983 */ /* 0x001ee80000300800 */
[----:B------:R0:W-:Y:S04]  /*15120*/  STL [R1+0x138], R0 ;  /* 0x0001380001007387 */ /* 0x0001e80000100800 */
[----:B------:R-:W4:Y:S04]  /*15130*/  LDL.LU R25, [R1+0x304] ;  /* 0x0003040001197983 */ /* 0x000f280000300800 */
[----:B------:R-:W4:Y:S04]  /*15140*/  LDL.LU R26, [R1+0x30c] ;  /* 0x00030c00011a7983 */ /* 0x000f280000300800 */
[----:B------:R-:W4:Y:S01]  /*15150*/  LDL.LU R27, [R1+0x310] ;  /* 0x00031000011b7983 */ /* 0x000f220000300800 */
[----:B------:R-:W-:-:S03]  /*15160*/  IMAD R21, R21, UR6, RZ ;  /* 0x0000000615157c24 */ /* 0x000fc6000f8e02ff */
[----:B------:R-:W4:Y:S04]  /*15170*/  LDL.LU R28, [R1+0x318] ;  /* 0x00031800011c7983 */ /* 0x000f280000300800 */
[----:B0-----:R-:W4:Y:S04]  /*15180*/  LDL.LU R0, [R1+0x324] ;  /* 0x0003240001007983 */ /* 0x001f280000300800 */
[----:B------:R0:W-:Y:S02]  /*15190*/  STL [R1+0x13c], R21 ;  /* 0x00013c1501007387 */ /* 0x0001e40000100800 */
[----:B0-----:R-:W-:-:S02]  /*151a0*/  IMAD R21, R20, UR6, RZ ;  /* 0x0000000614157c24 */ /* 0x001fc4000f8e02ff */
[----:B------:R-:W-:Y:S02]  /*151b0*/  IMAD R20, R19, UR6, RZ ;  /* 0x0000000613147c24 */ /* 0x000fe4000f8e02ff */
[----:B------:R-:W-:Y:S02]  /*151c0*/  IMAD R19, R18, UR6, RZ ;  /* 0x0000000612137c24 */ /* 0x000fe4000f8e02ff */
[----:B------:R-:W-:Y:S01]  /*151d0*/  IMAD R18, R17, UR6, RZ ;  /* 0x0000000611127c24 */ /* 0x000fe2000f8e02ff */
[----:B------:R-:W-:Y:S01]  /*151e0*/  STL [R1+0x140], R21 ;  /* 0x0001401501007387 */ /* 0x000fe20000100800 */
[----:B------:R-:W-:-:S03]  /*151f0*/  IMAD R17, R16, UR6, RZ ;  /* 0x0000000610117c24 */ /* 0x000fc6000f8e02ff */
        /* <DEDUP_REMOVED lines=30> */
[----:B------:R-:W-:Y:S04]  /*153e0*/  STL [R1+0x1cc], R5 ;  /* 0x0001cc0501007387 */ /* 0x000fe80000100800 */
[----:B------:R-:W-:Y:S04]  /*153f0*/  STL [R1+0x1e0], R4 ;  /* 0x0001e00401007387 */ /* 0x000fe80000100800 */
[----:B------:R-:W4:Y:S04]  /*15400*/  LDL.LU R29, [R1+0x330] ;  /* 0x00033000011d7983 */ /* 0x000f280000300800 */
[----:B------:R0:W-:Y:S04]  /*15410*/  STL [R1+0x1e4], R3 ;  /* 0x0001e40301007387 */ /* 0x0001e80000100800 */
[----:B0-----:R-:W4:Y:S04]  /*15420*/  LDL.LU R3, [R1+0x338] ;  /* 0x0003380001037983 */ /* 0x001f280000300800 */
[----:B------:R0:W-:Y:S04]  /*15430*/  STL [R1+0x1e8], R2 ;  /* 0x0001e80201007387 */ /* 0x0001e80000100800 */
[----:B0-----:R-:W4:Y:S01]  /*15440*/  LDL.LU R2, [R1+0x33c] ;  /* 0x00033c0001027983 */ /* 0x001f220000300800 */
[----:B--2---:R-:W-:-:S05]  /*15450*/  IMAD R6, R23, UR6, RZ ;  /* 0x0000000617067c24 */ /* 0x004fca000f8e02ff */
[----:B------:R0:W-:Y:S01]  /*15460*/  STL [R1+0x1f0], R6 ;  /* 0x0001f00601007387 */ /* 0x0001e20000100800 */
[----:B---3--:R-:W-:-:S05]  /*15470*/  IMAD R5, R24, UR6, RZ ;  /* 0x0000000618057c24 */ /* 0x008fca000f8e02ff */
[----:B------:R1:W-:Y:S01]  /*15480*/  STL [R1+0x1fc], R5 ;  /* 0x0001fc0501007387 */ /* 0x0003e20000100800 */
[----:B----4-:R-:W-:Y:S02]  /*15490*/  IMAD R4, R25, UR6, RZ ;  /* 0x0000000619047c24 */ /* 0x010fe4000f8e02ff */
[----:B0-----:R-:W-:-:S03]  /*154a0*/  IMAD R6, R26, UR6, RZ ;  /* 0x000000061a067c24 */ /* 0x001fc6000f8e02ff */
[----:B------:R0:W-:Y:S01]  /*154b0*/  STL [R1+0x200], R4 ;  /* 0x0002000401007387 */ /* 0x0001e20000100800 */
[----:B-1----:R-:W-:-:S03]  /*154c0*/  IMAD R5, R27, UR6, RZ ;  /* 0x000000061b057c24 */ /* 0x002fc6000f8e02ff */
[----:B------:R1:W-:Y:S01]  /*154d0*/  STL [R1+0x204], R6 ;  /* 0x0002040601007387 */ /* 0x0003e20000100800 */
[----:B0-----:R-:W-:-:S03]  /*154e0*/  IMAD R4, R28, UR6, RZ ;  /* 0x000000061c047c24 */ /* 0x001fc6000f8e02ff */
[----:B------:R0:W-:Y:S01]  /*154f0*/  STL [R1+0x214], R5 ;  /* 0x0002140501007387 */ /* 0x0001e20000100800 */
[----:B------:R-:W-:-:S03]  /*15500*/  IMAD R0, R0, UR6, RZ ;  /* 0x0000000600007c24 */ /* 0x000fc6000f8e02ff */
[----:B------:R-:W2:Y:S04]  /*15510*/  LDL.LU R21, [R1+0x340] ;  /* 0x0003400001157983 */ /* 0x000ea80000300800 */
        /* <DEDUP_REMOVED lines=16> */
[----:B-1----:R-:W4:Y:S04]  /*15620*/  LDL.LU R6, [R1+0x3a0] ;  /* 0x0003a00001067983 */ /* 0x002f280000300800 */
[----:B0-----:R-:W4:Y:S04]  /*15630*/  LDL.LU R5, [R1+0x3a8] ;  /* 0x0003a80001057983 */ /* 0x001f280000300800 */
[----:B---3--:R-:W3:Y:S04]  /*15640*/  LDL.LU R4, [R1+0x3ac] ;  /* 0x0003ac0001047983 */ /* 0x008ee80000300800 */
[----:B------:R-:W3:Y:S04]  /*15650*/  LDL.LU R27, [R1+0x3b0] ;  /* 0x0003b000011b7983 */ /* 0x000ee80000300800 */
[----:B------:R-:W3:Y:S04]  /*15660*/  LDL.LU R28, [R1+0x3b8] ;  /* 0x0003b800011c7983 */ /* 0x000ee80000300800 */
[----:B------:R-:W3:Y:S01]  /*15670*/  LDL.LU R0, [R1+0x3bc] ;  /* 0x0003bc0001007983 */ /* 0x000ee20000300800 */
[----:B------:R-:W-:-:S05]  /*15680*/  IMAD R23, R29, UR6, RZ ;  /* 0x000000061d177c24 */ /* 0x000fca000f8e02ff */
[----:B------:R0:W-:Y:S01]  /*15690*/  STL [R1+0x238], R23 ;  /* 0x0002381701007387 */ /* 0x0001e20000100800 */
[----:B------:R-:W-:-:S03]  /*156a0*/  IMAD R3, R3, UR6, RZ ;  /* 0x0000000603037c24 */ /* 0x000fc6000f8e02ff */
[----:B0-----:R-:W3:Y:S04]  /*156b0*/  LDL.LU R23, [R1+0x3c0] ;  /* 0x0003c00001177983 */ /* 0x001ee80000300800 */
[----:B------:R0:W-:Y:S04]  /*156c0*/  STL [R1+0x23c], R3 ;  /* 0x00023c0301007387 */ /* 0x0001e80000100800 */
[----:B------:R-:W3:Y:S01]  /*156d0*/  LDL.LU R24, [R1+0x404] ;  /* 0x0004040001187983 */ /* 0x000ee20000300800 */
[----:B------:R-:W-:-:S05]  /*156e0*/  IMAD R2, R2, UR6, RZ ;  /* 0x0000000602027c24 */ /* 0x000fca000f8e02ff */
[----:B------:R1:W-:Y:S04]  /*156f0*/  STL [R1+0x24c], R2 ;  /* 0x00024c0201007387 */ /* 0x0003e80000100800 */
[----:B------:R-:W3:Y:S04]  /*15700*/  LDL.LU R25, [R1+0x400] ;  /* 0x0004000001197983 */ /* 0x000ee80000300800 */
[----:B------:R-:W3:Y:S04]  /*15710*/  LDL.LU R26, [R1+0x3fc] ;  /* 0x0003fc00011a7983 */ /* 0x000ee80000300800 */
[----:B------:R-:W3:Y:S04]  /*15720*/  LDL.LU R29, [R1+0x3f8] ;  /* 0x0003f800011d7983 */ /* 0x000ee80000300800 */
[----:B0-----:R-:W3:Y:S04]  /*15730*/  LDL.LU R3, [R1+0x3f4] ;  /* 0x0003f40001037983 */ /* 0x001ee80000300800 */
[----:B-1----:R-:W3:Y:S01]  /*15740*/  LDL.LU R2, [R1+0x3f0] ;  /* 0x0003f00001027983 */ /* 0x002ee20000300800 */
[----:B--2---:R-:W-:-:S02]  /*15750*/  IMAD R21, R21, UR6, RZ ;  /* 0x0000000615157c24 */ /* 0x004fc4000f8e02ff */
[----:B----4-:R-:W-:-:S03]  /*15760*/  IMAD R20, R20, UR6, RZ ;  /* 0x0000000614147c24 */ /* 0x010fc6000f8e02ff */
[----:B------:R0:W-:Y:S04]  /*15770*/  STL [R1+0x250], R21 ;  /* 0x0002501501007387 */ /* 0x0001e80000100800 */
[----:B------:R1:W-:Y:S01]  /*15780*/  STL [R1+0x254], R20 ;  /* 0x0002541401007387 */ /* 0x0003e20000100800 */
[----:B0-----:R-:W-:Y:S02]  /*15790*/  IMAD R21, R19, UR6, RZ ;  /* 0x0000000613157c24 */ /* 0x001fe4000f8e02ff */
[----:B-1----:R-:W-:Y:S02]  /*157a0*/  IMAD R20, R18, UR6, RZ ;  /* 0x0000000612147c24 */ /* 0x002fe4000f8e02ff */
        /* <DEDUP_REMOVED lines=26> */
[----:B---3--:R-:W-:-:S03]  /*15950*/  IMAD R6, R4, UR6, RZ ;  /* 0x0000000604067c24 */ /* 0x008fc6000f8e02ff */
[----:B------:R-:W-:Y:S01]  /*15960*/  STL [R1+0x2e0], R8 ;  /* 0x0002e00801007387 */ /* 0x000fe20000100800 */
[----:B------:R-:W-:-:S03]  /*15970*/  IMAD R5, R27, UR6, RZ ;  /* 0x000000061b057c24 */ /* 0x000fc6000f8e02ff */
[----:B------:R-:W-:Y:S01]  /*15980*/  STL [R1+0x2e4], R7 ;  /* 0x0002e40701007387 */ /* 0x000fe20000100800 */
[----:B------:R-:W-:-:S03]  /*15990*/  IMAD R4, R28, UR6, RZ ;  /* 0x000000061c047c24 */ /* 0x000fc6000f8e02ff */
[----:B------:R-:W-:Y:S01]  /*159a0*/  STL [R1+0x2ec], R6 ;  /* 0x0002ec0601007387 */ /* 0x000fe20000100800 */
[----:B------:R-:W-:-:S03]  /*159b0*/  IMAD R0, R0, UR6, RZ ;  /* 0x0000000600007c24 */ /* 0x000fc6000f8e02ff */
[----:B------:R0:W-:Y:S04]  /*159c0*/  STL [R1+0x2fc], R5 ;  /* 0x0002fc0501007387 */ /* 0x0001e80000100800 */
[----:B------:R-:W2:Y:S04]  /*159d0*/  LDL.LU R27, [R1+0x3ec] ;  /* 0x0003ec00011b7983 */ /* 0x000ea80000300800 */
[----:B------:R1:W-:Y:S04]  /*159e0*/  STL [R1+0x304], R4 ;  /* 0x0003040401007387 */ /* 0x0003e80000100800 */
[----:B------:R-:W3:Y:S01]  /*159f0*/  LDL.LU R28, [R1+0x3e8] ;  /* 0x0003e800011c7983 */ /* 0x000ee20000300800 */
[----:B0-----:R-:W-:-:S03]  /*15a00*/  IMAD R5, R23, UR6, RZ ;  /* 0x0000000617057c24 */ /* 0x001fc6000f8e02ff */
[----:B------:R0:W-:Y:S01]  /*15a10*/  STL [R1+0x30c], R0 ;  /* 0x00030c0001007387 */ /* 0x0001e20000100800 */
[----:B-1----:R-:W-:-:S03]  /*15a20*/  IMAD R4, R24, UR6, RZ ;  /* 0x0000000618047c24 */ /* 0x002fc6000f8e02ff */
[----:B0-----:R-:W4:Y:S04]  /*15a30*/  LDL.LU R0, [R1+0x3e4] ;  /* 0x0003e40001007983 */ /* 0x001f280000300800 */
[----:B------:R0:W-:Y:S04]  /*15a40*/  STL [R1+0x310], R5 ;  /* 0x0003100501007387 */ /* 0x0001e80000100800 */
[----:B------:R1:W-:Y:S01]  /*15a50*/  STL [R1+0x318], R4 ;  /* 0x0003180401007387 */ /* 0x0003e20000100800 */
[----:B------:R-:W-:Y:S02]  /*15a60*/  IMAD R6, R25, UR6, RZ ;  /* 0x0000000619067c24 */ /* 0x000fe4000f8e02ff */
        /* <DEDUP_REMOVED lines=40> */
[----:B------:R-:W4:Y:S04]  /*15cf0*/  LDL.LU R27, [R1+0x308] ;  /* 0x00030800011b7983 */ /* 0x000f280000300800 */
[----:B------:R-:W4:Y:S01]  /*15d00*/  LDL.LU R28, [R1+0x300] ;  /* 0x00030000011c7983 */ /* 0x000f220000300800 */
[----:B------:R-:W-:-:S03]  /*15d10*/  IMAD R21, R21, UR6, RZ ;  /* 0x0000000615157c24 */ /* 0x000fc6000f8e02ff */
[----:B0-----:R-:W4:Y:S04]  /*15d20*/  LDL.LU R0, [R1+0x2f8] ;  /* 0x0002f80001007983 */ /* 0x001f280000300800 */
[----:B------:R0:W-:Y:S02]  /*15d30*/  STL [R1+0x360], R21 ;  /* 0x0003601501007387 */ /* 0x0001e40000100800 */
[----:B0-----:R-:W-:Y:S02]  /*15d40*/  IMAD R21, R20, UR6, RZ ;  /* 0x0000000614157c24 */ /* 0x001fe4000f8e02ff */
        /* <DEDUP_REMOVED lines=75> */
[----:B------:R-:W3:Y:S01]  /*16200*/  LDL.LU R28, [R1+0x264] ;  /* 0x00026400011c7983 */ /* 0x000ee20000300800 */
[----:B------:R-:W-:-:S03]  /*16210*/  IMAD R23, R29, UR6, RZ ;  /* 0x000000061d177c24 */ /* 0x000fc6000f8e02ff */
[----:B------:R-:W3:Y:S04]  /*16220*/  LDL.LU R0, [R1+0x25c] ;  /* 0x00025c0001007983 */ /* 0x000ee80000300800 */
        /* <DEDUP_REMOVED lines=53> */
[----:B------:R1:W-:Y:S01]  /*16580*/  STL [R1+0x264], R4 ;  /* 0x0002640401007387 */ /* 0x0003e20000100800 */
[----:B0-----:R-:W-:-:S03]  /*16590*/  IMAD R5, R23, UR6, RZ ;  /* 0x0000000617057c24 */ /* 0x001fc6000f8e02ff */
[----:B------:R-:W3:Y:S04]  /*165a0*/  LDL.LU R28, [R1+0x21c] ;  /* 0x00021c00011c7983 */ /* 0x000ee80000300800 */
[----:B------:R0:W-:Y:S01]  /*165b0*/  STL [R1+0x25c], R0 ;  /* 0x00025c0001007387 */ /* 0x0001e20000100800 */
[----:B-1----:R-:W-:-:S03]  /*165c0*/  IMAD R4, R24, UR6, RZ ;  /* 0x0000000618047c24 */ /* 0x002fc6000f8e02ff */
[----:B0-----:R-:W4:Y:S04]  /*165d0*/  LDL.LU R0, [R1+0x210] ;  /* 0x0002100001007983 */ /* 0x001f280000300800 */
[----:B------:R0:W-:Y:S01]  /*165e0*/  STL [R1+0x248], R5 ;  /* 0x0002480501007387 */ /* 0x0001e20000100800 */
[----:B------:R-:W-:-:S03]  /*165f0*/  IMAD R6, R25, UR6, RZ ;  /* 0x0000000619067c24 */ /* 0x000fc6000f8e02ff */
        /* <DEDUP_REMOVED lines=189> */
[----:B-1----:R-:W-:Y:S02]  /*171d0*/  IMAD R4, R29, UR6, RZ ;  /* 0x000000061d047c24 */ /* 0x002fe4000f8e02ff */
[----:B------:R-:W-:Y:S01]  /*171e0*/  IMAD R3, R3, UR6, RZ ;  /* 0x0000000603037c24 */ /* 0x000fe2000f8e02ff */
[----:B------:R-:W-:Y:S01]  /*171f0*/  STL [R1+0xa8], R5 ;  /* 0x0000a80501007387 */ /* 0x000fe20000100800 */
[----:B------:R-:W-:-:S03]  /*17200*/  IMAD R2, R2, UR6, RZ ;  /* 0x0000000602027c24 */ /* 0x000fc6000f8e02ff */
[----:B------:R-:W-:Y:S04]  /*17210*/  STL [R1+0xa4], R4 ;  /* 0x0000a40401007387 */ /* 0x000fe80000100800 */
        /* <DEDUP_REMOVED lines=18> */
[----:B------:R-:W4:Y:S04]  /*17340*/  LDL.LU R27, [R1+0x3c] ;  /* 0x00003c00011b7983 */ /* 0x000f280000300800 */
[----:B------:R-:W4:Y:S04]  /*17350*/  LDL.LU R28, [R1+0x38] ;  /* 0x00003800011c7983 */ /* 0x000f280000300800 */
[----:B------:R-:W4:Y:S04]  /*17360*/  LDL.LU R29, [R1+0x34] ;  /* 0x00003400011d7983 */ /* 0x000f280000300800 */
[----:B-1----:R-:W4:Y:S04]  /*17370*/  LDL.LU R3, [R1+0x30] ;  /* 0x0000300001037983 */ /* 0x002f280000300800 */
[----:B------:R-:W4:Y:S01]  /*17380*/  LDL.LU R2, [R1+0x2c] ;  /* 0x00002c0001027983 */ /* 0x000f220000300800 */
[----:B--2---:R-:W-:-:S05]  /*17390*/  IMAD R23, R25, UR6, RZ ;  /* 0x0000000619177c24 */ /* 0x004fca000f8e02ff */
[----:B------:R0:W-:Y:S01]  /*173a0*/  STL [R1+0x94], R23 ;  /* 0x0000941701007387 */ /* 0x0001e20000100800 */
[----:B---3--:R-:W-:Y:S02]  /*173b0*/  IMAD R5, R26, UR6, RZ ;  /* 0x000000061a057c24 */ /* 0x008fe4000f8e02ff */
[----:B----4-:R-:W-:Y:S02]  /*173c0*/  IMAD R4, R0, UR6, RZ ;  /* 0x0000000600047c24 */ /* 0x010fe4000f8e02ff */
[----:B------:R-:W2:Y:S04]  /*173d0*/  LDL.LU R0, [R1+0x14] ;  /* 0x0000140001007983 */ /* 0x000ea80000300800 */
[----:B------:R-:W-:Y:S04]  /*173e0*/  STL [R1+0x90], R5 ;  /* 0x0000900501007387 */ /* 0x000fe80000100800 */
[----:B------:R-:W3:Y:S04]  /*173f0*/  LDL.LU R26, [R1+0x18] ;  /* 0x00001800011a7983 */ /* 0x000ee80000300800 */
[----:B------:R1:W-:Y:S04]  /*17400*/  STL [R1+0x8c], R4 ;  /* 0x00008c0401007387 */ /* 0x0003e80000100800 */
[----:B------:R-:W4:Y:S04]  /*17410*/  LDL.LU R25, [R1+0x10] ;  /* 0x0000100001197983 */ /* 0x000f280000300800 */
[----:B------:R-:W4:Y:S04]  /*17420*/  LDL.LU R24, [R1+0xc] ;  /* 0x00000c0001187983 */ /* 0x000f280000300800 */
[----:B0-----:R-:W4:Y:S01]  /*17430*/  LDL.LU R23, [R1+0x8] ;  /* 0x0000080001177983 */ /* 0x001f220000300800 */
[----:B------:R-:W-:-:S03]  /*17440*/  IMAD R21, R21, UR6, RZ ;  /* 0x0000000615157c24 */ /* 0x000fc6000f8e02ff */
[----:B-1----:R-:W4:Y:S04]  /*17450*/  LDL.LU R4, [R1+0x4] ;  /* 0x0000040001047983 */ /* 0x002f280000300800 */
[----:B------:R-:W4:Y:S01]  /*17460*/  LDL.LU R5, [R1] ;  /* 0x0000000001057983 */ /* 0x000f220000300800 */
[----:B------:R-:W-:-:S03]  /*17470*/  IMAD R20, R20, UR6, RZ ;  /* 0x0000000614147c24 */ /* 0x000fc6000f8e02ff */
[----:B------:R0:W-:Y:S01]  /*17480*/  STL [R1+0x88], R21 ;  /* 0x0000881501007387 */ /* 0x0001e20000100800 */
[----:B------:R-:W-:-:S03]  /*17490*/  IMAD R19, R19, UR6, RZ ;  /* 0x0000000613137c24 */ /* 0x000fc6000f8e02ff */
[----:B0-----:R-:W4:Y:S01]  /*174a0*/  LDL.LU R21, [R1+0x1ae0] ;  /* 0x001ae00001157983 */ /* 0x001f220000300800 */
[----:B------:R-:W-:-:S03]  /*174b0*/  IMAD R18, R18, UR6, RZ ;  /* 0x0000000612127c24 */ /* 0x000fc6000f8e02ff */
[----:B------:R0:W-:Y:S01]  /*174c0*/  STL [R1+0x84], R20 ;  /* 0x0000841401007387 */ /* 0x0001e20000100800 */
[----:B------:R-:W-:Y:S02]  /*174d0*/  IMAD R17, R17, UR6, RZ ;  /* 0x0000000611117c24 */ /* 0x000fe4000f8e02ff */
[----:B------:R-:W-:Y:S01]  /*174e0*/  IMAD R16, R16, UR6, RZ ;  /* 0x0000000610107c24 */ /* 0x000fe2000f8e02ff */
[----:B0-----:R-:W4:Y:S01]  /*174f0*/  LDL.LU R20, [R1+0x1adc] ;  /* 0x001adc0001147983 */ /* 0x001f220000300800 */
[----:B------:R-:W-:-:S03]  /*17500*/  IMAD R15, R15, UR6, RZ ;  /* 0x000000060f0f7c24 */ /* 0x000fc6000f8e02ff */
[----:B------:R0:W-:Y:S01]  /*17510*/  STL [R1+0x80], R19 ;  /* 0x0000801301007387 */ /* 0x0001e20000100800 */
[----:B------:R-:W-:Y:S02]  /*17520*/  IMAD R14, R14, UR6, RZ ;  /* 0x000000060e0e7c24 */ /* 0x000fe4000f8e02ff */
[----:B------:R-:W-:Y:S01]  /*17530*/  IMAD R13, R13, UR6, RZ ;  /* 0x000000060d0d7c24 */ /* 0x000fe2000f8e02ff */
[----:B0-----:R-:W4:Y:S04]  /*17540*/  LDL.LU R19, [R1+0x1ad8] ;  /* 0x001ad80001137983 */ /* 0x001f280000300800 */
[----:B------:R0:W-:Y:S01]  /*17550*/  STL [R1+0x7c], R18 ;  /* 0x00007c1201007387 */ /* 0x0001e20000100800 */
[----:B------:R-:W-:-:S03]  /*17560*/  IMAD R12, R12, UR6, RZ ;  /* 0x000000060c0c7c24 */ /* 0x000fc6000f8e02ff */
        /* <DEDUP_REMOVED lines=34> */
[----:B------:R0:W-:Y:S04]  /*17790*/  STL [R1+0x40], R6 ;  /* 0x0000400601007387 */ /* 0x0001e80000100800 */
        /* <DEDUP_REMOVED lines=10> */
[----:B0-----:R-:W2:Y:S02]  /*17840*/  LDL.LU R2, [R1+0x1a90] ;  /* 0x001a900001027983 */ /* 0x001ea40000300800 */
[----:B--2---:R-:W-:-:S05]  /*17850*/  IMAD R2, R2, UR6, RZ ;  /* 0x0000000602027c24 */ /* 0x004fca000f8e02ff */
[----:B------:R0:W-:Y:S04]  /*17860*/  STL [R1+0x28], R2 ;  /* 0x0000280201007387 */ /* 0x0001e80000100800 */
[----:B0-----:R-:W3:Y:S01]  /*17870*/  LDL.LU R2, [R1+0x1a8c] ;  /* 0x001a8c0001027983 */ /* 0x001ee20000300800 */
[----:B------:R-:W-:-:S05]  /*17880*/  IMAD R0, R0, UR6, RZ ;  /* 0x0000000600007c24 */ /* 0x000fca000f8e02ff */
[----:B------:R3:W-:Y:S02]  /*17890*/  STL [R1+0x14], R0 ;  /* 0x0000140001007387 */ /* 0x0007e40000100800 */
[----:B---3--:R-:W-:-:S05]  /*178a0*/  LEA R0, P3, R26, R2, 0x1 ;  /* 0x000000021a007211 */ /* 0x008fca00078608ff */
[----:B------:R4:W-:Y:S02]  /*178b0*/  STL [R1+0x1a1c], R0 ;  /* 0x001a1c0001007387 */ /* 0x0009e40000100800 */
[----:B----4-:R-:W-:-:S05]  /*178c0*/  LEA R0, P2, R25, R2, 0x1 ;  /* 0x0000000219007211 */ /* 0x010fca00078408ff */
[----:B------:R0:W-:Y:S02]  /*178d0*/  STL [R1+0x1a20], R0 ;  /* 0x001a200001007387 */ /* 0x0001e40000100800 */
[----:B0-----:R-:W-:-:S05]  /*178e0*/  LEA R0, P1, R24, R2, 0x1 ;  /* 0x0000000218007211 */ /* 0x001fca00078208ff */
        /* <DEDUP_REMOVED lines=8> */
[----:B------:R0:W-:Y:S04]  /*17970*/  STL [R1+0x1a34], R0 ;  /* 0x001a340001007387 */ /* 0x0001e80000100800 */
[----:B0-----:R-:W2:Y:S02]  /*17980*/  LDL.LU R0, [R1+0x1a88] ;  /* 0x001a880001007983 */ /* 0x001ea40000300800 */
[----:B--2---:R-:W-:-:S05]  /*17990*/  LEA.HI.X.SX32 R26, R26, R0, 0x1, P3 ;  /* 0x000000001a1a7211 */ /* 0x004fca00018f0eff */
[----:B------:R0:W-:Y:S02]  /*179a0*/  STL [R1+0x1a14], R26 ;  /* 0x001a141a01007387 */ /* 0x0001e40000100800 */
[----:B0-----:R-:W-:-:S05]  /*179b0*/  LEA R26, P3, R27, R2, 0x1 ;  /* 0x000000021b1a7211 */ /* 0x001fca00078608ff */
[----:B------:R0:W-:Y:S04]  /*179c0*/  STL [R1+0x1a18], R26 ;  /* 0x001a181a01007387 */ /* 0x0001e80000100800 */
[----:B0-----:R-:W2:Y:S01]  /*179d0*/  LDL.LU R26, [R1+0x1a84] ;  /* 0x001a8400011a7983 */ /* 0x001ea20000300800 */
[----:B------:R-:W-:-:S05]  /*179e0*/  LEA.HI.X.SX32 R25, R25, R0, 0x1, P2 ;  /* 0x0000000019197211 */ /* 0x000fca00010f0eff */
[----:B------:R2:W-:Y:S02]  /*179f0*/  STL [R1+0x1a0c], R25 ;  /* 0x001a0c1901007387 */ /* 0x0005e40000100800 */
[----:B--2---:R-:W-:-:S05]  /*17a00*/  LEA R25, P2, R26, R2, 0x1 ;  /* 0x000000021a197211 */ /* 0x004fca00078408ff */
        /* <DEDUP_REMOVED lines=22> */
[-C--:B------:R-:W-:Y:S02]  /*17b70*/  LEA.HI.X.SX32 R28, R28, R0.reuse, 0x1, P5 ;  /* 0x000000001c1c7211 */ /* 0x080fe400028f0eff */
[----:B------:R-:W-:-:S03]  /*17b80*/  LEA.HI.X.SX32 R27, R27, R0, 0x1, P3 ;  /* 0x000000001b1b7211 */ /* 0x000fc600018f0eff */
[----:B------:R2:W-:Y:S01]  /*17b90*/  STL [R1+0x19e4], R28 ;  /* 0x0019e41c01007387 */ /* 0x0005e20000100800 */
[-C--:B------:R-:W-:Y:S02]  /*17ba0*/  LEA.HI.X.SX32 R25, R25, R0.reuse, 0x1, P1 ;  /* 0x0000000019197211 */ /* 0x080fe400008f0eff */
[----:B------:R-:W-:Y:S02]  /*17bb0*/  LEA.HI.X.SX32 R4, R4, R0, 0x1, P6 ;  /* 0x0000000004047211 */ /* 0x000fe400030f0eff */
[----:B--2---:R-:W-:-:S05]  /*17bc0*/  LEA R28, P5, R5, R2, 0x1 ;  /* 0x00000002051c7211 */ /* 0x004fca00078a08ff */
[----:B------:R0:W-:Y:S04]  /*17bd0*/  STL [R1+0x19e8], R28 ;  /* 0x0019e81c01007387 */ /* 0x0001e80000100800 */
[----:B------:R1:W-:Y:S01]  /*17be0*/  STL [R1+0x19dc], R27 ;  /* 0x0019dc1b01007387 */ /* 0x0003e20000100800 */
[----:B0-----:R-:W-:Y:S02]  /*17bf0*/  LEA R28, P3, R6, R2, 0x1 ;  /* 0x00000002061c7211 */ /* 0x001fe400078608ff */
[----:B-1----:R-:W-:Y:S02]  /*17c00*/  LEA.HI.X.SX32 R27, R26, R0, 0x1, P2 ;  /* 0x000000001a1b7211 */ /* 0x002fe400010f0eff */
[-C--:B------:R-:W-:Y:S01]  /*17c10*/  LEA R26, P2, R7, R2.reuse, 0x1 ;  /* 0x00000002071a7211 */ /* 0x080fe200078408ff */
[----:B------:R-:W-:Y:S04]  /*17c20*/  STL [R1+0x19e0], R28 ;  /* 0x0019e01c01007387 */ /* 0x000fe80000100800 */
[----:B------:R0:W-:Y:S04]  /*17c30*/  STL [R1+0x19d4], R27 ;  /* 0x0019d41b01007387 */ /* 0x0001e80000100800 */
[----:B------:R1:W-:Y:S04]  /*17c40*/  STL [R1+0x19d8], R26 ;  /* 0x0019d81a01007387 */ /* 0x0003e80000100800 */
[----:B------:R2:W-:Y:S01]  /*17c50*/  STL [R1+0x19cc], R25 ;  /* 0x0019cc1901007387 */ /* 0x0005e20000100800 */
[----:B0-----:R-:W-:-:S02]  /*17c60*/  LEA R27, P1, R8, R2, 0x1 ;  /* 0x00000002081b7211 */ /* 0x001fc400078208ff */
[-C--:B-1----:R-:W-:Y:S02]  /*17c70*/  LEA.HI.X.SX32 R26, R24, R0.reuse, 0x1, P0 ;  /* 0x00000000181a7211 */ /* 0x082fe400000f0eff */
[----:B------:R-:W-:Y:S02]  /*17c80*/  LEA.HI.X.SX32 R24, R23, R0, 0x1, P4 ;  /* 0x0000000017187211 */ /* 0x000fe400020f0eff */
[-C--:B--2---:R-:W-:Y:S01]  /*17c90*/  LEA R25, P0, R9, R2.reuse, 0x1 ;  /* 0x0000000209197211 */ /* 0x084fe200078008ff */
[----:B------:R-:W-:Y:S01]  /*17ca0*/  STL [R1+0x19d0], R27 ;  /* 0x0019d01b01007387 */ /* 0x000fe20000100800 */
[----:B------:R-:W-:-:S03]  /*17cb0*/  LEA R23, P4, R10, R2, 0x1 ;  /* 0x000000020a177211 */ /* 0x000fc600078808ff */
[----:B------:R-:W-:Y:S04]  /*17cc0*/  STL [R1+0x19c4], R26 ;  /* 0x0019c41a01007387 */ /* 0x000fe80000100800 */
[----:B------:R-:W-:Y:S04]  /*17cd0*/  STL [R1+0x19c8], R25 ;  /* 0x0019c81901007387 */ /* 0x000fe80000100800 */
[----:B------:R0:W-:Y:S04]  /*17ce0*/  STL [R1+0x19bc], R24 ;  /* 0x0019bc1801007387 */ /* 0x0001e80000100800 */
[----:B------:R1:W-:Y:S04]  /*17cf0*/  STL [R1+0x19c0], R23 ;  /* 0x0019c01701007387 */ /* 0x0003e80000100800 */
[----:B------:R2:W-:Y:S01]  /*17d00*/  STL [R1+0x19b4], R4 ;  /* 0x0019b40401007387 */ /* 0x0005e20000100800 */
[----:B0-----:R-:W-:-:S02]  /*17d10*/  LEA R24, P6, R11, R2, 0x1 ;  /* 0x000000020b187211 */ /* 0x001fc400078c08ff */
[----:B-1----:R-:W-:-:S03]  /*17d20*/  LEA.HI.X.SX32 R23, R5, R0, 0x1, P5 ;  /* 0x0000000005177211 */ /* 0x002fc600028f0eff */
[----:B------:R-:W-:Y:S01]  /*17d30*/  STL [R1+0x19b8], R24 ;  /* 0x0019b81801007387 */ /* 0x000fe20000100800 */
[----:B--2---:R-:W-:-:S03]  /*17d40*/  LEA R4, P5, R12, R2, 0x1 ;  /* 0x000000020c047211 */ /* 0x004fc600078a08ff */
[----:B------:R-:W-:Y:S01]  /*17d50*/  STL [R1+0x19ac], R23 ;  /* 0x0019ac1701007387 */ /* 0x000fe20000100800 */
[----:B------:R-:W-:-:S03]  /*17d60*/  LEA.HI.X.SX32 R5, R6, R0, 0x1, P3 ;  /* 0x0000000006057211 */ /* 0x000fc600018f0eff */
[----:B------:R-:W2:Y:S04]  /*17d70*/  LDL.LU R25, [R1+0x1c] ;  /* 0x00001c0001197983 */ /* 0x000ea80000300800 */
[----:B------:R0:W-:Y:S04]  /*17d80*/  STL [R1+0x19b0], R4 ;  /* 0x0019b00401007387 */ /* 0x0001e80000100800 */
[----:B------:R1:W-:Y:S04]  /*17d90*/  STL [R1+0x19a4], R5 ;  /* 0x0019a40501007387 */ /* 0x0003e80000100800 */
[----:B------:R-:W3:Y:S01]  /*17da0*/  LDL.LU R26, [R1+0x58] ;  /* 0x00005800011a7983 */ /* 0x000ee20000300800 */
[----:B0-----:R-:W-:-:S02]  /*17db0*/  LEA R4, P3, R13, R2, 0x1 ;  /* 0x000000020d047211 */ /* 0x001fc400078608ff */
[----:B-1----:R-:W-:-:S03]  /*17dc0*/  LEA.HI.X.SX32 R5, R7, R0, 0x1, P2 ;  /* 0x0000000007057211 */ /* 0x002fc600010f0eff */
[----:B------:R0:W-:Y:S01]  /*17dd0*/  STL [R1+0x19a8], R4 ;  /* 0x0019a80401007387 */ /* 0x0001e20000100800 */
[----:B------:R-:W-:-:S03]  /*17de0*/  LEA.HI.X.SX32 R6, R8, R0, 0x1, P1 ;  /* 0x0000000008067211 */ /* 0x000fc600008f0eff */
[----:B------:R1:W-:Y:S01]  /*17df0*/  STL [R1+0x199c], R5 ;  /* 0x00199c0501007387 */ /* 0x0003e20000100800 */
[-C--:B0-----:R-:W-:Y:S02]  /*17e00*/  LEA R4, P2, R14, R2.reuse, 0x1 ;  /* 0x000000020e047211 */ /* 0x081fe400078408ff */
[----:B-1----:R-:W-:-:S03]  /*17e10*/  LEA R5, P1, R15, R2, 0x1 ;  /* 0x000000020f057211 */ /* 0x002fc600078208ff */
[----:B------:R0:W-:Y:S04]  /*17e20*/  STL [R1+0x19a0], R4 ;  /* 0x0019a00401007387 */ /* 0x0001e80000100800 */
[----:B------:R-:W-:Y:S04]  /*17e30*/  STL [R1+0x1994], R6 ;  /* 0x0019940601007387 */ /* 0x000fe80000100800 */
[----:B------:R-:W4:Y:S01]  /*17e40*/  LDL.LU R27, [R1+0x74] ;  /* 0x00007400011b7983 */ /* 0x000f220000300800 */
[----:B0-----:R-:W-:-:S03]  /*17e50*/  LEA.HI.X.SX32 R4, R9, R0, 0x1, P0 ;  /* 0x0000000009047211 */ /* 0x001fc600000f0eff */
[----:B------:R0:W-:Y:S04]  /*17e60*/  STL [R1+0x1998], R5 ;  /* 0x0019980501007387 */ /* 0x0001e80000100800 */
[----:B------:R1:W-:Y:S01]  /*17e70*/  STL [R1+0x198c], R4 ;  /* 0x00198c0401007387 */ /* 0x0003e20000100800 */
[----:B0-----:R-:W-:Y:S02]  /*17e80*/  LEA R5, P0, R16, R2, 0x1 ;  /* 0x0000000210057211 */ /* 0x001fe400078008ff */
[-C--:B-1----:R-:W-:Y:S02]  /*17e90*/  LEA.HI.X.SX32 R4, R10, R0.reuse, 0x1, P4 ;  /* 0x000000000a047211 */ /* 0x082fe400020f0eff */
[----:B------:R-:W4:Y:S04]  /*17ea0*/  LDL.LU R10, [R1+0x98] ;  /* 0x00009800010a7983 */ /* 0x000f280000300800 */
[----:B------:R-:W-:Y:S04]  /*17eb0*/  STL [R1+0x1990], R5 ;  /* 0x0019900501007387 */ /* 0x000fe80000100800 */
[----:B------:R0:W-:Y:S02]  /*17ec0*/  STL [R1+0x1984], R4 ;  /* 0x0019840401007387 */ /* 0x0001e40000100800 */
[----:B0-----:R-:W-:-:S02]  /*17ed0*/  LEA.HI.X.SX32 R4, R11, R0, 0x1, P6 ;  /* 0x000000000b047211 */ /* 0x001fc400030f0eff */
[----:B------:R-:W4:Y:S01]  /*17ee0*/  LDL.LU R11, [R1+0x60] ;  /* 0x00006000010b7983 */ /* 0x000f220000300800 */
[----:B------:R-:W-:-:S05]  /*17ef0*/  LEA R5, P4, R17, R2, 0x1 ;  /* 0x0000000211057211 */ /* 0x000fca00078808ff */
[----:B------:R0:W-:Y:S04]  /*17f00*/  STL [R1+0x1988], R5 ;  /* 0x0019880501007387 */ /* 0x0001e80000100800 */
[----:B------:R-:W4:Y:S04]  /*17f10*/  LDL.LU R9, [R1+0xac] ;  /* 0x0000ac0001097983 */ /* 0x000f280000300800 */
[----:B------:R1:W-:Y:S01]  /*17f20*/  STL [R1+0x197c], R4 ;  /* 0x00197c0401007387 */ /* 0x0003e20000100800 */
[----:B0-----:R-:W-:-:S03]  /*17f30*/  LEA R5, P6, R18, R2, 0x1 ;  /* 0x0000000212057211 */ /* 0x001fc600078c08ff */
[----:B------:R-:W4:Y:S01]  /*17f40*/  LDL.LU R8, [R1+0xb4] ;  /* 0x0000b40001087983 */ /* 0x000f220000300800 */
[----:B-1----:R-:W-:-:S03]  /*17f50*/  LEA.HI.X.SX32 R4, R12, R0, 0x1, P5 ;  /* 0x000000000c047211 */ /* 0x002fc600028f0eff */
[----:B------:R0:W-:Y:S04]  /*17f60*/  STL [R1+0x1980], R5 ;  /* 0x0019800501007387 */ /* 0x0001e80000100800 */
[----:B------:R1:W-:Y:S04]  /*17f70*/  STL [R1+0x1974], R4 ;  /* 0x0019740401007387 */ /* 0x0003e80000100800 */
[----:B------:R-:W4:Y:S01]  /*17f80*/  LDL.LU R7, [R1+0xbc] ;  /* 0x0000bc0001077983 */ /* 0x000f220000300800 */
[----:B0-----:R-:W-:Y:S02]  /*17f90*/  LEA R5, P5, R19, R2, 0x1 ;  /* 0x0000000213057211 */ /* 0x001fe400078a08ff */
        /* <DEDUP_REMOVED lines=14> */
[----:B------:R-:W-:-:S05]  /*18080*/  IMAD R22, R22, UR6, RZ ;  /* 0x0000000616167c24 */ /* 0x000fca000f8e02ff */
[----:B0-----:R-:W-:Y:S02]  /*18090*/  LEA R5, P1, R22, R2, 0x1 ;  /* 0x0000000216057211 */ /* 0x001fe400078208ff */
[----:B-1----:R-:W-:-:S03]  /*180a0*/  LEA.HI.X.SX32 R4, R16, R0, 0x1, P0 ;  /* 0x0000000010047211 */ /* 0x002fc600000f0eff */
[----:B------:R0:W-:Y:S04]  /*180b0*/  STL [R1+0x1960], R5 ;  /* 0x0019600501007387 */ /* 0x0001e80000100800 */
[----:B------:R1:W-:Y:S04]  /*180c0*/  STL [R1+0x1954], R4 ;  /* 0x0019540401007387 */ /* 0x0003e80000100800 */
[----:B0-----:R-:W4:Y:S01]  /*180d0*/  LDL.LU R5, [R1+0xfc] ;  /* 0x0000fc0001057983 */ /* 0x001f220000300800 */
[----:B-1----:R-:W-:Y:S02]  /*180e0*/  LEA.HI.X.SX32 R4, R17, R0, 0x1, P4 ;  /* 0x0000000011047211 */ /* 0x002fe400020f0eff */
[----:B--2---:R-:W-:-:S05]  /*180f0*/  LEA R12, P0, R25, R2, 0x1 ;  /* 0x00000002190c7211 */ /* 0x004fca00078008ff */
[----:B------:R0:W-:Y:S04]  /*18100*/  STL [R1+0x1958], R12 ;  /* 0x0019580c01007387 */ /* 0x0001e80000100800 */
[----:B------:R1:W-:Y:S01]  /*18110*/  STL [R1+0x194c], R4 ;  /* 0x00194c0401007387 */ /* 0x0003e20000100800 */
[----:B---3--:R-:W-:Y:S02]  /*18120*/  LEA R13, P4, R26, R2, 0x1 ;  /* 0x000000021a0d7211 */ /* 0x008fe400078808ff */
[-C--:B0-----:R-:W-:Y:S01]  /*18130*/  LEA.HI.X.SX32 R12, R18, R0.reuse, 0x1, P6 ;  /* 0x00000000120c7211 */ /* 0x081fe200030f0eff */
[----:B-1----:R-:W2:Y:S04]  /*18140*/  LDL.LU R4, [R1+0x134] ;  /* 0x0001340001047983 */ /* 0x002ea80000300800 */
[----:B------:R-:W-:Y:S04]  /*18150*/  STL [R1+0x1950], R13 ;  /* 0x0019500d01007387 */ /* 0x000fe80000100800 */
[----:B------:R0:W-:Y:S04]  /*18160*/  STL [R1+0x1944], R12 ;  /* 0x0019440c01007387 */ /* 0x0001e80000100800 */
[----:B------:R-:W3:Y:S01]  /*18170*/  LDL.LU R28, [R1+0x138] ;  /* 0x00013800011c7983 */ /* 0x000ee20000300800 */
[----:B0-----:R-:W-:-:S02]  /*18180*/  LEA.HI.X.SX32 R12, R19, R0, 0x1, P5 ;  /* 0x00000000130c7211 */ /* 0x001fc400028f0eff */
[-C--:B----4-:R-:W-:Y:S02]  /*18190*/  LEA R15, P5, R27, R2.reuse, 0x1 ;  /* 0x000000021b0f7211 */ /* 0x090fe400078a08ff */
[----:B------:R-:W-:-:S05]  /*181a0*/  LEA R13, P6, R11, R2, 0x1 ;  /* 0x000000020b0d7211 */ /* 0x000fca00078c08ff */
[----:B------:R0:W-:Y:S04]  /*181b0*/  STL [R1+0x1948], R13 ;  /* 0x0019480d01007387 */ /* 0x0001e80000100800 */
[----:B------:R1:W-:Y:S04]  /*181c0*/  STL [R1+0x193c], R12 ;  /* 0x00193c0c01007387 */ /* 0x0003e80000100800 */
[----:B0-----:R-:W4:Y:S01]  /*181d0*/  LDL.LU R13, [R1+0x13c] ;  /* 0x00013c00010d7983 */ /* 0x001f220000300800 */
[----:B-1----:R-:W-:-:S03]  /*181e0*/  LEA.HI.X.SX32 R12, R20, R0, 0x1, P3 ;  /* 0x00000000140c7211 */ /* 0x002fc600018f0eff */
[----:B------:R0:W-:Y:S04]  /*181f0*/  STL [R1+0x1940], R15 ;  /* 0x0019400f01007387 */ /* 0x0001e80000100800 */
[----:B------:R1:W-:Y:S04]  /*18200*/  STL [R1+0x1934], R12 ;  /* 0x0019340c01007387 */ /* 0x0003e80000100800 */
[----:B------:R-:W4:Y:S01]  /*18210*/  LDL.LU R24, [R1+0x140] ;  /* 0x0001400001187983 */ /* 0x000f220000300800 */
[----:B0-----:R-:W-:Y:S02]  /*18220*/  LEA R15, P3, R10, R2, 0x1 ;  /* 0x000000020a0f7211 */ /* 0x001fe400078608ff */
[----:B-1----:R-:W-:-:S03]  /*18230*/  LEA.HI.X.SX32 R12, R21, R0, 0x1, P2 ;  /* 0x00000000150c7211 */ /* 0x002fc600010f0eff */
[----:B------:R0:W-:Y:S01]  /*18240*/  STL [R1+0x1938], R15 ;  /* 0x0019380f01007387 */ /* 0x0001e20000100800 */
[----:B------:R-:W-:-:S03]  /*18250*/  LEA R16, P2, R9, R2, 0x1 ;  /* 0x0000000209107211 */ /* 0x000fc600078408ff */
[----:B------:R1:W-:Y:S01]  /*18260*/  STL [R1+0x192c], R12 ;  /* 0x00192c0c01007387 */ /* 0x0003e20000100800 */
[----:B0-----:R-:W-:-:S03]  /*18270*/  LEA.HI.X.SX32 R15, R22, R0, 0x1, P1 ;  /* 0x00000000160f7211 */ /* 0x001fc600008f0eff */
[----:B-1----:R-:W4:Y:S04]  /*18280*/  LDL.LU R12, [R1+0x148] ;  /* 0x00014800010c7983 */ /* 0x002f280000300800 */
[----:B------:R-:W-:Y:S04]  /*18290*/  STL [R1+0x1930], R16 ;  /* 0x0019301001007387 */ /* 0x000fe80000100800 */
[----:B------:R0:W-:Y:S02]  /*182a0*/  STL [R1+0x1258], R15 ;  /* 0x0012580f01007387 */ /* 0x0001e40000100800 */
[----:B0-----:R-:W-:-:S02]  /*182b0*/  LEA.HI.X.SX32 R15, R25, R0, 0x1, P0 ;  /* 0x00000000190f7211 */ /* 0x001fc400000f0eff */
[----:B------:R-:W4:Y:S01]  /*182c0*/  LDL.LU R25, [R1+0x14c] ;  /* 0x00014c0001197983 */ /* 0x000f220000300800 */
[----:B------:R-:W-:-:S05]  /*182d0*/  LEA R16, P1, R8, R2, 0x1 ;  /* 0x0000000208107211 */ /* 0x000fca00078208ff */
[----:B------:R0:W-:Y:S04]  /*182e0*/  STL [R1+0x1278], R16 ;  /* 0x0012781001007387 */ /* 0x0001e80000100800 */
[----:B------:R1:W-:Y:S01]  /*182f0*/  STL [R1+0x125c], R15 ;  /* 0x00125c0f01007387 */ /* 0x0003e20000100800 */
[----:B0-----:R-:W-:Y:S02]  /*18300*/  LEA R16, P0, R7, R2, 0x1 ;  /* 0x0000000207107211 */ /* 0x001fe400078008ff */
[----:B-1----:R-:W-:Y:S02]  /*18310*/  LEA.HI.X.SX32 R15, R26, R0, 0x1, P4 ;  /* 0x000000001a0f7211 */ /* 0x002fe400020f0eff */
[----:B------:R-:W4:Y:S04]  /*18320*/  LDL.LU R26, [R1+0x150] ;  /* 0x00015000011a7983 */ /* 0x000f280000300800 */
[----:B------:R0:W-:Y:S04]  /*18330*/  STL [R1+0x1280], R16 ;  /* 0x0012801001007387 */ /* 0x0001e80000100800 */
[----:B------:R1:W-:Y:S01]  /*18340*/  STL [R1+0x1260], R15 ;  /* 0x0012600f01007387 */ /* 0x0003e20000100800 */
[----:B0-----:R-:W-:-:S02]  /*18350*/  LEA R16, P4, R6, R2, 0x1 ;  /* 0x0000000206107211 */ /* 0x001fc400078808ff */
        /* <DEDUP_REMOVED lines=10> */
[-C--:B-1----:R-:W-:Y:S02]  /*18400*/  LEA.HI.X.SX32 R15, R10, R0.reuse, 0x1, P3 ;  /* 0x000000000a0f7211 */ /* 0x082fe400018f0eff */
[----:B------:R-:W4:Y:S04]  /*18410*/  LDL.LU R10, [R1+0x164] ;  /* 0x00016400010a7983 */ /* 0x000f280000300800 */
[----:B------:R-:W-:Y:S04]  /*18420*/  STL [R1+0x1298], R16 ;  /* 0x0012981001007387 */ /* 0x000fe80000100800 */
[----:B------:R0:W-:Y:S02]  /*18430*/  STL [R1+0x126c], R15 ;  /* 0x00126c0f01007387 */ /* 0x0001e40000100800 */
[----:B0-----:R-:W-:-:S02]  /*18440*/  LEA.HI.X.SX32 R15, R9, R0, 0x1, P2 ;  /* 0x00000000090f7211 */ /* 0x001fc400010f0eff */
[----:B------:R-:W4:Y:S01]  /*18450*/  LDL.LU R9, [R1+0x178] ;  /* 0x0001780001097983 */ /* 0x000f220000300800 */
[----:B------:R-:W-:-:S05]  /*18460*/  LEA R16, P3, R5, R2, 0x1 ;  /* 0x0000000205107211 */ /* 0x000fca00078608ff */
[----:B------:R-:W-:Y:S04]  /*18470*/  STL [R1+0x12a0], R16 ;  /* 0x0012a01001007387 */ /* 0x000fe80000100800 */
[----:B------:R0:W-:Y:S02]  /*18480*/  STL [R1+0x1270], R15 ;  /* 0x0012700f01007387 */ /* 0x0001e40000100800 */
[----:B0-----:R-:W-:Y:S02]  /*18490*/  LEA.HI.X.SX32 R15, R8, R0, 0x1, P1 ;  /* 0x00000000080f7211 */ /* 0x001fe400008f0eff */
[----:B------:R-:W4:Y:S01]  /*184a0*/  LDL.LU R8, [R1+0x17c] ;  /* 0x00017c0001087983 */ /* 0x000f220000300800 */
[----:B--2---:R-:W-:-:S05]  /*184b0*/  LEA R16, P2, R4, R2, 0x1 ;  /* 0x0000000204107211 */ /* 0x004fca00078408ff */
[----:B------:R3:W-:Y:S04]  /*184c0*/  STL [R1+0x12a8], R16 ;  /* 0x0012a81001007387 */ /* 0x0007e80000100800 */
[----:B------:R0:W-:Y:S01]  /*184d0*/  STL [R1+0x1274], R15 ;  /* 0x0012740f01007387 */ /* 0x0001e20000100800 */
[----:B---3--:R-:W-:Y:S02]  /*184e0*/  LEA R16, P1, R28, R2, 0x1 ;  /* 0x000000021c107211 */ /* 0x008fe400078208ff */
[-C--:B0-----:R-:W-:Y:S02]  /*184f0*/  LEA.HI.X.SX32 R15, R7, R0.reuse, 0x1, P0 ;  /* 0x00000000070f7211 */ /* 0x081fe400000f0eff */
[----:B------:R-:W2:Y:S04]  /*18500*/  LDL.LU R7, [R1+0x190] ;  /* 0x0001900001077983 */ /* 0x000ea80000300800 */
[----:B------:R-:W-:Y:S04]  /*18510*/  STL [R1+0x12b0], R16 ;  /* 0x0012b01001007387 */ /* 0x000fe80000100800 */
[----:B------:R0:W-:Y:S02]  /*18520*/  STL [R1+0x127c], R15 ;  /* 0x00127c0f01007387 */ /* 0x0001e40000100800 */
[----:B0-----:R-:W-:-:S02]  /*18530*/  LEA.HI.X.SX32 R15, R6, R0, 0x1, P4 ;  /* 0x00000000060f7211 */ /* 0x001fc400020f0eff */
[----:B------:R-:W3:Y:S01]  /*18540*/  LDL.LU R6, [R1+0x194] ;  /* 0x0001940001067983 */ /* 0x000ee20000300800 */
[----:B----4-:R-:W-:-:S05]  /*18550*/  LEA R16, P0, R13, R2, 0x1 ;  /* 0x000000020d107211 */ /* 0x010fca00078008ff */
        /* <DEDUP_REMOVED lines=50> */
[----:B------:R-:W-:Y:S04]  /*18880*/  STL [R1+0x1308], R16 ;  /* 0x0013081001007387 */ /* 0x000fe80000100800 */
[----:B------:R0:W-:Y:S02]  /*18890*/  STL [R1+0x12d4], R15 ;  /* 0x0012d40f01007387 */ /* 0x0001e40000100800 */
[----:B0-----:R-:W-:Y:S02]  /*188a0*/  LEA.HI.X.SX32 R15, R11, R0, 0x1, P2 ;  /* 0x000000000b0f7211 */ /* 0x001fe400010f0eff */
[----:B---3--:R-:W-:Y:S01]  /*188b0*/  LEA R16, P3, R6, R2, 0x1 ;  /* 0x0000000206107211 */ /* 0x008fe200078608ff */
[----:B------:R-:W2:Y:S04]  /*188c0*/  LDL.LU R11, [R1+0x1fc] ;  /* 0x0001fc00010b7983 */ /* 0x000ea80000300800 */
[----:B------:R-:W-:Y:S04]  /*188d0*/  STL [R1+0x1310], R16 ;  /* 0x0013101001007387 */ /* 0x000fe80000100800 */
[----:B------:R0:W-:Y:S02]  /*188e0*/  STL [R1+0x12dc], R15 ;  /* 0x0012dc0f01007387 */ /* 0x0001e40000100800 */
[----:B0-----:R-:W-:-:S02]  /*188f0*/  LEA.HI.X.SX32 R15, R27, R0, 0x1, P1 ;  /* 0x000000001b0f7211 */ /* 0x001fc400008f0eff */
[----:B------:R-:W3:Y:S01]  /*18900*/  LDL.LU R27, [R1+0x200] ;  /* 0x00020000011b7983 */ /* 0x000ee20000300800 */
[----:B----4-:R-:W-:-:S05]  /*18910*/  LEA R16, P2, R14, R2, 0x1 ;  /* 0x000000020e107211 */ /* 0x010fca00078408ff */
[----:B------:R-:W-:Y:S04]  /*18920*/  STL [R1+0x1318], R16 ;  /* 0x0013181001007387 */ /* 0x000fe80000100800 */
[----:B------:R0:W-:Y:S02]  /*18930*/  STL [R1+0x12e4], R15 ;  /* 0x0012e40f01007387 */ /* 0x0001e40000100800 */
[----:B0-----:R-:W-:Y:S02]  /*18940*/  LEA.HI.X.SX32 R15, R10, R0, 0x1, P0 ;  /* 0x000000000a0f7211 */ /* 0x001fe400000f0eff */
[-C--:B------:R-:W-:Y:S01]  /*18950*/  LEA R16, P1, R23, R2.reuse, 0x1 ;  /* 0x0000000217107211 */ /* 0x080fe200078208ff */
        /* <DEDUP_REMOVED lines=59> */
[----:B------:R-:W4:Y:S01]  /*18d10*/  LDL.LU R12, [R1+0x284] ;  /* 0x00028400010c7983 */ /* 0x000f220000300800 */
[----:B------:R-:W-:-:S05]  /*18d20*/  LEA R16, P3, R9, R2, 0x1 ;  /* 0x0000000209107211 */ /* 0x000fca00078608ff */
        /* <DEDUP_REMOVED lines=68> */
[----:B------:R-:W-:Y:S01]  /*19170*/  LEA R16, P3, R11, R2, 0x1 ;  /* 0x000000020b107211 */ /* 0x000fe200078608ff */
        /* <DEDUP_REMOVED lines=485> */
[----:B------:R-:W-:Y:S02]  /*1afd0*/  LEA R16, P5, R13, R2, 0x1 ;  /* 0x000000020d107211 */ /* 0x000fe400078a08ff */
[----:B------:R-:W-:-:S03]  /*1afe0*/  LEA.HI.X.SX32 R14, R14, R0, 0x1, P2 ;  /* 0x000000000e0e7211 */ /* 0x000fc600010f0eff */
[----:B------:R-:W-:Y:S04]  /*1aff0*/  STL [R1+0x16f8], R16 ;  /* 0x0016f81001007387 */ /* 0x000fe80000100800 */
[----:B------:R0:W-:Y:S04]  /*1b000*/  STL [R1+0x16c4], R15 ;  /* 0x0016c40f01007387 */ /* 0x0001e80000100800 */
[----:B0-----:R-:W4:Y:S01]  /*1b010*/  LDL.LU R15, [R1+0x168] ;  /* 0x00016800010f7983 */ /* 0x001f220000300800 */
        /* <DEDUP_REMOVED lines=25> */
[----:B------:R-:W-:Y:S02]  /*1b1b0*/  LEA.HI.X.SX32 R12, R12, R0, 0x1, P2 ;  /* 0x000000000c0c7211 */ /* 0x000fe400010f0eff */
[----:B--2---:R-:W-:-:S05]  /*1b1c0*/  LEA R16, P6, R27, R2, 0x1 ;  /* 0x000000021b107211 */ /* 0x004fca00078c08ff */
[----:B------:R-:W-:Y:S04]  /*1b1d0*/  STL [R1+0x1728], R16 ;  /* 0x0017281001007387 */ /* 0x000fe80000100800 */
[----:B------:R0:W-:Y:S02]  /*1b1e0*/  STL [R1+0x16f4], R13 ;  /* 0x0016f40d01007387 */ /* 0x0001e40000100800 */
[----:B0-----:R-:W-:Y:S02]  /*1b1f0*/  LEA.HI.X.SX32 R13, R24, R0, 0x1, P3 ;  /* 0x00000000180d7211 */ /* 0x001fe400018f0eff */
[----:B---3--:R-:W-:Y:S01]  /*1b200*/  LEA R16, P5, R10, R2, 0x1 ;  /* 0x000000020a107211 */ /* 0x008fe200078a08ff */
[----:B------:R-:W2:Y:S04]  /*1b210*/  LDL.LU R24, [R1+0x128] ;  /* 0x0001280001187983 */ /* 0x000ea80000300800 */
[----:B------:R-:W-:Y:S04]  /*1b220*/  STL [R1+0x1730], R16 ;  /* 0x0017301001007387 */ /* 0x000fe80000100800 */
[----:B------:R0:W-:Y:S04]  /*1b230*/  STL [R1+0x16fc], R13 ;  /* 0x0016fc0d01007387 */ /* 0x0001e80000100800 */
[----:B0-----:R-:W3:Y:S01]  /*1b240*/  LDL.LU R13, [R1+0x124] ;  /* 0x00012400010d7983 */ /* 0x001ee20000300800 */
[----:B------:R-:W-:-:S02]  /*1b250*/  LEA.HI.X.SX32 R11, R11, R0, 0x1, P4 ;  /* 0x000000000b0b7211 */ /* 0x000fc400020f0eff */
        /* <DEDUP_REMOVED lines=12> */
[----:B------:R0:W-:Y:S04]  /*1b320*/  STL [R1+0x1714], R12 ;  /* 0x0017140c01007387 */ /* 0x0001e80000100800 */
[----:B0-----:R-:W4:Y:S01]  /*1b330*/  LDL.LU R12, [R1+0x118] ;  /* 0x00011800010c7983 */ /* 0x001f220000300800 */
[----:B------:R-:W-:-:S05]  /*1b340*/  LEA R16, P0, R6, R2, 0x1 ;  /* 0x0000000206107211 */ /* 0x000fca00078008ff */
[----:B------:R-:W-:Y:S04]  /*1b350*/  STL [R1+0x1750], R16 ;  /* 0x0017501001007387 */ /* 0x000fe80000100800 */
[----:B------:R0:W-:Y:S02]  /*1b360*/  STL [R1+0x171c], R11 ;  /* 0x00171c0b01007387 */ /* 0x0001e40000100800 */
[----:B0-----:R-:W-:Y:S02]  /*1b370*/  LEA.HI.X.SX32 R11, R27, R0, 0x1, P6 ;  /* 0x000000001b0b7211 */ /* 0x001fe400030f0eff */
[----:B------:R-:W4:Y:S01]  /*1b380*/  LDL.LU R27, [R1+0x114] ;  /* 0x00011400011b7983 */ /* 0x000f220000300800 */
[----:B------:R-:W-:-:S05]  /*1b390*/  LEA R16, P4, R15, R2, 0x1 ;  /* 0x000000020f107211 */ /* 0x000fca00078808ff */
[----:B------:R-:W-:Y:S01]  /*1b3a0*/  STL [R1+0x1758], R16 ;  /* 0x0017581001007387 */ /* 0x000fe20000100800 */
[----:B------:R-:W-:-:S03]  /*1b3b0*/  LEA.HI.X.SX32 R10, R10, R0, 0x1, P5 ;  /* 0x000000000a0a7211 */ /* 0x000fc600028f0eff */
[----:B------:R0:W-:Y:S01]  /*1b3c0*/  STL [R1+0x1724], R11 ;  /* 0x0017240b01007387 */ /* 0x0001e20000100800 */
[----:B------:R-:W-:-:S03]  /*1b3d0*/  LEA.HI.X.SX32 R9, R9, R0, 0x1, P3 ;  /* 0x0000000009097211 */ /* 0x000fc600018f0eff */
[----:B0-----:R-:W4:Y:S01]  /*1b3e0*/  LDL.LU R11, [R1+0x110] ;  /* 0x00011000010b7983 */ /* 0x001f220000300800 */
[----:B------:R-:W-:-:S05]  /*1b3f0*/  LEA R16, P6, R23, R2, 0x1 ;  /* 0x0000000217107211 */ /* 0x000fca00078c08ff */
[----:B------:R-:W-:Y:S04]  /*1b400*/  STL [R1+0x1760], R16 ;  /* 0x0017601001007387 */ /* 0x000fe80000100800 */
        /* <DEDUP_REMOVED lines=10> */
[----:B------:R0:W-:Y:S04]  /*1b4b0*/  STL [R1+0x173c], R8 ;  /* 0x00173c0801007387 */ /* 0x0001e80000100800 */
[----:B0-----:R-:W4:Y:S01]  /*1b4c0*/  LDL.LU R8, [R1+0x104] ;  /* 0x0001040001087983 */ /* 0x001f220000300800 */
[----:B------:R-:W-:-:S05]  /*1b4d0*/  LEA R16, P2, R28, R2, 0x1 ;  /* 0x000000021c107211 */ /* 0x000fca00078408ff */
[----:B------:R0:W-:Y:S04]  /*1b4e0*/  STL [R1+0x1778], R16 ;  /* 0x0017781001007387 */ /* 0x0001e80000100800 */
[----:B------:R-:W4:Y:S04]  /*1b4f0*/  LDL.LU R7, [R1+0x100] ;  /* 0x0001000001077983 */ /* 0x000f280000300800 */
[----:B------:R1:W-:Y:S01]  /*1b500*/  STL [R1+0x1744], R17 ;  /* 0x0017441101007387 */ /* 0x0003e20000100800 */
[----:B0-----:R-:W-:Y:S02]  /*1b510*/  LEA R16, P1, R14, R2, 0x1 ;  /* 0x000000020e107211 */ /* 0x001fe400078208ff */
[----:B-1----:R-:W-:-:S03]  /*1b520*/  LEA.HI.X.SX32 R17, R6, R0, 0x1, P0 ;  /* 0x0000000006117211 */ /* 0x002fc600000f0eff */
[----:B------:R-:W-:Y:S04]  /*1b530*/  STL [R1+0x1780], R16 ;  /* 0x0017801001007387 */ /* 0x000fe80000100800 */
[----:B------:R-:W4:Y:S04]  /*1b540*/  LDL.LU R6, [R1+0xf8] ;  /* 0x0000f80001067983 */ /* 0x000f280000300800 */
[----:B------:R0:W-:Y:S02]  /*1b550*/  STL [R1+0x174c], R17 ;  /* 0x00174c1101007387 */ /* 0x0001e40000100800 */
[----:B0-----:R-:W-:-:S02]  /*1b560*/  LEA.HI.X.SX32 R17, R15, R0, 0x1, P4 ;  /* 0x000000000f117211 */ /* 0x001fc400020f0eff */
[----:B------:R-:W-:Y:S02]  /*1b570*/  LEA.HI.X.SX32 R15, R23, R0, 0x1, P6 ;  /* 0x00000000170f7211 */ /* 0x000fe400030f0eff */
[----:B--2---:R-:W-:-:S05]  /*1b580*/  LEA R16, P0, R24, R2, 0x1 ;  /* 0x0000000218107211 */ /* 0x004fca00078008ff */
[----:B------:R3:W-:Y:S04]  /*1b590*/  STL [R1+0x1788], R16 ;  /* 0x0017881001007387 */ /* 0x0007e80000100800 */
[----:B------:R-:W-:Y:S04]  /*1b5a0*/  STL [R1+0x1754], R17 ;  /* 0x0017541101007387 */ /* 0x000fe80000100800 */
[----:B------:R-:W2:Y:S01]  /*1b5b0*/  LDL.LU R23, [R1+0xf0] ;  /* 0x0000f00001177983 */ /* 0x000ea20000300800 */
[----:B---3--:R-:W-:-:S05]  /*1b5c0*/  LEA R16, P4, R13, R2, 0x1 ;  /* 0x000000020d107211 */ /* 0x008fca00078808ff */
[----:B------:R-:W-:Y:S04]  /*1b5d0*/  STL [R1+0x1790], R16 ;  /* 0x0017901001007387 */ /* 0x000fe80000100800 */
[----:B------:R0:W-:Y:S02]  /*1b5e0*/  STL [R1+0x175c], R15 ;  /* 0x00175c0f01007387 */ /* 0x0001e40000100800 */
[-C--:B0-----:R-:W-:Y:S02]  /*1b5f0*/  LEA.HI.X.SX32 R15, R5, R0.reuse, 0x1, P5 ;  /* 0x00000000050f7211 */ /* 0x081fe400028f0eff */
[----:B------:R-:W3:Y:S01]  /*1b600*/  LDL.LU R5, [R1+0xec] ;  /* 0x0000ec0001057983 */ /* 0x000ee20000300800 */
[----:B------:R-:W-:Y:S02]  /*1b610*/  LEA.HI.X.SX32 R14, R14, R0, 0x1, P1 ;  /* 0x000000000e0e7211 */ /* 0x000fe400008f0eff */
        /* <DEDUP_REMOVED lines=19> */
[----:B------:R-:W-:Y:S02]  /*1b750*/  LEA R16, P1, R11, R2, 0x1 ;  /* 0x000000020b107211 */ /* 0x000fe400078208ff */
[----:B------:R-:W-:-:S03]  /*1b760*/  LEA.HI.X.SX32 R13, R13, R0, 0x1, P4 ;  /* 0x000000000d0d7211 */ /* 0x000fc600020f0eff */
[----:B------:R-:W-:Y:S04]  /*1b770*/  STL [R1+0x17b8], R16 ;  /* 0x0017b81001007387 */ /* 0x000fe80000100800 */
[----:B------:R0:W-:Y:S04]  /*1b780*/  STL [R1+0x1784], R14 ;  /* 0x0017840e01007387 */ /* 0x0001e80000100800 */
[----:B0-----:R-:W4:Y:S01]  /*1b790*/  LDL.LU R14, [R1+0xd0] ;  /* 0x0000d000010e7983 */ /* 0x001f220000300800 */
[----:B------:R-:W-:-:S05]  /*1b7a0*/  LEA R16, P0, R10, R2, 0x1 ;  /* 0x000000020a107211 */ /* 0x000fca00078008ff */
[----:B------:R0:W-:Y:S04]  /*1b7b0*/  STL [R1+0x17c0], R16 ;  /* 0x0017c01001007387 */ /* 0x0001e80000100800 */
[----:B------:R1:W-:Y:S01]  /*1b7c0*/  STL [R1+0x178c], R13 ;  /* 0x00178c0d01007387 */ /* 0x0003e20000100800 */
[----:B0-----:R-:W-:Y:S02]  /*1b7d0*/  LEA.HI.X.SX32 R16, R25, R0, 0x1, P6 ;  /* 0x0000000019107211 */ /* 0x001fe400030f0eff */
[----:B------:R-:W-:-:S05]  /*1b7e0*/  LEA R17, P4, R9, R2, 0x1 ;  /* 0x0000000209117211 */ /* 0x000fca00078808ff */
[----:B------:R-:W-:Y:S04]  /*1b7f0*/  STL [R1+0x17c8], R17 ;  /* 0x0017c81101007387 */ /* 0x000fe80000100800 */
[----:B------:R-:W4:Y:S04]  /*1b800*/  LDL.LU R25, [R1+0xcc] ;  /* 0x0000cc0001197983 */ /* 0x000f280000300800 */
[----:B------:R0:W-:Y:S01]  /*1b810*/  STL [R1+0x1794], R16 ;  /* 0x0017941001007387 */ /* 0x0001e20000100800 */
[----:B-1----:R-:W-:Y:S02]  /*1b820*/  LEA R13, P6, R8, R2, 0x1 ;  /* 0x00000002080d7211 */ /* 0x002fe400078c08ff */
[----:B0-----:R-:W-:-:S03]  /*1b830*/  LEA.HI.X.SX32 R16, R26, R0, 0x1, P5 ;  /* 0x000000001a107211 */ /* 0x001fc600028f0eff */
[----:B------:R0:W-:Y:S04]  /*1b840*/  STL [R1+0x17d0], R13 ;  /* 0x0017d00d01007387 */ /* 0x0001e80000100800 */
[----:B------:R-:W4:Y:S01]  /*1b850*/  LDL.LU R26, [R1+0xc8] ;  /* 0x0000c800011a7983 */ /* 0x000f220000300800 */
[----:B0-----:R-:W-:-:S03]  /*1b860*/  LEA R13, P5, R7, R2, 0x1 ;  /* 0x00000002070d7211 */ /* 0x001fc600078a08ff */
[----:B------:R-:W-:Y:S04]  /*1b870*/  STL [R1+0x179c], R16 ;  /* 0x00179c1001007387 */ /* 0x000fe80000100800 */
[----:B------:R0:W-:Y:S04]  /*1b880*/  STL [R1+0x17d8], R13 ;  /* 0x0017d80d01007387 */ /* 0x0001e80000100800 */
[----:B0-----:R-:W4:Y:S01]  /*1b890*/  LDL.LU R13, [R1+0xc4] ;  /* 0x0000c400010d7983 */ /* 0x001f220000300800 */
[----:B------:R-:W-:Y:S02]  /*1b8a0*/  LEA.HI.X.SX32 R12, R12, R0, 0x1, P3 ;  /* 0x000000000c0c7211 */ /* 0x000fe400018f0eff */
[----:B------:R-:W-:-:S03]  /*1b8b0*/  LEA R16, P3, R6, R2, 0x1 ;  /* 0x0000000206107211 */ /* 0x000fc600078608ff */
[----:B------:R0:W-:Y:S04]  /*1b8c0*/  STL [R1+0x17a4], R12 ;  /* 0x0017a40c01007387 */ /* 0x0001e80000100800 */
[----:B------:R-:W-:Y:S01]  /*1b8d0*/  STL [R1+0x17e0], R16 ;  /* 0x0017e01001007387 */ /* 0x000fe20000100800 */
[----:B0-----:R-:W-:-:S03]  /*1b8e0*/  LEA.HI.X.SX32 R12, R27, R0, 0x1, P2 ;  /* 0x000000001b0c7211 */ /* 0x001fc600010f0eff */
[----:B------:R-:W4:Y:S01]  /*1b8f0*/  LDL.LU R27, [R1+0xc0] ;  /* 0x0000c000011b7983 */ /* 0x000f220000300800 */
[----:B------:R-:W-:-:S03]  /*1b900*/  LEA.HI.X.SX32 R11, R11, R0, 0x1, P1 ;  /* 0x000000000b0b7211 */ /* 0x000fc600008f0eff */
[----:B------:R0:W-:Y:S01]  /*1b910*/  STL [R1+0x17ac], R12 ;  /* 0x0017ac0c01007387 */ /* 0x0001e20000100800 */
[----:B------:R-:W-:-:S03]  /*1b920*/  LEA.HI.X.SX32 R10, R10, R0, 0x1, P0 ;  /* 0x000000000a0a7211 */ /* 0x000fc600000f0eff */
[----:B0-----:R-:W4:Y:S01]  /*1b930*/  LDL.LU R12, [R1+0xb8] ;  /* 0x0000b800010c7983 */ /* 0x001f220000300800 */
[-C--:B------:R-:W-:Y:S02]  /*1b940*/  LEA.HI.X.SX32 R9, R9, R0.reuse, 0x1, P4 ;  /* 0x0000000009097211 */ /* 0x080fe400020f0eff */
[----:B------:R-:W-:Y:S02]  /*1b950*/  LEA.HI.X.SX32 R8, R8, R0, 0x1, P6 ;  /* 0x0000000008087211 */ /* 0x000fe400030f0eff */
[----:B--2---:R-:W-:-:S05]  /*1b960*/  LEA R16, P2, R23, R2, 0x1 ;  /* 0x0000000217107211 */ /* 0x004fca00078408ff */
[----:B------:R-:W-:Y:S04]  /*1b970*/  STL [R1+0x17e8], R16 ;  /* 0x0017e81001007387 */ /* 0x000fe80000100800 */
[----:B------:R0:W-:Y:S04]  /*1b980*/  STL [R1+0x17b4], R11 ;  /* 0x0017b40b01007387 */ /* 0x0001e80000100800 */
[----:B0-----:R-:W2:Y:S01]  /*1b990*/  LDL.LU R11, [R1+0xb0] ;  /* 0x0000b000010b7983 */ /* 0x001ea20000300800 */
[----:B---3--:R-:W-:-:S05]  /*1b9a0*/  LEA R16, P1, R5, R2, 0x1 ;  /* 0x0000000205107211 */ /* 0x008fca00078208ff */
[----:B------:R-:W-:Y:S04]  /*1b9b0*/  STL [R1+0x17f0], R16 ;  /* 0x0017f01001007387 */ /* 0x000fe80000100800 */
[----:B------:R0:W-:Y:S04]  /*1b9c0*/  STL [R1+0x17bc], R10 ;  /* 0x0017bc0a01007387 */ /* 0x0001e80000100800 */
[----:B0-----:R-:W3:Y:S01]  /*1b9d0*/  LDL.LU R10, [R1+0xa8] ;  /* 0x0000a800010a7983 */ /* 0x001ee20000300800 */
[----:B----4-:R-:W-:-:S05]  /*1b9e0*/  LEA R16, P0, R4, R2, 0x1 ;  /* 0x0000000204107211 */ /* 0x010fca00078008ff */
[----:B------:R-:W-:Y:S04]  /*1b9f0*/  STL [R1+0x17f8], R16 ;  /* 0x0017f81001007387 */ /* 0x000fe80000100800 */
[----:B------:R0:W-:Y:S04]  /*1ba00*/  STL [R1+0x17c4], R9 ;  /* 0x0017c40901007387 */ /* 0x0001e80000100800 */
[----:B0-----:R-:W4:Y:S01]  /*1ba10*/  LDL.LU R9, [R1+0xa4] ;  /* 0x0000a40001097983 */ /* 0x001f220000300800 */
[----:B------:R-:W-:-:S05]  /*1ba20*/  LEA R16, P4, R28, R2, 0x1 ;  /* 0x000000021c107211 */ /* 0x000fca00078808ff */
[----:B------:R-:W-:Y:S04]  /*1ba30*/  STL [R1+0x1800], R16 ;  /* 0x0018001001007387 */ /* 0x000fe80000100800 */
[----:B------:R0:W-:Y:S04]  /*1ba40*/  STL [R1+0x17cc], R8 ;  /* 0x0017cc0801007387 */ /* 0x0001e80000100800 */
[----:B0-----:R-:W4:Y:S01]  /*1ba50*/  LDL.LU R8, [R1+0xa0] ;  /* 0x0000a00001087983 */ /* 0x001f220000300800 */
[----:B------:R-:W-:Y:S02]  /*1ba60*/  LEA.HI.X.SX32 R16, R7, R0, 0x1, P5 ;  /* 0x0000000007107211 */ /* 0x000fe400028f0eff */
[----:B------:R-:W-:-:S05]  /*1ba70*/  LEA R17, P6, R15, R2, 0x1 ;  /* 0x000000020f117211 */ /* 0x000fca00078c08ff */
[----:B------:R0:W-:Y:S04]  /*1ba80*/  STL [R1+0x1808], R17 ;  /* 0x0018081101007387 */ /* 0x0001e80000100800 */
[----:B------:R-:W4:Y:S04]  /*1ba90*/  LDL.LU R7, [R1+0x9c] ;  /* 0x00009c0001077983 */ /* 0x000f280000300800 */
[----:B------:R1:W-:Y:S01]  /*1baa0*/  STL [R1+0x17d4], R16 ;  /* 0x0017d41001007387 */ /* 0x0003e20000100800 */
[----:B0-----:R-:W-:Y:S02]  /*1bab0*/  LEA R17, P5, R24, R2, 0x1 ;  /* 0x0000000218117211 */ /* 0x001fe400078a08ff */
[----:B-1----:R-:W-:-:S03]  /*1bac0*/  LEA.HI.X.SX32 R16, R6, R0, 0x1, P3 ;  /* 0x0000000006107211 */ /* 0x002fc600018f0eff */
        /* <DEDUP_REMOVED lines=26> */
[----:B------:R-:W-:Y:S01]  /*1bc70*/  STL [R1+0x1804], R17 ;  /* 0x0018041101007387 */ /* 0x000fe20000100800 */
[----:B------:R-:W-:-:S03]  /*1bc80*/  LEA R15, P6, R12, R2, 0x1 ;  /* 0x000000020c0f7211 */ /* 0x000fc600078c08ff */
[----:B------:R-:W4:Y:S01]  /*1bc90*/  LDL.LU R18, [R1+0x80] ;  /* 0x0000800001127983 */ /* 0x000f220000300800 */
[----:B0-----:R-:W-:-:S03]  /*1bca0*/  LEA.HI.X.SX32 R16, R24, R0, 0x1, P5 ;  /* 0x0000000018107211 */ /* 0x001fc600028f0eff */
[----:B------:R-:W-:Y:S04]  /*1bcb0*/  STL [R1+0x1840], R15 ;  /* 0x0018400f01007387 */ /* 0x000fe80000100800 */
[----:B------:R0:W-:Y:S04]  /*1bcc0*/  STL [R1+0x180c], R16 ;  /* 0x00180c1001007387 */ /* 0x0001e80000100800 */
[----:B------:R-:W4:Y:S01]  /*1bcd0*/  LDL.LU R24, [R1+0x7c] ;  /* 0x00007c0001187983 */ /* 0x000f220000300800 */
[-C--:B0-----:R-:W-:Y:S02]  /*1bce0*/  LEA.HI.X.SX32 R16, R14, R0.reuse, 0x1, P3 ;  /* 0x000000000e107211 */ /* 0x081fe400018f0eff */
[----:B------:R-:W-:-:S02]  /*1bcf0*/  LEA.HI.X.SX32 R14, R25, R0, 0x1, P2 ;  /* 0x00000000190e7211 */ /* 0x000fc400010f0eff */
[----:B--2---:R-:W-:-:S05]  /*1bd00*/  LEA R15, P5, R11, R2, 0x1 ;  /* 0x000000020b0f7211 */ /* 0x004fca00078a08ff */
[----:B------:R3:W-:Y:S04]  /*1bd10*/  STL [R1+0x1848], R15 ;  /* 0x0018480f01007387 */ /* 0x0007e80000100800 */
[----:B------:R-:W-:Y:S04]  /*1bd20*/  STL [R1+0x1814], R16 ;  /* 0x0018141001007387 */ /* 0x000fe80000100800 */
[----:B------:R-:W2:Y:S01]  /*1bd30*/  LDL.LU R25, [R1+0x78] ;  /* 0x0000780001197983 */ /* 0x000ea20000300800 */
[----:B---3--:R-:W-:-:S05]  /*1bd40*/  LEA R15, P3, R10, R2, 0x1 ;  /* 0x000000020a0f7211 */ /* 0x008fca00078608ff */
[----:B------:R0:W-:Y:S04]  /*1bd50*/  STL [R1+0x1850], R15 ;  /* 0x0018500f01007387 */ /* 0x0001e80000100800 */
[----:B------:R1:W-:Y:S01]  /*1bd60*/  STL [R1+0x181c], R14 ;  /* 0x00181c0e01007387 */ /* 0x0003e20000100800 */
[----:B0-----:R-:W-:Y:S02]  /*1bd70*/  LEA.HI.X.SX32 R15, R26, R0, 0x1, P1 ;  /* 0x000000001a0f7211 */ /* 0x001fe400008f0eff */
[----:B----4-:R-:W-:-:S05]  /*1bd80*/  LEA R16, P2, R9, R2, 0x1 ;  /* 0x0000000209107211 */ /* 0x010fca00078408ff */
[----:B------:R-:W-:Y:S04]  /*1bd90*/  STL [R1+0x1858], R16 ;  /* 0x0018581001007387 */ /* 0x000fe80000100800 */
[----:B------:R-:W3:Y:S04]  /*1bda0*/  LDL.LU R26, [R1+0x70] ;  /* 0x00007000011a7983 */ /* 0x000ee80000300800 */
[----:B------:R0:W-:Y:S01]  /*1bdb0*/  STL [R1+0x1824], R15 ;  /* 0x0018240f01007387 */ /* 0x0001e20000100800 */
[----:B-1----:R-:W-:Y:S02]  /*1bdc0*/  LEA R14, P1, R8, R2, 0x1 ;  /* 0x00000002080e7211 */ /* 0x002fe400078208ff */
[----:B0-----:R-:W-:-:S03]  /*1bdd0*/  LEA.HI.X.SX32 R15, R13, R0, 0x1, P0 ;  /* 0x000000000d0f7211 */ /* 0x001fc600000f0eff */
[----:B------:R0:W-:Y:S01]  /*1bde0*/  STL [R1+0x1860], R14 ;  /* 0x0018600e01007387 */ /* 0x0001e20000100800 */
[----:B------:R-:W-:-:S03]  /*1bdf0*/  LEA.HI.X.SX32 R13, R27, R0, 0x1, P4 ;  /* 0x000000001b0d7211 */ /* 0x000fc600020f0eff */
[----:B------:R-:W-:Y:S04]  /*1be00*/  STL [R1+0x182c], R15 ;  /* 0x00182c0f01007387 */ /* 0x000fe80000100800 */
[----:B------:R-:W4:Y:S01]  /*1be10*/  LDL.LU R27, [R1+0x6c] ;  /* 0x00006c00011b7983 */ /* 0x000f220000300800 */
[----:B0-----:R-:W-:-:S05]  /*1be20*/  LEA R14, P0, R7, R2, 0x1 ;  /* 0x00000002070e7211 */ /* 0x001fca00078008ff */
[----:B------:R0:W-:Y:S04]  /*1be30*/  STL [R1+0x1868], R14 ;  /* 0x0018680e01007387 */ /* 0x0001e80000100800 */
[----:B------:R1:W-:Y:S01]  /*1be40*/  STL [R1+0x1834], R13 ;  /* 0x0018340d01007387 */ /* 0x0003e20000100800 */
[----:B0-----:R-:W-:-:S05]  /*1be50*/  LEA R14, P4, R6, R2, 0x1 ;  /* 0x00000002060e7211 */ /* 0x001fca00078808ff */
[----:B------:R-:W-:Y:S04]  /*1be60*/  STL [R1+0x1870], R14 ;  /* 0x0018700e01007387 */ /* 0x000fe80000100800 */
[----:B------:R-:W4:Y:S01]  /*1be70*/  LDL.LU R17, [R1+0x68] ;  /* 0x0000680001117983 */ /* 0x000f220000300800 */
[----:B------:R-:W-:-:S05]  /*1be80*/  LEA.HI.X.SX32 R12, R12, R0, 0x1, P6 ;  /* 0x000000000c0c7211 */ /* 0x000fca00030f0eff */
[----:B------:R0:W-:Y:S01]  /*1be90*/  STL [R1+0x183c], R12 ;  /* 0x00183c0c01007387 */ /* 0x0001e20000100800 */
[----:B------:R-:W-:Y:S02]  /*1bea0*/  LEA.HI.X.SX32 R10, R10, R0, 0x1, P3 ;  /* 0x000000000a0a7211 */ /* 0x000fe400018f0eff */
[----:B-1----:R-:W-:Y:S02]  /*1beb0*/  LEA R13, P6, R23, R2, 0x1 ;  /* 0x00000002170d7211 */ /* 0x002fe400078c08ff */
[----:B0-----:R-:W-:-:S03]  /*1bec0*/  LEA.HI.X.SX32 R12, R11, R0, 0x1, P5 ;  /* 0x000000000b0c7211 */ /* 0x001fc600028f0eff */
[----:B------:R-:W-:Y:S04]  /*1bed0*/  STL [R1+0x1878], R13 ;  /* 0x0018780d01007387 */ /* 0x000fe80000100800 */
[----:B------:R-:W-:Y:S04]  /*1bee0*/  STL [R1+0x1844], R12 ;  /* 0x0018440c01007387 */ /* 0x000fe80000100800 */
[----:B------:R-:W4:Y:S01]  /*1bef0*/  LDL.LU R16, [R1+0x64] ;  /* 0x0000640001107983 */ /* 0x000f220000300800 */
[----:B------:R-:W-:-:S05]  /*1bf00*/  LEA R11, P5, R5, R2, 0x1 ;  /* 0x00000002050b7211 */ /* 0x000fca00078a08ff */
[----:B------:R-:W-:Y:S04]  /*1bf10*/  STL [R1+0x1880], R11 ;  /* 0x0018800b01007387 */ /* 0x000fe80000100800 */
[----:B------:R0:W-:Y:S04]  /*1bf20*/  STL [R1+0x184c], R10 ;  /* 0x00184c0a01007387 */ /* 0x0001e80000100800 */
[----:B------:R-:W4:Y:S01]  /*1bf30*/  LDL.LU R15, [R1+0x5c] ;  /* 0x00005c00010f7983 */ /* 0x000f220000300800 */
[----:B0-----:R-:W-:Y:S02]  /*1bf40*/  LEA.HI.X.SX32 R10, R9, R0, 0x1, P2 ;  /* 0x00000000090a7211 */ /* 0x001fe400010f0eff */
[----:B------:R-:W-:-:S05]  /*1bf50*/  LEA R11, P3, R4, R2, 0x1 ;  /* 0x00000002040b7211 */ /* 0x000fca00078608ff */
[----:B------:R-:W-:Y:S04]  /*1bf60*/  STL [R1+0x1888], R11 ;  /* 0x0018880b01007387 */ /* 0x000fe80000100800 */
[----:B------:R-:W4:Y:S04]  /*1bf70*/  LDL.LU R14, [R1+0x54] ;  /* 0x00005400010e7983 */ /* 0x000f280000300800 */
[----:B------:R-:W-:Y:S04]  /*1bf80*/  STL [R1+0x1854], R10 ;  /* 0x0018540a01007387 */ /* 0x000fe80000100800 */
[----:B------:R-:W4:Y:S01]  /*1bf90*/  LDL.LU R13, [R1+0x50] ;  /* 0x00005000010d7983 */ /* 0x000f220000300800 */
[----:B------:R-:W-:-:S05]  /*1bfa0*/  LEA R9, P2, R28, R2, 0x1 ;  /* 0x000000021c097211 */ /* 0x000fca00078408ff */
[----:B------:R0:W-:Y:S04]  /*1bfb0*/  STL [R1+0x1890], R9 ;  /* 0x0018900901007387 */ /* 0x0001e80000100800 */
[----:B------:R-:W4:Y:S01]  /*1bfc0*/  LDL.LU R12, [R1+0x4c] ;  /* 0x00004c00010c7983 */ /* 0x000f220000300800 */
[----:B------:R-:W-:-:S05]  /*1bfd0*/  LEA.HI.X.SX32 R8, R8, R0, 0x1, P1 ;  /* 0x0000000008087211 */ /* 0x000fca00008f0eff */
[----:B------:R1:W-:Y:S01]  /*1bfe0*/  STL [R1+0x185c], R8 ;  /* 0x00185c0801007387 */ /* 0x0003e20000100800 */
[----:B------:R-:W-:Y:S02]  /*1bff0*/  LEA.HI.X.SX32 R6, R6, R0, 0x1, P4 ;  /* 0x0000000006067211 */ /* 0x000fe400020f0eff */
[----:B0-----:R-:W-:Y:S02]  /*1c000*/  LEA R9, P1, R18, R2, 0x1 ;  /* 0x0000000212097211 */ /* 0x001fe400078208ff */
[----:B-1----:R-:W-:-:S03]  /*1c010*/  LEA.HI.X.SX32 R8, R7, R0, 0x1, P0 ;  /* 0x0000000007087211 */ /* 0x002fc600000f0eff */
[----:B------:R0:W-:Y:S04]  /*1c020*/  STL [R1+0x1898], R9 ;  /* 0x0018980901007387 */ /* 0x0001e80000100800 */
[----:B------:R-:W4:Y:S01]  /*1c030*/  LDL.LU R11, [R1+0x48] ;  /* 0x00004800010b7983 */ /* 0x000f220000300800 */
[----:B------:R-:W-:-:S03]  /*1c040*/  LEA R7, P0, R24, R2, 0x1 ;  /* 0x0000000218077211 */ /* 0x000fc600078008ff */
[----:B------:R-:W-:Y:S04]  /*1c050*/  STL [R1+0x1864], R8 ;  /* 0x0018640801007387 */ /* 0x000fe80000100800 */
[----:B------:R-:W-:Y:S04]  /*1c060*/  STL [R1+0x18a0], R7 ;  /* 0x0018a00701007387 */ /* 0x000fe80000100800 */
[----:B------:R-:W4:Y:S04]  /*1c070*/  LDL.LU R10, [R1+0x44] ;  /* 0x00004400010a7983 */ /* 0x000f280000300800 */
[----:B------:R1:W-:Y:S04]  /*1c080*/  STL [R1+0x186c], R6 ;  /* 0x00186c0601007387 */ /* 0x0003e80000100800 */
[----:B0-----:R-:W4:Y:S01]  /*1c090*/  LDL.LU R9, [R1+0x40] ;  /* 0x0000400001097983 */ /* 0x001f220000300800 */
[----:B-1----:R-:W-:-:S02]  /*1c0a0*/  LEA.HI.X.SX32 R6, R23, R0, 0x1, P6 ;  /* 0x0000000017067211 */ /* 0x002fc400030f0eff */
[----:B------:R-:W-:Y:S02]  /*1c0b0*/  LEA.HI.X.SX32 R4, R4, R0, 0x1, P3 ;  /* 0x0000000004047211 */ /* 0x000fe400018f0eff */
[----:B--2---:R-:W-:-:S05]  /*1c0c0*/  LEA R7, P4, R25, R2, 0x1 ;  /* 0x0000000219077211 */ /* 0x004fca00078808ff */
[----:B------:R-:W-:Y:S04]  /*1c0d0*/  STL [R1+0x18a8], R7 ;  /* 0x0018a80701007387 */ /* 0x000fe80000100800 */
[----:B------:R-:W2:Y:S04]  /*1c0e0*/  LDL.LU R8, [R1+0x3c] ;  /* 0x00003c0001087983 */ /* 0x000ea80000300800 */
[----:B------:R0:W-:Y:S04]  /*1c0f0*/  STL [R1+0x1874], R6 ;  /* 0x0018740601007387 */ /* 0x0001e80000100800 */
[----:B------:R-:W2:Y:S01]  /*1c100*/  LDL.LU R23, [R1+0x38] ;  /* 0x0000380001177983 */ /* 0x000ea20000300800 */
[----:B0-----:R-:W-:-:S02]  /*1c110*/  LEA.HI.X.SX32 R6, R5, R0, 0x1, P5 ;  /* 0x0000000005067211 */ /* 0x001fc400028f0eff */
[----:B------:R-:W-:Y:S02]  /*1c120*/  LEA.HI.X.SX32 R19, R28, R0, 0x1, P2 ;  /* 0x000000001c137211 */ /* 0x000fe400010f0eff */
[----:B---3--:R-:W-:-:S05]  /*1c130*/  LEA R7, P6, R26, R2, 0x1 ;  /* 0x000000021a077211 */ /* 0x008fca00078c08ff */
[----:B------:R0:W-:Y:S04]  /*1c140*/  STL [R1+0x18b0], R7 ;  /* 0x0018b00701007387 */ /* 0x0001e80000100800 */
[----:B0-----:R-:W3:Y:S04]  /*1c150*/  LDL.LU R7, [R1+0x34] ;  /* 0x0000340001077983 */ /* 0x001ee80000300800 */
[----:B------:R0:W-:Y:S01]  /*1c160*/  STL [R1+0x187c], R6 ;  /* 0x00187c0601007387 */ /* 0x0001e20000100800 */
[----:B----4-:R-:W-:-:S03]  /*1c170*/  LEA R5, P5, R27, R2, 0x1 ;  /* 0x000000021b057211 */ /* 0x010fc600078a08ff */
[----:B0-----:R-:W4:Y:S04]  /*1c180*/  LDL.LU R6, [R1+0x30] ;  /* 0x0000300001067983 */ /* 0x001f280000300800 */
[----:B------:R0:W-:Y:S04]  /*1c190*/  STL [R1+0x18b8], R5 ;  /* 0x0018b80501007387 */ /* 0x0001e80000100800 */
[----:B0-----:R-:W4:Y:S04]  /*1c1a0*/  LDL.LU R5, [R1+0x2c] ;  /* 0x00002c0001057983 */ /* 0x001f280000300800 */
[----:B------:R0:W-:Y:S04]  /*1c1b0*/  STL [R1+0x1884], R4 ;  /* 0x0018840401007387 */ /* 0x0001e80000100800 */
[----:B0-----:R-:W4:Y:S01]  /*1c1c0*/  LDL.LU R4, [R1+0x14] ;  /* 0x0000140001047983 */ /* 0x001f220000300800 */
[----:B------:R-:W-:-:S05]  /*1c1d0*/  LEA R20, P3, R17, R2, 0x1 ;  /* 0x0000000211147211 */ /* 0x000fca00078608ff */
[----:B------:R-:W-:Y:S04]  /*1c1e0*/  STL [R1+0x18c0], R20 ;  /* 0x0018c01401007387 */ /* 0x000fe80000100800 */
[----:B------:R-:W4:Y:S04]  /*1c1f0*/  LDL.LU R28, [R1+0x28] ;  /* 0x00002800011c7983 */ /* 0x000f280000300800 */
[----:B------:R0:W-:Y:S02]  /*1c200*/  STL [R1+0x188c], R19 ;  /* 0x00188c1301007387 */ /* 0x0001e40000100800 */
[----:B0-----:R-:W-:-:S02]  /*1c210*/  LEA.HI.X.SX32 R19, R18, R0, 0x1, P1 ;  /* 0x0000000012137211 */ /* 0x001fc400008f0eff */
[----:B------:R-:W-:-:S05]  /*1c220*/  LEA R20, P2, R16, R2, 0x1 ;  /* 0x0000000210147211 */ /* 0x000fca00078408ff */
[----:B------:R0:W-:Y:S04]  /*1c230*/  STL [R1+0x18c8], R20 ;  /* 0x0018c81401007387 */ /* 0x0001e80000100800 */
[----:B------:R-:W-:Y:S01]  /*1c240*/  STL [R1+0x1894], R19 ;  /* 0x0018941301007387 */ /* 0x000fe20000100800 */
[----:B------:R-:W-:Y:S02]  /*1c250*/  LEA R18, P1, R15, R2, 0x1 ;  /* 0x000000020f127211 */ /* 0x000fe400078208ff */
[----:B0-----:R-:W-:-:S03]  /*1c260*/  LEA.HI.X.SX32 R20, R24, R0, 0x1, P0 ;  /* 0x0000000018147211 */ /* 0x001fc600000f0eff */
[----:B------:R0:W-:Y:S04]  /*1c270*/  STL [R1+0x18d0], R18 ;  /* 0x0018d01201007387 */ /* 0x0001e80000100800 */
[----:B------:R1:W-:Y:S01]  /*1c280*/  STL [R1+0x189c], R20 ;  /* 0x00189c1401007387 */ /* 0x0003e20000100800 */
[----:B0-----:R-:W-:Y:S02]  /*1c290*/  LEA.HI.X.SX32 R18, R25, R0, 0x1, P4 ;  /* 0x0000000019127211 */ /* 0x001fe400020f0eff */
[----:B------:R-:W-:-:S05]  /*1c2a0*/  LEA R19, P0, R14, R2, 0x1 ;  /* 0x000000020e137211 */ /* 0x000fca00078008ff */
[----:B------:R0:W-:Y:S01]  /*1c2b0*/  STL [R1+0x18d8], R19 ;  /* 0x0018d81301007387 */ /* 0x0001e20000100800 */
[----:B-1----:R-:W-:-:S03]  /*1c2c0*/  LEA R20, P4, R13, R2, 0x1 ;  /* 0x000000020d147211 */ /* 0x002fc600078808ff */
[----:B------:R1:W-:Y:S01]  /*1c2d0*/  STL [R1+0x18a4], R18 ;  /* 0x0018a41201007387 */ /* 0x0003e20000100800 */
[----:B0-----:R-:W-:-:S03]  /*1c2e0*/  LEA.HI.X.SX32 R19, R26, R0, 0x1, P6 ;  /* 0x000000001a137211 */ /* 0x001fc600030f0eff */
[----:B------:R-:W-:Y:S04]  /*1c2f0*/  STL [R1+0x18e0], R20 ;  /* 0x0018e01401007387 */ /* 0x000fe80000100800 */
[----:B------:R-:W4:Y:S04]  /*1c300*/  LDL.64 R24, [R1+0xe20] ;  /* 0x000e200001187983 */ /* 0x000f280000100a00 */
[----:B------:R0:W-:Y:S01]  /*1c310*/  STL [R1+0x18ac], R19 ;  /* 0x0018ac1301007387 */ /* 0x0001e20000100800 */
[----:B-1----:R-:W-:Y:S02]  /*1c320*/  LEA R18, P6, R12, R2, 0x1 ;  /* 0x000000020c127211 */ /* 0x002fe400078c08ff */
[----:B0-----:R-:W-:-:S03]  /*1c330*/  LEA.HI.X.SX32 R19, R27, R0, 0x1, P5 ;  /* 0x000000001b137211 */ /* 0x001fc600028f0eff */
[----:B------:R0:W-:Y:S04]  /*1c340*/  STL [R1+0x18e8], R18 ;  /* 0x0018e81201007387 */ /* 0x0001e80000100800 */
[----:B------:R-:W4:Y:S04]  /*1c350*/  LDL.64 R26, [R1+0xe28] ;  /* 0x000e2800011a7983 */ /* 0x000f280000100a00 */
[----:B------:R1:W-:Y:S01]  /*1c360*/  STL [R1+0x18b4], R19 ;  /* 0x0018b41301007387 */ /* 0x0003e20000100800 */
[----:B0-----:R-:W-:Y:S02]  /*1c370*/  LEA R18, P5, R11, R2, 0x1 ;  /* 0x000000020b127211 */ /* 0x001fe400078a08ff */
[----:B-1----:R-:W-:-:S03]  /*1c380*/  LEA.HI.X.SX32 R19, R17, R0, 0x1, P3 ;  /* 0x0000000011137211 */ /* 0x002fc600018f0eff */
[----:B------:R0:W-:Y:S01]  /*1c390*/  STL [R1+0x18f0], R18 ;  /* 0x0018f01201007387 */ /* 0x0001e20000100800 */
[----:B------:R-:W-:Y:S02]  /*1c3a0*/  LEA R17, P3, R10, R2, 0x1 ;  /* 0x000000020a117211 */ /* 0x000fe400078608ff */
[----:B0-----:R-:W-:Y:S01]  /*1c3b0*/  LEA.HI.X.SX32 R18, R16, R0, 0x1, P2 ;  /* 0x0000000010127211 */ /* 0x001fe200010f0eff */
[----:B------:R-:W-:Y:S01]  /*1c3c0*/  STL [R1+0x18bc], R19 ;  /* 0x0018bc1301007387 */ /* 0x000fe20000100800 */
[----:B------:R-:W-:-:S03]  /*1c3d0*/  LEA R16, P2, R9, R2, 0x1 ;  /* 0x0000000209107211 */ /* 0x000fc600078408ff */
[----:B------:R0:W-:Y:S04]  /*1c3e0*/  STL [R1+0x18f8], R17 ;  /* 0x0018f81101007387 */ /* 0x0001e80000100800 */
[----:B------:R-:W-:Y:S04]  /*1c3f0*/  STL [R1+0x18c4], R18 ;  /* 0x0018c41201007387 */ /* 0x000fe80000100800 */
[----:B------:R1:W-:Y:S01]  /*1c400*/  STL [R1+0x1900], R16 ;  /* 0x0019001001007387 */ /* 0x0003e20000100800 */
[----:B0-----:R-:W-:-:S05]  /*1c410*/  LEA.HI.X.SX32 R17, R15, R0, 0x1, P1 ;  /* 0x000000000f117211 */ /* 0x001fca00008f0eff */
[----:B------:R-:W-:Y:S01]  /*1c420*/  STL [R1+0x18cc], R17 ;  /* 0x0018cc1101007387 */ /* 0x000fe20000100800 */
[----:B-1----:R-:W-:Y:S02]  /*1c430*/  LEA.HI.X.SX32 R16, R14, R0, 0x1, P0 ;  /* 0x000000000e107211 */ /* 0x002fe400000f0eff */
[----:B--2---:R-:W-:-:S05]  /*1c440*/  LEA R15, P1, R8, R2, 0x1 ;  /* 0x00000002080f7211 */ /* 0x004fca00078208ff */
[----:B------:R0:W-:Y:S01]  /*1c450*/  STL [R1+0x1908], R15 ;  /* 0x0019080f01007387 */ /* 0x0001e20000100800 */
[----:B------:R-:W-:-:S03]  /*1c460*/  LEA R14, P0, R23, R2, 0x1 ;  /* 0x00000002170e7211 */ /* 0x000fc600078008ff */
[----:B------:R-:W-:Y:S04]  /*1c470*/  STL [R1+0x18d4], R16 ;  /* 0x0018d41001007387 */ /* 0x000fe80000100800 */
[----:B------:R1:W-:Y:S01]  /*1c480*/  STL [R1+0x1910], R14 ;  /* 0x0019100e01007387 */ /* 0x0003e20000100800 */
[----:B0-----:R-:W-:-:S05]  /*1c490*/  LEA.HI.X.SX32 R15, R13, R0, 0x1, P4 ;  /* 0x000000000d0f7211 */ /* 0x001fca00020f0eff */
[----:B------:R-:W-:Y:S01]  /*1c4a0*/  STL [R1+0x18dc], R15 ;  /* 0x0018dc0f01007387 */ /* 0x000fe20000100800 */
[----:B-1----:R-:W-:Y:S01]  /*1c4b0*/  LEA.HI.X.SX32 R14, R12, R0, 0x1, P6 ;  /* 0x000000000c0e7211 */ /* 0x002fe200030f0eff */
[----:B------:R-:W-:Y:S02]  /*1c4c0*/  IMAD R3, R3, UR6, RZ ;  /* 0x0000000603037c24 */ /* 0x000fe4000f8e02ff */
[----:B------:R-:W-:Y:S01]  /*1c4d0*/  IMAD R29, R29, UR6, RZ ;  /* 0x000000061d1d7c24 */ /* 0x000fe2000f8e02ff */
[----:B---3--:R-:W-:-:S05]  /*1c4e0*/  LEA R13, P4, R7, R2, 0x1 ;  /* 0x00000002070d7211 */ /* 0x008fca00078808ff */
[----:B------:R0:W-:Y:S04]  /*1c4f0*/  STL [R1+0x1914], R13 ;  /* 0x0019140d01007387 */ /* 0x0001e80000100800 */
[----:B------:R-:W-:Y:S01]  /*1c500*/  STL [R1+0x18e4], R14 ;  /* 0x0018e40e01007387 */ /* 0x000fe20000100800 */
[----:B----4-:R-:W-:Y:S02]  /*1c510*/  LEA R12, P6, R6, R2, 0x1 ;  /* 0x00000002060c7211 */ /* 0x010fe400078c08ff */
[----:B0-----:R-:W-:-:S03]  /*1c520*/  LEA.HI.X.SX32 R13, R11, R0, 0x1, P5 ;  /* 0x000000000b0d7211 */ /* 0x001fc600028f0eff */
[----:B------:R0:W-:Y:S04]  /*1c530*/  STL [R1+0x1918], R12 ;  /* 0x0019180c01007387 */ /* 0x0001e80000100800 */
[----:B------:R-:W-:Y:S01]  /*1c540*/  STL [R1+0x18ec], R13 ;  /* 0x0018ec0d01007387 */ /* 0x000fe20000100800 */
[----:B------:R-:W-:Y:S02]  /*1c550*/  LEA R11, P5, R5, R2, 0x1 ;  /* 0x00000002050b7211 */ /* 0x000fe400078a08ff */
[----:B0-----:R-:W-:-:S03]  /*1c560*/  LEA.HI.X.SX32 R12, R10, R0, 0x1, P3 ;  /* 0x000000000a0c7211 */ /* 0x001fc600018f0eff */
[----:B------:R0:W-:Y:S04]  /*1c570*/  STL [R1+0x1928], R11 ;  /* 0x0019280b01007387 */ /* 0x0001e80000100800 */
[----:B------:R-:W-:Y:S01]  /*1c580*/  STL [R1+0x18f4], R12 ;  /* 0x0018f40c01007387 */ /* 0x000fe20000100800 */
[----:B------:R-:W-:Y:S02]  /*1c590*/  LEA R10, P3, R4, R2, 0x1 ;  /* 0x00000002040a7211 */ /* 0x000fe400078608ff */
[----:B0-----:R-:W-:-:S03]  /*1c5a0*/  LEA.HI.X.SX32 R11, R9, R0, 0x1, P2 ;  /* 0x00000000090b7211 */ /* 0x001fc600010f0eff */
[----:B------:R0:W-:Y:S04]  /*1c5b0*/  STL [R1+0x191c], R10 ;  /* 0x00191c0a01007387 */ /* 0x0001e80000100800 */
[----:B------:R-:W-:Y:S01]  /*1c5c0*/  STL [R1+0x18fc], R11 ;  /* 0x0018fc0b01007387 */ /* 0x000fe20000100800 */
[----:B0-----:R-:W-:Y:S02]  /*1c5d0*/  LEA.HI.X.SX32 R10, R8, R0, 0x1, P1 ;  /* 0x00000000080a7211 */ /* 0x001fe400008f0eff */
[-C--:B------:R-:W-:Y:S02]  /*1c5e0*/  LEA R9, P2, R28, R2.reuse, 0x1 ;  /* 0x000000021c097211 */ /* 0x080fe400078408ff */
[----:B------:R-:W-:-:S03]  /*1c5f0*/  LEA R8, P1, R3, R2, 0x1 ;  /* 0x0000000203087211 */ /* 0x000fc600078208ff */
[----:B------:R0:W-:Y:S01]  /*1c600*/  STL [R1+0x1920], R9 ;  /* 0x0019200901007387 */ /* 0x0001e20000100800 */
[----:B------:R-:W-:-:S03]  /*1c610*/  LEA.HI.X.SX32 R7, R7, R0, 0x1, P4 ;  /* 0x0000000007077211 */ /* 0x000fc600020f0eff */
[----:B------:R-:W-:Y:S04]  /*1c620*/  STL [R1+0x1904], R10 ;  /* 0x0019040a01007387 */ /* 0x000fe80000100800 */
[----:B------:R1:W-:Y:S01]  /*1c630*/  STL [R1+0x1924], R8 ;  /* 0x0019240801007387 */ /* 0x0003e20000100800 */
[----:B0-----:R-:W-:Y:S02]  /*1c640*/  LEA.HI.X.SX32 R9, R23, R0, 0x1, P0 ;  /* 0x0000000017097211 */ /* 0x001fe400000f0eff */
[----:B------:R-:W0:Y:S01]  /*1c650*/  LDC R23, c[0x0][0x238] ;  /* 0x00008e00ff177b82 */ /* 0x000e220000000800 */
[----:B-1----:R-:W-:Y:S02]  /*1c660*/  LEA R8, P0, R29, R2, 0x1 ;  /* 0x000000021d087211 */ /* 0x002fe400078008ff */
[-C--:B------:R-:W-:Y:S01]  /*1c670*/  LEA.HI.X.SX32 R2, R6, R0.reuse, 0x1, P6 ;  /* 0x0000000006027211 */ /* 0x080fe200030f0eff */
[----:B------:R-:W-:Y:S04]  /*1c680*/  STL [R1+0x190c], R9 ;  /* 0x00190c0901007387 */ /* 0x000fe80000100800 */
[----:B------:R-:W-:Y:S04]  /*1c690*/  STL [R1+0x1250], R8 ;  /* 0x0012500801007387 */ /* 0x000fe80000100800 */
[----:B------:R-:W-:Y:S04]  /*1c6a0*/  STL [R1+0x123c], R7 ;  /* 0x00123c0701007387 */ /* 0x000fe80000100800 */
[----:B------:R1:W-:Y:S02]  /*1c6b0*/  STL [R1+0x1240], R2 ;  /* 0x0012400201007387 */ /* 0x0003e40000100800 */
[----:B-1----:R-:W-:-:S02]  /*1c6c0*/  LEA.HI.X.SX32 R2, R28, R0, 0x1, P2 ;  /* 0x000000001c027211 */ /* 0x002fc400010f0eff */
[----:B------:R-:W1:Y:S01]  /*1c6d0*/  LDC R28, c[0x0][0x238] ;  /* 0x00008e00ff1c7b82 */ /* 0x000e620000000800 */
[-C--:B------:R-:W-:Y:S02]  /*1c6e0*/  LEA.HI.X.SX32 R5, R5, R0.reuse, 0x1, P5 ;  /* 0x0000000005057211 */ /* 0x080fe400028f0eff */
[----:B------:R-:W-:Y:S01]  /*1c6f0*/  LEA.HI.X.SX32 R6, R4, R0, 0x1, P3 ;  /* 0x0000000004067211 */ /* 0x000fe200018f0eff */
[----:B0-----:R-:W-:Y:S02]  /*1c700*/  IMAD R23, R23, 0x3f, RZ ;  /* 0x0000003f17177824 */ /* 0x001fe400078e02ff */
[----:B------:R0:W-:Y:S04]  /*1c710*/  STL [R1+0x1254], R5 ;  /* 0x0012540501007387 */ /* 0x0001e80000100800 */
[----:B------:R-:W-:Y:S01]  /*1c720*/  STL [R1+0x1244], R6 ;  /* 0x0012440601007387 */ /* 0x000fe20000100800 */
[----:B0-----:R-:W-:-:S03]  /*1c730*/  IMAD.WIDE R4, R23, 0x2, R24 ;  /* 0x0000000217047825 */ /* 0x001fc600078e0218 */
[----:B------:R0:W-:Y:S02]  /*1c740*/  STL [R1+0x1248], R2 ;  /* 0x0012480201007387 */ /* 0x0001e40000100800 */
[-C--:B0-----:R-:W-:Y:S01]  /*1c750*/  LEA.HI.X.SX32 R2, R3, R0.reuse, 0x1, P1 ;  /* 0x0000000003027211 */ /* 0x081fe200008f0eff */
[----:B------:R-:W-:Y:S01]  /*1c760*/  IMAD.WIDE R6, R23, 0x2, R26 ;  /* 0x0000000217067825 */ /* 0x000fe200078e021a */
[----:B------:R0:W5:Y:S03]  /*1c770*/  LDL.LU R3, [R1+0x1a6c] ;  /* 0x001a6c0001037983 */ /* 0x0001660000300800 */
[----:B-1----:R-:W-:Y:S02]  /*1c780*/  IMAD R23, R28, 0x3e, RZ ;  /* 0x0000003e1c177824 */ /* 0x002fe400078e02ff */
[----:B------:R-:W1:Y:S01]  /*1c790*/  LDC R28, c[0x0][0x238] ;  /* 0x00008e00ff1c7b82 */ /* 0x000e620000000800 */
[----:B------:R-:W-:Y:S01]  /*1c7a0*/  LEA.HI.X.SX32 R0, R29, R0, 0x1, P0 ;  /* 0x000000001d007211 */ /* 0x000fe200000f0eff */
[----:B------:R-:W-:Y:S04]  /*1c7b0*/  STL [R1+0x124c], R2 ;  /* 0x00124c0201007387 */ /* 0x000fe80000100800 */
[----:B------:R-:W2:Y:S04]  /*1c7c0*/  LDL.LU R29, [R1+0x1a68] ;  /* 0x001a6800011d7983 */ /* 0x000ea80000300800 */
[----:B------:R-:W-:Y:S04]  /*1c7d0*/  STL [R1+0xe48], R0 ;  /* 0x000e480001007387 */ /* 0x000fe80000100800 */
[----:B------:R-:W-:Y:S04]  /*1c7e0*/  STL [R1+0xe50], R4 ;  /* 0x000e500401007387 */ /* 0x000fe80000100800 */
[----:B------:R3:W-:Y:S04]  /*1c7f0*/  STL [R1+0xe4c], R5 ;  /* 0x000e4c0501007387 */ /* 0x0007e80000100800 */
[----:B------:R-:W-:Y:S01]  /*1c800*/  STL [R1+0xe58], R6 ;  /* 0x000e580601007387 */ /* 0x000fe20000100800 */
[----:B-1----:R-:W-:-:S02]  /*1c810*/  IMAD R8, R28, 0x3d, RZ ;  /* 0x0000003d1c087824 */ /* 0x002fc400078e02ff */
[C---:B---3--:R-:W-:Y:S01]  /*1c820*/  IMAD.WIDE R4, R23.reuse, 0x2, R24 ;  /* 0x0000000217047825 */ /* 0x048fe200078e0218 */
[----:B------:R1:W-:Y:S04]  /*1c830*/  STL [R1+0xe54], R7 ;  /* 0x000e540701007387 */ /* 0x0003e80000100800 */
[----:B------:R-:W-:Y:S04]  /*1c840*/  STL [R1+0xe60], R4 ;  /* 0x000e600401007387 */ /* 0x000fe80000100800 */
[----:B------:R3:W-:Y:S01]  /*1c850*/  STL [R1+0xe5c], R5 ;  /* 0x000e5c0501007387 */ /* 0x0007e20000100800 */
[----:B-1----:R-:W-:-:S04]  /*1c860*/  IMAD.WIDE R6, R23, 0x2, R26 ;  /* 0x0000000217067825 */ /* 0x002fc800078e021a */
[----:B------:R-:W-:Y:S01]  /*1c870*/  IMAD R0, R28, 0x3c, RZ ;  /* 0x0000003c1c007824 */ /* 0x000fe200078e02ff */
[----:B------:R-:W-:Y:S01]  /*1c880*/  STL [R1+0xe68], R6 ;  /* 0x000e680601007387 */ /* 0x000fe20000100800 */
[----:B---3--:R-:W-:-:S03]  /*1c890*/  IMAD.WIDE R4, R8, 0x2, R24 ;  /* 0x0000000208047825 */ /* 0x008fc600078e0218 */
[----:B------:R1:W-:Y:S01]  /*1c8a0*/  STL [R1+0xe64], R7 ;  /* 0x000e640701007387 */ /* 0x0003e20000100800 */
[----:B------:R-:W-:-:S03]  /*1c8b0*/  IMAD.WIDE R8, R8, 0x2, R26 ;  /* 0x0000000208087825 */ /* 0x000fc600078e021a */
[----:B------:R-:W-:Y:S04]  /*1c8c0*/  STL [R1+0xe70], R4 ;  /* 0x000e700401007387 */ /* 0x000fe80000100800 */
[----:B------:R3:W-:Y:S04]  /*1c8d0*/  STL [R1+0xe6c], R5 ;  /* 0x000e6c0501007387 */ /* 0x0007e80000100800 */
[----:B------:R4:W-:Y:S01]  /*1c8e0*/  STL [R1+0xe78], R8 ;  /* 0x000e780801007387 */ /* 0x0009e20000100800 */
[----:B-1----:R-:W-:-:S04]  /*1c8f0*/  IMAD.WIDE R6, R0, 0x2, R26 ;  /* 0x0000000200067825 */ /* 0x002fc800078e021a */
[----:B---3--:R-:W-:Y:S01]  /*1c900*/  IMAD.WIDE R4, R0, 0x2, R24 ;  /* 0x0000000200047825 */ /* 0x008fe200078e0218 */
[----:B------:R-:W-:Y:S03]  /*1c910*/  STL [R1+0xe74], R9 ;  /* 0x000e740901007387 */ /* 0x000fe60000100800 */
[C---:B----4-:R-:W-:Y:S01]  /*1c920*/  IMAD R8, R28.reuse, 0x3b, RZ ;  /* 0x0000003b1c087824 */ /* 0x050fe200078e02ff */
[----:B------:R-:W-:Y:S04]  /*1c930*/  STL [R1+0xe80], R4 ;  /* 0x000e800401007387 */ /* 0x000fe80000100800 */
[----:B------:R1:W-:Y:S01]  /*1c940*/  STL [R1+0xe7c], R5 ;  /* 0x000e7c0501007387 */ /* 0x0003e20000100800 */
[----:B------:R-:W-:-:S03]  /*1c950*/  IMAD R0, R28, 0x3a, RZ ;  /* 0x0000003a1c007824 */ /* 0x000fc600078e02ff */
[----:B------:R-:W-:Y:S01]  /*1c960*/  STL [R1+0xe88], R6 ;  /* 0x000e880601007387 */ /* 0x000fe20000100800 */
[----:B-1----:R-:W-:-:S03]  /*1c970*/  IMAD.WIDE R4, R8, 0x2, R24 ;  /* 0x0000000208047825 */ /* 0x002fc600078e0218 */
        /* <DEDUP_REMOVED lines=179> */
[----:B------:R-:W-:-:S03]  /*1d4b0*/  IMAD.SHL.U32 R0, R28, 0x20, RZ ;  /* 0x000000201c007824 */ /* 0x000fc600078e00ff */
        /* <DEDUP_REMOVED lines=215> */
[----:B------:R3:W-:Y:S01]  /*1e230*/  STL [R1+0x120c], R5 ;  /* 0x00120c0501007387 */ /* 0x0007e20000100800 */
[----:B-1----:R-:W-:-:S03]  /*1e240*/  IMAD.WIDE R6, R0, 0x2, R26 ;  /* 0x0000000200067825 */ /* 0x002fc600078e021a */
[----:B------:R-:W-:Y:S01]  /*1e250*/  STL [R1+0x1218], R8 ;  /* 0x0012180801007387 */ /* 0x000fe20000100800 */
[----:B---3--:R-:W-:-:S03]  /*1e260*/  IMAD.WIDE R4, R0, 0x2, R24 ;  /* 0x0000000200047825 */ /* 0x008fc600078e0218 */
[----:B------:R1:W-:Y:S04]  /*1e270*/  STL [R1+0x1214], R9 ;  /* 0x0012140901007387 */ /* 0x0003e80000100800 */
[----:B------:R-:W-:Y:S04]  /*1e280*/  STL [R1+0x1220], R4 ;  /* 0x0012200401007387 */ /* 0x000fe80000100800 */
[----:B------:R3:W-:Y:S01]  /*1e290*/  STL [R1+0x121c], R5 ;  /* 0x00121c0501007387 */ /* 0x0007e20000100800 */
[----:B-1----:R-:W-:-:S03]  /*1e2a0*/  IMAD.WIDE R8, R28, 0x2, R24 ;  /* 0x000000021c087825 */ /* 0x002fc600078e0218 */
[----:B------:R-:W-:Y:S04]  /*1e2b0*/  STL [R1+0x1228], R6 ;  /* 0x0012280601007387 */ /* 0x000fe80000100800 */
[----:B------:R-:W-:Y:S01]  /*1e2c0*/  STL [R1+0x1224], R7 ;  /* 0x0012240701007387 */ /* 0x000fe20000100800 */
[----:B---3--:R-:W-:-:S03]  /*1e2d0*/  IMAD.WIDE R4, R28, 0x2, R26 ;  /* 0x000000021c047825 */ /* 0x008fc600078e021a */
[----:B------:R-:W-:Y:S04]  /*1e2e0*/  STL [R1+0x1230], R8 ;  /* 0x0012300801007387 */ /* 0x000fe80000100800 */
[----:B------:R-:W-:Y:S04]  /*1e2f0*/  STL [R1+0x122c], R9 ;  /* 0x00122c0901007387 */ /* 0x000fe80000100800 */
[----:B------:R-:W-:Y:S04]  /*1e300*/  STL [R1+0x1238], R4 ;  /* 0x0012380401007387 */ /* 0x000fe80000100800 */
[----:B------:R1:W-:Y:S04]  /*1e310*/  STL [R1+0x1234], R5 ;  /* 0x0012340501007387 */ /* 0x0003e80000100800 */
[----:B------:R-:W-:Y:S04]  /*1e320*/  STL [R1+0xe44], RZ ;  /* 0x000e44ff01007387 */ /* 0x000fe80000100800 */
        /* <DEDUP_REMOVED lines=428> */
[----:B------:R-:W-:Y:S01]  /*1fdf0*/  STL [R1+0x250], RZ ;  /* 0x000250ff01007387 */ /* 0x000fe20000100800 */
[----:B------:R-:W3:Y:S03]  /*1fe00*/  S2R R26, SR_TID.X ;  /* 0x00000000001a7919 */ /* 0x000ee60000002100 */
        /* <DEDUP_REMOVED lines=18> */
[C---:B---3--:R-:W-:Y:S01]  /*1ff30*/  LOP3.LUT R27, R26.reuse, 0x3f, RZ, 0xc0, !PT ;  /* 0x0000003f1a1b7812 */ /* 0x048fe200078ec0ff */
[----:B-1----:R-:W-:-:S02]  /*1ff40*/  IMAD.SHL.U32 R5, R26, 0x20, RZ ;  /* 0x000000201a057824 */ /* 0x002fc400078e00ff */
[----:B------:R-:W-:Y:S02]  /*1ff50*/  IMAD.SHL.U32 R4, R28, 0x40, RZ ;  /* 0x000000401c047824 */ /* 0x000fe400078e00ff */
[----:B------:R-:W-:Y:S01]  /*1ff60*/  IMAD.SHL.U32 R2, R27, 0x2, RZ ;  /* 0x000000021b027824 */ /* 0x000fe200078e00ff */
[----:B------:R-:W-:Y:S01]  /*1ff70*/  USHF.L.U32 UR5, UR5, 0x6, URZ ;  /* 0x0000000605057899 */ /* 0x000fe2000800063f */
[----:B------:R-:W3:Y:S01]  /*1ff80*/  LDL.LU R28, [R1+0x424] ;  /* 0x00042400011c7983 */ /* 0x000ee20000300800 */
[----:B------:R-:W-:Y:S01]  /*1ff90*/  LOP3.LUT R5, R5, 0x400, RZ, 0xc0, !PT ;  /* 0x0000040005057812 */ /* 0x000fe200078ec0ff */
[----:B------:R-:W1:Y:S04]  /*1ffa0*/  LDC R26, c[0x0][0x230] ;  /* 0x00008c00ff1a7b82 */ /* 0x000e680000000800 */
[----:B------:R3:W-:Y:S04]  /*1ffb0*/  STL [R1+0x1a64], R5 ;  /* 0x001a640501007387 */ /* 0x0007e80000100800 */
[----:B------:R-:W-:Y:S04]  /*1ffc0*/  STL [R1+0x1fc], RZ ;  /* 0x0001fcff01007387 */ /* 0x000fe80000100800 */
[----:B------:R-:W-:Y:S04]  /*1ffd0*/  STL [R1+0xda0], RZ ;  /* 0x000da0ff01007387 */ /* 0x000fe80000100800 */
[----:B------:R-:W-:Y:S01]  /*1ffe0*/  STL [R1+0xda4], RZ ;  /* 0x000da4ff01007387 */ /* 0x000fe20000100800 */
[----:B------:R-:W-:Y:S01]  /*1fff0*/  SHF.R.S32.HI R0, RZ, 0x1f, R4 ;  /* 0x0000001fff007819 */ /* 0x000fe20000011404 */
[----:B-1----:R-:W-:-:S03]  /*20000*/  VIADD R26, R26, 0x3f ;  /* 0x0000003f1a1a7836 */ /* 0x002fc60000000000 */
[----:B------:R-:W-:Y:S02]  /*20010*/  SHF.L.U64.HI R0, R4, 0x1, R0 ;  /* 0x0000000104007819 */ /* 0x000fe40000010200 */
[----:B------:R-:W-:Y:S02]  /*20020*/  SHF.R.S32.HI R27, RZ, 0x1f, R26 ;  /* 0x0000001fff1b7819 */ /* 0x000fe4000001141a */
[C---:B------:R-:W-:Y:S02]  /*20030*/  LOP3.LUT R4, R2.reuse, 0x20, RZ, 0x3c, !PT ;  /* 0x0000002002047812 */ /* 0x040fe400078e3cff */
[----:B------:R-:W-:Y:S02]  /*20040*/  LEA.HI R27, R27, R26, RZ, 0x6 ;  /* 0x0000001a1b1b7211 */ /* 0x000fe400078f30ff */
[----:B------:R-:W-:Y:S02]  /*20050*/  LOP3.LUT R4, R2, 0x50, RZ, 0x3c, !PT ;  /* 0x0000005002047812 */ /* 0x000fe400078e3cff */
[----:B--2---:R-:W-:-:S02]  /*20060*/  LOP3.LUT R4, R29, 0x20, RZ, 0x3c, !PT ;  /* 0x000000201d047812 */ /* 0x004fc400078e3cff */
[----:B------:R-:W-:Y:S02]  /*20070*/  SHF.R.S32.HI R6, RZ, 0x6, R27 ;  /* 0x00000006ff067819 */ /* 0x000fe4000001141b */
[C---:B------:R-:W-:Y:S02]  /*20080*/  LOP3.LUT R7, R2.reuse, 0x30, RZ, 0x3c, !PT ;  /* 0x0000003002077812 */ /* 0x040fe400078e3cff */
[C---:B------:R-:W-:Y:S02]  /*20090*/  LOP3.LUT R6, R2.reuse, 0x10, RZ, 0x3c, !PT ;  /* 0x0000001002067812 */ /* 0x040fe400078e3cff */
[C---:B------:R-:W-:Y:S02]  /*200a0*/  LOP3.LUT R7, R2.reuse, 0x60, RZ, 0x3c, !PT ;  /* 0x0000006002077812 */ /* 0x040fe400078e3cff */
[----:B------:R-:W-:Y:S02]  /*200b0*/  LOP3.LUT R6, R2, 0x40, RZ, 0x3c, !PT ;  /* 0x0000004002067812 */ /* 0x000fe400078e3cff */
[----:B------:R-:W-:-:S02]  /*200c0*/  LOP3.LUT R7, R29, 0x40, RZ, 0x3c, !PT ;  /* 0x000000401d077812 */ /* 0x000fc400078e3cff */
[----:B------:R-:W-:Y:S02]  /*200d0*/  LOP3.LUT R6, R2, 0x70, RZ, 0x3c, !PT ;  /* 0x0000007002067812 */ /* 0x000fe400078e3cff */
[----:B------:R-:W-:Y:S01]  /*200e0*/  LOP3.LUT R6, R29, 0x60, RZ, 0x3c, !PT ;  /* 0x000000601d067812 */ /* 0x000fe200078e3cff */
[----:B------:R-:W-:Y:S01]  /*200f0*/  USHF.R.S32.HI UR6, URZ, 0x1f, UR5 ;  /* 0x0000001f3f067899 */ /* 0x000fe20008011405 */
[----:B------:R-:W-:Y:S02]  /*20100*/  CS2R R16, SRZ ;  /* 0x0000000000107805 */ /* 0x000fe4000001ff00 */
[----:B------:R-:W-:Y:S01]  /*20110*/  CS2R R18, SRZ ;  /* 0x0000000000127805 */ /* 0x000fe2000001ff00 */
[----:B------:R-:W-:Y:S02]  /*20120*/  USHF.L.U32 UR7, UR5, 0x1, URZ ;  /* 0x0000000105077899 */ /* 0x000fe4000800063f */
[----:B------:R-:W-:Y:S01]  /*20130*/  USHF.L.U64.HI UR6, UR5, 0x1, UR6 ;  /* 0x0000000105067899 */ /* 0x000fe20008010206 */
[----:B---3--:R-:W-:-:S05]  /*20140*/  LOP3.LUT R5, R28, R5, RZ, 0xfc, !PT ;  /* 0x000000051c057212 */ /* 0x008fca00078efcff */
[----:B------:R-:W-:Y:S04]  /*20150*/  STL [R1+0xe30], R5 ;  /* 0x000e300501007387 */ /* 0x000fe80000100800 */
        /* <DEDUP_REMOVED lines=58> */
[----:B------:R1:W-:Y:S04]  /*20500*/  STL [R1+0x1a60], R4 ;  /* 0x001a600401007387 */ /* 0x0003e80000100800 */
[----:B------:R0:W-:Y:S01]  /*20510*/  STL [R1+0x1a5c], R7 ;  /* 0x001a5c0701007387 */ /* 0x0001e20000100800 */
[----:B-1----:R-:W-:-:S05]  /*20520*/  LOP3.LUT R4, R5, 0x40, RZ, 0x3c, !PT ;  /* 0x0000004005047812 */ /* 0x002fca00078e3cff */
[----:B------:R0:W-:Y:S04]  /*20530*/  STL [R1+0xe34], R4 ;  /* 0x000e340401007387 */ /* 0x0001e80000100800 */
[----:B------:R0:W-:Y:S02]  /*20540*/  STL [R1+0x1a58], R6 ;  /* 0x001a580601007387 */ /* 0x0001e40000100800 */
.L_x_2:
[----:B0-----:R-:W2:Y:S01]  /*20550*/  LDL.64 R6, [R1+0xe28] ;  /* 0x000e280001067983 */ /* 0x001ea20000100a00 */
[----:B------:R-:W0:Y:S03]  /*20560*/  LDC R4, c[0x0][0x230] ;  /* 0x00008c00ff047b82 */ /* 0x000e260000000800 */
[----:B------:R-:W-:Y:S04]  /*20570*/  STL [R1+0x457c], R9 ;  /* 0x00457c0901007387 */ /* 0x000fe80000100800 */
        /* <DEDUP_REMOVED lines=150> */
[----:B-----5:R-:W-:Y:S04]  /*20ee0*/  STL [R1+0x434c], R28 ;  /* 0x00434c1c01007387 */ /* 0x020fe80000100800 */
        /* <DEDUP_REMOVED lines=92> */
[----:B------:R-:W-:Y:S04]  /*214b0*/  STL.64 [R1+0x37b8], R18 ;  /* 0x0037b81201007387 */ /* 0x000fe80000100a00 */
        /* <DEDUP_REMOVED lines=64> */
[----:B------:R1:W-:Y:S04]  /*218c0*/  STL [R1+0x1b88], R0 ;  /* 0x001b880001007387 */ /* 0x0003e80000100800 */
[----:B-1----:R-:W0:Y:S01]  /*218d0*/  LDL.LU R0, [R1+0xe44] ;  /* 0x000e440001007983 */ /* 0x002e220000300800 */
[----:B------:R-:W-:-:S02]  /*218e0*/  PRMT R10, RZ, 0x7610, R10 ;  /* 0x00007610ff0a7816 */ /* 0x000fc4000000000a */
[----:B------:R-:W-:Y:S01]  /*218f0*/  PRMT R11, RZ, 0x7610, R11 ;  /* 0x00007610ff0b7816 */ /* 0x000fe2000000000b */
[----:B-----5:R-:W-:Y:S01]  /*21900*/  STL [R1+0x1a68], R3 ;  /* 0x001a680301007387 */ /* 0x020fe20000100800 */
[----:B0-----:R-:W-:-:S03]  /*21910*/  IMAD R4, R0, -0x40, R4 ;  /* 0xffffffc000047824 */ /* 0x001fc600078e0204 */
[----:B------:R-:W-:Y:S02]  /*21920*/  STL [R1+0x1bb8], R0 ;  /* 0x001bb80001007387 */ /* 0x000fe40000100800 */
[C---:B------:R-:W-:Y:S02]  /*21930*/  ISETP.GT.AND P0, PT, R4.reuse, RZ, PT ;  /* 0x000000ff0400720c */ /* 0x040fe40003f04270 */
[----:B------:R-:W-:Y:S01]  /*21940*/  STL [R1+0x42a0], R0 ;  /* 0x0042a00001007387 */ /* 0x000fe20000100800 */
[----:B------:R-:W-:-:S10]  /*21950*/  ISETP.GT.AND P1, PT, R4, 0x1, PT ;  /* 0x000000010400780c */ /* 0x000fd40003f24270 */
[----:B--2---:R-:W2:Y:S04]  /*21960*/  @P0 LDG.E.U16 R10, desc[UR8][R6.64] ;  /* 0x00000008060a0981 */ /* 0x004ea8000c1e1500 */
[----:B------:R-:W3:Y:S01]  /*21970*/  LDL.64 R6, [R1+0xe20] ;  /* 0x000e200001067983 */ /* 0x000ee20000100a00 */
[----:B------:R-:W-:Y:S02]  /*21980*/  PRMT R9, RZ, 0x7610, R9 ;  /* 0x00007610ff097816 */ /* 0x000fe40000000009 */
[----:B------:R-:W-:Y:S02]  /*21990*/  PRMT R8, RZ, 0x7610, R8 ;  /* 0x00007610ff087816 */ /* 0x000fe40000000008 */
[----:B------:R-:W-:Y:S01]  /*219a0*/  ISETP.GT.AND P2, PT, R4, 0x2, PT ;  /* 0x000000020400780c */ /* 0x000fe20003f44270 */
[----:B---3--:R0:W3:Y:S04]  /*219b0*/  @P0 LDG.E.U16 R11, desc[UR8][R6.64] ;  /* 0x00000008060b0981 */ /* 0x0080e8000c1e1500 */
[----:B------:R-:W0:Y:S04]  /*219c0*/  LDL R6, [R1+0x1234] ;  /* 0x0012340001067983 */ /* 0x000e280000100800 */
[----:B------:R-:W0:Y:S02]  /*219d0*/  LDL R7, [R1+0x1238] ;  /* 0x0012380001077983 */ /* 0x000e240000100800 */
[----:B0-----:R-:W-:-:S04]  /*219e0*/  @P1 LOP3.LUT R7, R7, R6, RZ, 0x3c, !PT ;  /* 0x0000000607071212 */ /* 0x001fc800078e3cff */
[----:B------:R-:W-:-:S04]  /*219f0*/  @P1 LOP3.LUT R6, R7, R6, RZ, 0x3c, !PT ;  /* 0x0000000607061212 */ /* 0x000fc800078e3cff */
[----:B------:R-:W-:-:S05]  /*21a00*/  @P1 LOP3.LUT R7, R7, R6, RZ, 0x3c, !PT ;  /* 0x0000000607071212 */ /* 0x000fca00078e3cff */
[----:B------:R-:W4:Y:S04]  /*21a10*/  @P1 LDG.E.U16 R9, desc[UR8][R6.64] ;  /* 0x0000000806091981 */ /* 0x000f28000c1e1500 */
[----:B----4-:R0:W-:Y:S04]  /*21a20*/  STL [R1+0x38c], R9 ;  /* 0x00038c0901007387 */ /* 0x0101e80000100800 */
[----:B0-----:R-:W4:Y:S04]  /*21a30*/  LDL.LU R9, [R1+0x45ac] ;  /* 0x0045ac0001097983 */ /* 0x001f280000300800 */
[----:B------:R-:W2:Y:S04]  /*21a40*/  LDL R6, [R1+0x122c] ;  /* 0x00122c0001067983 */ /* 0x000ea80000100800 */
[----:B------:R-:W2:Y:S01]  /*21a50*/  LDL R7, [R1+0x1230] ;  /* 0x0012300001077983 */ /* 0x000ea20000100800 */
[----:B------:R-:W-:-:S02]  /*21a60*/  ISETP.GT.AND P0, PT, R4, 0x3, PT ;  /* 0x000000030400780c */ /* 0x000fc40003f04270 */
[----:B----4-:R-:W-:Y:S02]  /*21a70*/  PRMT R9, RZ, 0x7610, R9 ;  /* 0x00007610ff097816 */ /* 0x010fe40000000009 */
[----:B--2---:R-:W-:-:S04]  /*21a80*/  @P1 LOP3.LUT R7, R7, R6, RZ, 0x3c, !PT ;  /* 0x0000000607071212 */ /* 0x004fc800078e3cff */
[----:B------:R-:W-:-:S04]  /*21a90*/  @P1 LOP3.LUT R6, R7, R6, RZ, 0x3c, !PT ;  /* 0x0000000607061212 */ /* 0x000fc800078e3cff */
[----:B------:R-:W-:-:S05]  /*21aa0*/  @P1 LOP3.LUT R7, R7, R6, RZ, 0x3c, !PT ;  /* 0x0000000607071212 */ /* 0x000fca00078e3cff */
[----:B------:R-:W2:Y:S04]  /*21ab0*/  @P1 LDG.E.U16 R8, desc[UR8][R6.64] ;  /* 0x0000000806081981 */ /* 0x000ea8000c1e1500 */
[----:B--2---:R0:W-:Y:S04]  /*21ac0*/  STL [R1+0x388], R8 ;  /* 0x0003880801007387 */ /* 0x0041e80000100800 */
[----:B0-----:R-:W2:Y:S04]  /*21ad0*/  LDL.LU R8, [R1+0x45a8] ;  /* 0x0045a80001087983 */ /* 0x001ea80000300800 */
[----:B------:R-:W4:Y:S04]  /*21ae0*/  LDL R6, [R1+0x1224] ;  /* 0x0012240001067983 */ /* 0x000f280000100800 */
[----:B------:R-:W4:Y:S01]  /*21af0*/  LDL R7, [R1+0x1228] ;  /* 0x0012280001077983 */ /* 0x000f220000100800 */
[----:B------:R-:W-:-:S02]  /*21b00*/  ISETP.GT.AND P1, PT, R4, 0x4, PT ;  /* 0x000000040400780c */ /* 0x000fc40003f24270 */
[----:B--2---:R-:W-:Y:S02]  /*21b10*/  PRMT R8, RZ, 0x7610, R8 ;  /* 0x00007610ff087816 */ /* 0x004fe40000000008 */
[----:B----4-:R-:W-:-:S04]  /*21b20*/  @P2 LOP3.LUT R7, R7, R6, RZ, 0x3c, !PT ;  /* 0x0000000607072212 */ /* 0x010fc800078e3cff */
[----:B------:R-:W-:-:S04]  /*21b30*/  @P2 LOP3.LUT R6, R7, R6, RZ, 0x3c, !PT ;  /* 0x0000000607062212 */ /* 0x000fc800078e3cff */
[----:B------:R-:W-:-:S05]  /*21b40*/  @P2 LOP3.LUT R7, R7, R6, RZ, 0x3c, !PT ;  /* 0x0000000607072212 */ /* 0x000fca00078e3cff */
[----:B------:R-:W2:Y:S04]  /*21b50*/  @P2 LDG.E.U16 R9, desc[UR8][R6.64] ;  /* 0x0000000806092981 */ /* 0x000ea8000c1e1500 */
[----:B--2---:R0:W-:Y:S04]  /*21b60*/  STL [R1+0x384], R9 ;  /* 0x0003840901007387 */ /* 0x0041e80000100800 */
[----:B0-----:R-:W2:Y:S04]  /*21b70*/  LDL.LU R9, [R1+0x45a4] ;  /* 0x0045a40001097983 */ /* 0x001ea80000300800 */
[----:B------:R-:W4:Y:S04]  /*21b80*/  LDL R6, [R1+0x121c] ;  /* 0x00121c0001067983 */ /* 0x000f280000100800 */
[----:B------:R-:W4:Y:S01]  /*21b90*/  LDL R7, [R1+0x1220] ;  /* 0x0012200001077983 */ /* 0x000f220000100800 */
[----:B--2---:R-:W-:-:S02]  /*21ba0*/  PRMT R9, RZ, 0x7610, R9 ;  /* 0x00007610ff097816 */ /* 0x004fc40000000009 */
        /* <DEDUP_REMOVED lines=84> */
[----:B------:R-:W-:-:S02]  /*220f0*/  PRMT R5, RZ, 0x7610, R5 ;  /* 0x00007610ff057816 */ /* 0x000fc40000000005 */
[----:B------:R-:W-:Y:S02]  /*22100*/  ISETP.GT.AND P0, PT, R4, 0x9, PT ;  /* 0x000000090400780c */ /* 0x000fe40003f04270 */
        /* <DEDUP_REMOVED lines=17> */
[----:B------:R-:W4:Y:S02]  /*22220*/  LDL R7, [R1+0x11c8] ;  /* 0x0011c80001077983 */ /* 0x000f240000100800 */
[----:B----4-:R-:W-:-:S04]  /*22230*/  @P2 LOP3.LUT R7, R7, R6, RZ, 0x3c, !PT ;  /* 0x0000000607072212 */ /* 0x010fc800078e3cff */
[----:B------:R-:W-:-:S04]  /*22240*/  @P2 LOP3.LUT R6, R7, R6, RZ, 0x3c, !PT ;  /* 0x0000000607062212 */ /* 0x000fc800078e3cff */
[----:B------:R-:W-:-:S05]  /*22250*/  @P2 LOP3.LUT R7, R7, R6, RZ, 0x3c, !PT ;  /* 0x0000000607072212 */ /* 0x000fca00078e3cff */
[----:B------:R0:W4:Y:S04]  /*22260*/  @P2 LDG.E.U16 R9, desc[UR8][R6.64] ;  /* 0x0000000806092981 */ /* 0x000128000c1e1500 */
[----:B------:R-:W0:Y:S04]  /*22270*/  LDL R6, [R1+0x11bc] ;  /* 0x0011bc0001067983 */ /* 0x000e280000100800 */
[----:B------:R-:W0:Y:S01]  /*22280*/  LDL R7, [R1+0x11c0] ;  /* 0x0011c00001077983 */ /* 0x000e220000100800 */
[----:B--2---:R-:W-:Y:S02]  /*22290*/  PRMT R8, RZ, 0x7610, R8 ;  /* 0x00007610ff087816 */ /* 0x004fe40000000008 */
[----:B------:R-:W-:-:S02]  /*222a0*/  ISETP.GT.AND P1, PT, R4, 0xa, PT ;  /* 0x0000000a0400780c */ /* 0x000fc40003f24270 */
[----:B0-----:R-:W-:-:S04]  /*222b0*/  @P2 LOP3.LUT R7, R7, R6, RZ, 0x3c, !PT ;  /* 0x0000000607072212 */ /* 0x001fc800078e3cff */
[----:B------:R-:W-:-:S04]  /*222c0*/  @P2 LOP3.LUT R6, R7, R6, RZ, 0x3c, !PT ;  /* 0x0000000607062212 */ /* 0x000fc800078e3cff */
[----:B------:R-:W-:-:S05]  /*222d0*/  @P2 LOP3.LUT R7, R7, R6, RZ, 0x3c, !PT ;  /* 0x0000000607072212 */ /* 0x000fca00078e3cff */
[----:B------:R-:W2:Y:S04]  /*222e0*/  @P2 LDG.E.U16 R5, desc[UR8][R6.64] ;  /* 0x0000000806052981 */ /* 0x000ea8000c1e1500 */
[----:B--2---:R0:W-:Y:S04]  /*222f0*/  STL [R1+0x330], R5 ;  /* 0x0003300501007387 */ /* 0x0041e80000100800 */
[----:B0-----:R-:W2:Y:S04]  /*22300*/  LDL.LU R5, [R1+0x4574] ;  /* 0x0045740001057983 */ /* 0x001ea80000300800 */
[----:B------:R-:W3:Y:S04]  /*22310*/  LDL R6, [R1+0x11b4] ;  /* 0x0011b40001067983 */ /* 0x000ee80000100800 */
[----:B------:R-:W3:Y:S01]  /*22320*/  LDL R7, [R1+0x11b8] ;  /* 0x0011b80001077983 */ /* 0x000ee20000100800 */
[----:B--2---:R-:W-:-:S02]  /*22330*/  PRMT R5, RZ, 0x7610, R5 ;  /* 0x00007610ff057816 */ /* 0x004fc40000000005 */
[----:B---3--:R-:W-:-:S04]  /*22340*/  @P0 LOP3.LUT R7, R7, R6, RZ, 0x3c, !PT ;  /* 0x0000000607070212 */ /* 0x008fc800078e3cff */
[----:B------:R-:W-:-:S04]  /*22350*/  @P0 LOP3.LUT R6, R7, R6, RZ, 0x3c, !PT ;  /* 0x0000000607060212 */ /* 0x000fc800078e3cff */
[----:B------:R-:W-:-:S05]  /*22360*/  @P0 LOP3.LUT R7, R7, R6, RZ, 0x3c, !PT ;  /* 0x0000000607070212 */ /* 0x000fca00078e3cff */
[----:B------:R-:W2:Y:S04]  /*22370*/  @P0 LDG.E.U16 R8, desc[UR8][R6.64] ;  /* 0x0000000806080981 */ /* 0x000ea8000c1e1500 */
[----:B--2---:R0:W-:Y:S04]  /*22380*/  STL [R1+0x344], R8 ;  /* 0x0003440801007387 */ /* 0x0041e80000100800 */
[----:B0-----:R-:W2:Y:S04]  /*22390*/  LDL.LU R8, [R1+0x4570] ;  /* 0x0045700001087983 */ /* 0x001ea80000300800 */
[----:B------:R-:W3:Y:S04]  /*223a0*/  LDL R6, [R1+0x11ac] ;  /* 0x0011ac0001067983 */ /* 0x000ee80000100800 */
[----:B------:R-:W3:Y:S01]  /*223b0*/  LDL R7, [R1+0x11b0] ;  /* 0x0011b00001077983 */ /* 0x000ee20000100800 */
[----:B------:R-:W-:-:S02]  /*223c0*/  ISETP.GT.AND P2, PT, R4, 0xb, PT ;  /* 0x0000000b0400780c */ /* 0x000fc40003f44270 */
[----:B--2---:R-:W-:Y:S02]  /*223d0*/  PRMT R8, RZ, 0x7610, R8 ;  /* 0x00007610ff087816 */ /* 0x004fe40000000008 */
        /* <DEDUP_REMOVED lines=126> */
[----:B------:R0:W2:Y:S04]  /*22bc0*/  @P1 LDG.E.U16 R8, desc[UR8][R6.64] ;  /* 0x0000000806081981 */ /* 0x0000a8000c1e1500 */
[----:B------:R-:W0:Y:S04]  /*22bd0*/  LDL R6, [R1+0x113c] ;  /* 0x00113c0001067983 */ /* 0x000e280000100800 */
[----:B------:R-:W0:Y:S01]  /*22be0*/  LDL R7, [R1+0x1140] ;  /* 0x0011400001077983 */ /* 0x000e220000100800 */
[----:B------:R-:W-:Y:S02]  /*22bf0*/  PRMT R2, RZ, 0x7610, R2 ;  /* 0x00007610ff027816 */ /* 0x000fe40000000002 */
[----:B------:R-:W-:-:S02]  /*22c00*/  ISETP.GT.AND P0, PT, R4, 0x12, PT ;  /* 0x000000120400780c */ /* 0x000fc40003f04270 */
[----:B0-----:R-:W-:-:S04]  /*22c10*/  @P1 LOP3.LUT R7, R7, R6, RZ, 0x3c, !PT ;  /* 0x0000000607071212 */ /* 0x001fc800078e3cff */
[----:B------:R-:W-:-:S04]  /*22c20*/  @P1 LOP3.LUT R6, R7, R6, RZ, 0x3c, !PT ;  /* 0x0000000607061212 */ /* 0x000fc800078e3cff */
[----:B------:R-:W-:-:S05]  /*22c30*/  @P1 LOP3.LUT R7, R7, R6, RZ, 0x3c, !PT ;  /* 0x0000000607071212 */ /* 0x000fca00078e3cff */
[----:B------:R-:W3:Y:S04]  /*22c40*/  @P1 LDG.E.U16 R5, desc[UR8][R6.64] ;  /* 0x0000000806051981 */ /* 0x000ee8000c1e1500 */
[----:B---3--:R0:W-:Y:S04]  /*22c50*/  STL [R1+0x300], R5 ;  /* 0x0003000501007387 */ /* 0x0081e80000100800 */
[----:B0-----:R-:W3:Y:S04]  /*22c60*/  LDL.LU R5, [R1+0x4538] ;  /* 0x0045380001057983 */ /* 0x001ee80000300800 */
[----:B------:R-:W4:Y:S04]  /*22c70*/  LDL R6, [R1+0x1134] ;  /* 0x0011340001067983 */ /* 0x000f280000100800 */
[----:B------:R-:W4:Y:S01]  /*22c80*/  LDL R7, [R1+0x1138] ;  /* 0x0011380001077983 */ /* 0x000f220000100800 */
[----:B---3--:R-:W-:-:S02]  /*22c90*/  PRMT R5, RZ, 0x7610, R5 ;  /* 0x00007610ff057816 */ /* 0x008fc40000000005 */
[----:B----4-:R-:W-:-:S04]  /*22ca0*/  @P2 LOP3.LUT R7, R7, R6, RZ, 0x3c, !PT ;  /* 0x0000000607072212 */ /* 0x010fc800078e3cff */
[----:B------:R-:W-:-:S04]  /*22cb0*/  @P2 LOP3.LUT R6, R7, R6, RZ, 0x3c, !PT ;  /* 0x0000000607062212 */ /* 0x000fc800078e3cff */
[----:B------:R-:W-:-:S05]  /*22cc0*/  @P2 LOP3.LUT R7, R7, R6, RZ, 0x3c, !PT ;  /* 0x0000000607072212 */ /* 0x000fca00078e3cff */
[----:B------:R-:W3:Y:S04]  /*22cd0*/  @P2 LDG.E.U16 R2, desc[UR8][R6.64] ;  /* 0x0000000806022981 */ /* 0x000ee8000c1e1500 */
[----:B---3--:R0:W-:Y:S04]  /*22ce0*/  STL [R1+0x308], R2 ;  /* 0x0003080201007387 */ /* 0x0081e80000100800 */
[----:B0-----:R-:W3:Y:S04]  /*22cf0*/  LDL.LU R2, [R1+0x4534] ;  /* 0x0045340001027983 */ /* 0x001ee80000300800 */
[----:B------:R-:W4:Y:S04]  /*22d00*/  LDL R6, [R1+0x112c] ;  /* 0x00112c0001067983 */ /* 0x000f280000100800 */
[----:B------:R-:W4:Y:S01]  /*22d10*/  LDL R7, [R1+0x1130] ;  /* 0x0011300001077983 */ /* 0x000f220000100800 */
[----:B------:R-:W-:-:S02]  /*22d20*/  ISETP.GT.AND P1, PT, R4, 0x13, PT ;  /* 0x000000130400780c */ /* 0x000fc40003f24270 */
[----:B---3--:R-:W-:Y:S02]  /*22d30*/  PRMT R2, RZ, 0x7610, R2 ;  /* 0x00007610ff027816 */ /* 0x008fe40000000002 */
        /* <DEDUP_REMOVED lines=559> */
[----:B------:R-:W-:-:S02]  /*25030*/  PRMT R3, RZ, 0x7610, R3 ;  /* 0x00007610ff037816 */ /* 0x000fc40000000003 */
[----:B------:R-:W-:Y:S02]  /*25040*/  ISETP.GT.AND P1, PT, R4, 0x31, PT ;  /* 0x000000310400780c */ /* 0x000fe40003f24270 */
        /* <DEDUP_REMOVED lines=8> */
[----:B------:R-:W4:Y:S02]  /*250d0*/  LDL R7, [R1+0xf50] ;  /* 0x000f500001077983 */ /* 0x000f240000100800 */
[----:B----4-:R-:W-:-:S04]  /*250e0*/  @P2 LOP3.LUT R7, R7, R6, RZ, 0x3c, !PT ;  /* 0x0000000607072212 */ /* 0x010fc800078e3cff */
[----:B------:R-:W-:-:S04]  /*250f0*/  @P2 LOP3.LUT R6, R7, R6, RZ, 0x3c, !PT ;  /* 0x0000000607062212 */ /* 0x000fc800078e3cff */
[----:B------:R-:W-:-:S05]  /*25100*/  @P2 LOP3.LUT R7, R7, R6, RZ, 0x3c, !PT ;  /* 0x0000000607072212 */ /* 0x000fca00078e3cff */
[----:B------:R-:W4:Y:S04]  /*25110*/  @P2 LDG.E.U16 R5, desc[UR8][R6.64] ;  /* 0x0000000806052981 */ /* 0x000f28000c1e1500 */
[----:B----4-:R0:W-:Y:S04]  /*25120*/  STL [R1+0x150], R5 ;  /* 0x0001500501007387 */ /* 0x0101e80000100800 */
[----:B0-----:R-:W4:Y:S04]  /*25130*/  LDL.LU R5, [R1+0x4440] ;  /* 0x0044400001057983 */ /* 0x001f280000300800 */
[----:B------:R-:W2:Y:S04]  /*25140*/  LDL R6, [R1+0xf44] ;  /* 0x000f440001067983 */ /* 0x000ea80000100800 */
[----:B------:R-:W2:Y:S01]  /*25150*/  LDL R7, [R1+0xf48] ;  /* 0x000f480001077983 */ /* 0x000ea20000100800 */
[----:B----4-:R-:W-:-:S02]  /*25160*/  PRMT R5, RZ, 0x7610, R5 ;  /* 0x00007610ff057816 */ /* 0x010fc40000000005 */
[----:B--2---:R-:W-:-:S04]  /*25170*/  @P0 LOP3.LUT R7, R7, R6, RZ, 0x3c, !PT ;  /* 0x0000000607070212 */ /* 0x004fc800078e3cff */
[----:B------:R-:W-:-:S04]  /*25180*/  @P0 LOP3.LUT R6, R7, R6, RZ, 0x3c, !PT ;  /* 0x0000000607060212 */ /* 0x000fc800078e3cff */
[----:B------:R-:W-:-:S05]  /*25190*/  @P0 LOP3.LUT R7, R7, R6, RZ, 0x3c, !PT ;  /* 0x0000000607070212 */ /* 0x000fca00078e3cff */
[----:B------:R0:W2:Y:S04]  /*251a0*/  @P0 LDG.E.U16 R3, desc[UR8][R6.64] ;  /* 0x0000000806030981 */ /* 0x0000a8000c1e1500 */
[----:B------:R-:W0:Y:S04]  /*251b0*/  LDL R6, [R1+0xf3c] ;  /* 0x000f3c0001067983 */ /* 0x000e280000100800 */
[----:B------:R-:W0:Y:S01]  /*251c0*/  LDL R7, [R1+0xf40] ;  /* 0x000f400001077983 */ /* 0x000e220000100800 */
[----:B------:R-:W-:Y:S02]  /*251d0*/  PRMT R29, RZ, 0x7610, R29 ;  /* 0x00007610ff1d7816 */ /* 0x000fe4000000001d */
[----:B0-----:R-:W-:-:S04]  /*251e0*/  @P0 LOP3.LUT R7, R7, R6, RZ, 0x3c, !PT ;  /* 0x0000000607070212 */ /* 0x001fc800078e3cff */
[----:B------:R-:W-:-:S04]  /*251f0*/  @P0 LOP3.LUT R6, R7, R6, RZ, 0x3c, !PT ;  /* 0x0000000607060212 */ /* 0x000fc800078e3cff */
[----:B------:R-:W-:-:S05]  /*25200*/  @P0 LOP3.LUT R7, R7, R6, RZ, 0x3c, !PT ;  /* 0x0000000607070212 */ /* 0x000fca00078e3cff */
[----:B------:R-:W4:Y:S04]  /*25210*/  @P0 LDG.E.U16 R5, desc[UR8][R6.64] ;  /* 0x0000000806050981 */ /* 0x000f28000c1e1500 */
[----:B----4-:R0:W-:Y:S04]  /*25220*/  STL [R1+0x148], R5 ;  /* 0x0001480501007387 */ /* 0x0101e80000100800 */
[----:B0-----:R-:W4:Y:S04]  /*25230*/  LDL.LU R5, [R1+0x443c] ;  /* 0x00443c0001057983 */ /* 0x001f280000300800 */
[----:B------:R-:W3:Y:S04]  /*25240*/  LDL R6, [R1+0xf34] ;  /* 0x000f340001067983 */ /* 0x000ee80000100800 */
[----:B------:R-:W3:Y:S02]  /*25250*/  LDL R7, [R1+0xf38] ;  /* 0x000f380001077983 */ /* 0x000ee40000100800 */
[----:B---3--:R-:W-:-:S04]  /*25260*/  @P1 LOP3.LUT R7, R7, R6, RZ, 0x3c, !PT ;  /* 0x0000000607071212 */ /* 0x008fc800078e3cff */
[----:B------:R-:W-:-:S04]  /*25270*/  @P1 LOP3.LUT R6, R7, R6, RZ, 0x3c, !PT ;  /* 0x0000000607061212 */ /* 0x000fc800078e3cff */
[----:B------:R-:W-:-:S05]  /*25280*/  @P1 LOP3.LUT R7, R7, R6, RZ, 0x3c, !PT ;  /* 0x0000000607071212 */ /* 0x000fca00078e3cff */
[----:B------:R-:W3:Y:S04]  /*25290*/  @P1 LDG.E.U16 R29, desc[UR8][R6.64] ;  /* 0x00000008061d1981 */ /* 0x000ee8000c1e1500 */
[----:B------:R-:W2:Y:S04]  /*252a0*/  LDL R6, [R1+0xf2c] ;  /* 0x000f2c0001067983 */ /* 0x000ea80000100800 */
[----:B------:R-:W2:Y:S01]  /*252b0*/  LDL R7, [R1+0xf30] ;  /* 0x000f300001077983 */ /* 0x000ea20000100800 */
[----:B----4-:R-:W-:Y:S02]  /*252c0*/  PRMT R5, RZ, 0x7610, R5 ;  /* 0x00007610ff057816 */ /* 0x010fe40000000005 */
[----:B------:R-:W-:Y:S01]  /*252d0*/  ISETP.GT.AND P0, PT, R4, 0x32, PT ;  /* 0x000000320400780c */ /* 0x000fe20003f04270 */
[----:B---3--:R-:W-:Y:S01]  /*252e0*/  STL [R1+0x4318], R29 ;  /* 0x0043181d01007387 */ /* 0x008fe20000100800 */
[----:B--2---:R-:W-:-:S04]  /*252f0*/  @P1 LOP3.LUT R7, R7, R6, RZ, 0x3c, !PT ;  /* 0x0000000607071212 */ /* 0x004fc800078e3cff */
        /* <DEDUP_REMOVED lines=83> */
[----:B------:R-:W-:-:S02]  /*25830*/  PRMT R16, RZ, 0x7610, R16 ;  /* 0x00007610ff107816 */ /* 0x000fc40000000010 */
[----:B---3--:R-:W-:-:S04]  /*25840*/  @P0 LOP3.LUT R7, R7, R6, RZ, 0x3c, !PT ;  /* 0x0000000607070212 */ /* 0x008fc800078e3cff */
[----:B------:R-:W-:-:S04]  /*25850*/  @P0 LOP3.LUT R6, R7, R6, RZ, 0x3c, !PT ;  /* 0x0000000607060212 */ /* 0x000fc800078e3cff */
[----:B------:R-:W-:-:S05]  /*25860*/  @P0 LOP3.LUT R7, R7, R6, RZ, 0x3c, !PT ;  /* 0x0000000607070212 */ /* 0x000fca00078e3cff */
[----:B------:R-:W3:Y:S04]  /*25870*/  @P0 LDG.E.U16 R16, desc[UR8][R6.64] ;  /* 0x0000000806100981 */ /* 0x000ee8000c1e1500 */
[----:B------:R-:W4:Y:S04]  /*25880*/  LDL R6, [R1+0xedc] ;  /* 0x000edc0001067983 */ /* 0x000f280000100800 */
[----:B------:R-:W4:Y:S01]  /*25890*/  LDL R7, [R1+0xee0] ;  /* 0x000ee00001077983 */ /* 0x000f220000100800 */
[----:B--2---:R-:W-:Y:S02]  /*258a0*/  PRMT R5, RZ, 0x7610, R5 ;  /* 0x00007610ff057816 */ /* 0x004fe40000000005 */
[----:B------:R-:W-:Y:S01]  /*258b0*/  ISETP.GT.AND P1, PT, R4, 0x37, PT ;  /* 0x000000370400780c */ /* 0x000fe20003f24270 */
[----:B---3--:R-:W-:Y:S01]  /*258c0*/  STL [R1+0x4314], R16 ;  /* 0x0043141001007387 */ /* 0x008fe20000100800 */
[----:B----4-:R-:W-:-:S04]  /*258d0*/  @P0 LOP3.LUT R7, R7, R6, RZ, 0x3c, !PT ;  /* 0x0000000607070212 */ /* 0x010fc800078e3cff */
        /* <DEDUP_REMOVED lines=36> */
[----:B------:R-:W-:Y:S02]  /*25b20*/  ISETP.GT.AND P1, PT, R4, 0x39, PT ;  /* 0x000000390400780c */ /* 0x000fe40003f24270 */
[----:B---3--:R-:W-:-:S04]  /*25b30*/  @P0 LOP3.LUT R7, R7, R6, RZ, 0x3c, !PT ;  /* 0x0000000607070212 */ /* 0x008fc800078e3cff */
[----:B------:R-:W-:-:S04]  /*25b40*/  @P0 LOP3.LUT R6, R7, R6, RZ, 0x3c, !PT ;  /* 0x0000000607060212 */ /* 0x000fc800078e3cff */
[----:B------:R-:W-:-:S05]  /*25b50*/  @P0 LOP3.LUT R7, R7, R6, RZ, 0x3c, !PT ;  /* 0x0000000607070212 */ /* 0x000fca00078e3cff */
[----:B------:R0:W3:Y:S04]  /*25b60*/  @P0 LDG.E.U16 R29, desc[UR8][R6.64] ;  /* 0x00000008061d0981 */ /* 0x0000e8000c1e1500 */
[----:B------:R-:W0:Y:S04]  /*25b70*/  LDL R6, [R1+0xeb4] ;  /* 0x000eb40001067983 */ /* 0x000e280000100800 */
[----:B------:R-:W0:Y:S01]  /*25b80*/  LDL R7, [R1+0xeb8] ;  /* 0x000eb80001077983 */ /* 0x000e220000100800 */
[----:B--2---:R-:W-:Y:S02]  /*25b90*/  PRMT R5, RZ, 0x7610, R5 ;  /* 0x00007610ff057816 */ /* 0x004fe40000000005 */
[----:B0-----:R-:W-:-:S04]  /*25ba0*/  @P1 LOP3.LUT R7, R7, R6, RZ, 0x3c, !PT ;  /* 0x0000000607071212 */ /* 0x001fc800078e3cff */
        /* <DEDUP_REMOVED lines=70> */
[----:B------:R-:W4:Y:S04]  /*26010*/  LDL R6, [R1+0xe74] ;  /* 0x000e740001067983 */ /* 0x000f280000100800 */
[----:B------:R-:W4:Y:S01]  /*26020*/  LDL R7, [R1+0xe78] ;  /* 0x000e780001077983 */ /* 0x000f220000100800 */
[----:B------:R-:W-:-:S03]  /*26030*/  PRMT R2, RZ, 0x7610, R2 ;  /* 0x00007610ff027816 */ /* 0x000fc60000000002 */
[----:B--2---:R0:W-:Y:S04]  /*26040*/  STL [R1+0xe8], R5 ;  /* 0x0000e80501007387 */ /* 0x0041e80000100800 */
[----:B0-----:R-:W2:Y:S01]  /*26050*/  LDL R5, [R1+0xe58] ;  /* 0x000e580001057983 */ /* 0x001ea20000100800 */
[----:B----4-:R-:W-:-:S04]  /*26060*/  @P1 LOP3.LUT R7, R7, R6, RZ, 0x3c, !PT ;  /* 0x0000000607071212 */ /* 0x010fc800078e3cff */
[----:B------:R-:W-:-:S04]  /*26070*/  @P1 LOP3.LUT R6, R7, R6, RZ, 0x3c, !PT ;  /* 0x0000000607061212 */ /* 0x000fc800078e3cff */
[----:B------:R-:W-:-:S05]  /*26080*/  @P1 LOP3.LUT R7, R7, R6, RZ, 0x3c, !PT ;  /* 0x0000000607071212 */ /* 0x000fca00078e3cff */
[----:B------:R-:W4:Y:S04]  /*26090*/  @P1 LDG.E.U16 R2, desc[UR8][R6.64] ;  /* 0x0000000806021981 */ /* 0x000f28000c1e1500 */
[----:B----4-:R0:W-:Y:S04]  /*260a0*/  STL [R1+0xe4], R2 ;  /* 0x0000e40201007387 */ /* 0x0101e80000100800 */
[----:B0-----:R-:W4:Y:S04]  /*260b0*/  LDL.LU R2, [R1+0x43e8] ;  /* 0x0043e80001027983 */ /* 0x001f280000300800 */
        /* <DEDUP_REMOVED lines=10> */
[----:B----4-:R-:W-:Y:S02]  /*26160*/  PRMT R2, RZ, 0x7610, R2 ;  /* 0x00007610ff027816 */ /* 0x010fe40000000002 */
[----:B0-----:R-:W-:-:S04]  /*26170*/  @P0 LOP3.LUT R7, R7, R6, RZ, 0x3c, !PT ;  /* 0x0000000607070212 */ /* 0x001fc800078e3cff */
[----:B------:R-:W-:-:S04]  /*26180*/  @P0 LOP3.LUT R6, R7, R6, RZ, 0x3c, !PT ;  /* 0x0000000607060212 */ /* 0x000fc800078e3cff */
[----:B------:R-:W-:-:S05]  /*26190*/  @P0 LOP3.LUT R7, R7, R6, RZ, 0x3c, !PT ;  /* 0x0000000607070212 */ /* 0x000fca00078e3cff */
[----:B------:R-:W4:Y:S04]  /*261a0*/  @P0 LDG.E.U16 R2, desc[UR8][R6.64] ;  /* 0x0000000806020981 */ /* 0x000f28000c1e1500 */
[----:B----4-:R0:W-:Y:S04]  /*261b0*/  STL [R1+0xdc], R2 ;  /* 0x0000dc0201007387 */ /* 0x0101e80000100800 */
[----:B------:R-:W4:Y:S04]  /*261c0*/  LDL R6, [R1+0xe5c] ;  /* 0x000e5c0001067983 */ /* 0x000f280000100800 */
[----:B------:R-:W4:Y:S01]  /*261d0*/  LDL R7, [R1+0xe60] ;  /* 0x000e600001077983 */ /* 0x000f220000100800 */
[----:B------:R-:W-:Y:S01]  /*261e0*/  PRMT R28, RZ, 0x7610, R28 ;  /* 0x00007610ff1c7816 */ /* 0x000fe2000000001c */
[----:B0-----:R-:W0:Y:S01]  /*261f0*/  S2R R2, SR_TID.X ;  /* 0x0000000000027919 */ /* 0x001e220000002100 */
[----:B----4-:R-:W-:-:S04]  /*26200*/  @P0 LOP3.LUT R7, R7, R6, RZ, 0x3c, !PT ;  /* 0x0000000607070212 */ /* 0x010fc800078e3cff */
[----:B------:R-:W-:-:S04]  /*26210*/  @P0 LOP3.LUT R6, R7, R6, RZ, 0x3c, !PT ;  /* 0x0000000607060212 */ /* 0x000fc800078e3cff */
[----:B------:R-:W-:-:S05]  /*26220*/  @P0 LOP3.LUT R7, R7, R6, RZ, 0x3c, !PT ;  /* 0x0000000607070212 */ /* 0x000fca00078e3cff */
[----:B------:R-:W4:Y:S01]  /*26230*/  @P0 LDG.E.U16 R28, desc[UR8][R6.64] ;  /* 0x00000008061c0981 */ /* 0x000f22000c1e1500 */
[----:B0-----:R-:W-:Y:S02]  /*26240*/  LOP3.LUT R2, R2, 0x3f, RZ, 0xc0, !PT ;  /* 0x0000003f02027812 */ /* 0x001fe400078ec0ff */
[----:B------:R-:W-:Y:S02]  /*26250*/  ISETP.GT.AND P1, PT, R4, 0x3f, PT ;  /* 0x0000003f0400780c */ /* 0x000fe40003f24270 */
[----:B------:R-:W-:Y:S01]  /*26260*/  ISETP.GE.AND P0, PT, R2, R4, PT ;  /* 0x000000040200720c */ /* 0x000fe20003f06270 */
[----:B----4-:R0:W-:Y:S04]  /*26270*/  STL [R1+0xd8], R28 ;  /* 0x0000d81c01007387 */ /* 0x0101e80000100800 */
[----:B0-----:R-:W4:Y:S04]  /*26280*/  LDL.LU R28, [R1+0x43e4] ;  /* 0x0043e400011c7983 */ /* 0x001f280000300800 */
[----:B------:R-:W3:Y:S04]  /*26290*/  LDL.LU R2, [R1+0x43e0] ;  /* 0x0043e00001027983 */ /* 0x000ee80000300800 */
[----:B------:R-:W2:Y:S02]  /*262a0*/  LDL R4, [R1+0xe54] ;  /* 0x000e540001047983 */ /* 0x000ea40000100800 */
[----:B--2---:R-:W-:-:S04]  /*262b0*/  @P1 LOP3.LUT R5, R5, R4, RZ, 0x3c, !PT ;  /* 0x0000000405051212 */ /* 0x004fc800078e3cff */
[C---:B------:R-:W-:Y:S02]  /*262c0*/  @P1 LOP3.LUT R4, R5.reuse, R4, RZ, 0x3c, !PT ;  /* 0x0000000405041212 */ /* 0x040fe400078e3cff */
[----:B---3--:R-:W-:Y:S02]  /*262d0*/  PRMT R2, RZ, 0x7610, R2 ;  /* 0x00007610ff027816 */ /* 0x008fe40000000002 */
        /* <DEDUP_REMOVED lines=10> */
[----:B------:R-:W2:Y:S01]  /*26380*/  @P1 LDG.E.U16 R2, desc[UR8][R4.64] ;  /* 0x0000000804021981 */ /* 0x000ea2000c1e1500 */
[----:B------:R-:W-:Y:S06]  /*26390*/  BAR.SYNC.DEFER_BLOCKING 0x0 ;  /* 0x0000000000007b1d */ /* 0x000fec0000010000 */
[----:B--2---:R0:W-:Y:S04]  /*263a0*/  STL [R1+0xd0], R2 ;  /* 0x0000d00201007387 */ /* 0x0041e80000100800 */
[----:B0-----:R-:W2:Y:S04]  /*263b0*/  LDL.LU R2, [R1+0x43d8] ;  /* 0x0043d80001027983 */ /* 0x001ea80000300800 */
[----:B------:R-:W3:Y:S04]  /*263c0*/  LDL R4, [R1+0x1254] ;  /* 0x0012540001047983 */ /* 0x000ee80000100800 */
[----:B------:R-:W3:Y:S01]  /*263d0*/  LDL R5, [R1+0x1928] ;  /* 0x0019280001057983 */ /* 0x000ee20000100800 */
[----:B--2---:R-:W-:-:S02]  /*263e0*/  PRMT R2, RZ, 0x7610, R2 ;  /* 0x00007610ff027816 */ /* 0x004fc40000000002 */
[----:B---3--:R-:W-:-:S04]  /*263f0*/  @!P0 LOP3.LUT R5, R5, R4, RZ, 0x3c, !PT ;  /* 0x0000000405058212 */ /* 0x008fc800078e3cff */
[----:B------:R-:W-:-:S04]  /*26400*/  @!P0 LOP3.LUT R4, R5, R4, RZ, 0x3c, !PT ;  /* 0x0000000405048212 */ /* 0x000fc800078e3cff */
[----:B------:R-:W-:-:S05]  /*26410*/  @!P0 LOP3.LUT R5, R5, R4, RZ, 0x3c, !PT ;  /* 0x0000000405058212 */ /* 0x000fca00078e3cff */
[----:B------:R-:W2:Y:S04]  /*26420*/  @!P0 LDG.E.U16 R2, desc[UR8][R4.64] ;  /* 0x0000000804028981 */ /* 0x000ea8000c1e1500 */
        /* <DEDUP_REMOVED lines=301> */
[----:B----4-:R-:W-:-:S02]  /*27700*/  PRMT R28, RZ, 0x7610, R28 ;  /* 0x00007610ff1c7816 */ /* 0x010fc4000000001c */
[----:B---3--:R-:W-:-:S04]  /*27710*/  @!P0 LOP3.LUT R5, R5, R4, RZ, 0x3c, !PT ;  /* 0x0000000405058212 */ /* 0x008fc800078e3cff */
[----:B------:R-:W-:-:S04]  /*27720*/  @!P0 LOP3.LUT R4, R5, R4, RZ, 0x3c, !PT ;  /* 0x0000000405048212 */ /* 0x000fc800078e3cff */
[----:B------:R-:W-:-:S05]  /*27730*/  @!P0 LOP3.LUT R5, R5, R4, RZ, 0x3c, !PT ;  /* 0x0000000405058212 */ /* 0x000fca00078e3cff */
[----:B------:R-:W3:Y:S04]  /*27740*/  @!P0 LDG.E.U16 R28, desc[UR8][R4.64] ;  /* 0x00000008041c8981 */ /* 0x000ee8000c1e1500 */
[----:B---3--:R0:W-:Y:S04]  /*27750*/  STL [R1+0x44], R28 ;  /* 0x0000441c01007387 */ /* 0x0081e80000100800 */
[----:B0-----:R-:W3:Y:S04]  /*27760*/  LDL.LU R28, [R1+0x434c] ;  /* 0x00434c00011c7983 */ /* 0x001ee80000300800 */
[----:B------:R-:W4:Y:S04]  /*27770*/  LDL R4, [R1+0x187c] ;  /* 0x00187c0001047983 */ /* 0x000f280000100800 */
[----:B------:R-:W4:Y:S01]  /*27780*/  LDL R5, [R1+0x1880] ;  /* 0x0018800001057983 */ /* 0x000f220000100800 */
[----:B------:R-:W-:-:S02]  /*27790*/  PRMT R27, RZ, 0x7610, R27 ;  /* 0x00007610ff1b7816 */ /* 0x000fc4000000001b */
[----:B----4-:R-:W-:-:S04]  /*277a0*/  @!P0 LOP3.LUT R5, R5, R4, RZ, 0x3c, !PT ;  /* 0x0000000405058212 */ /* 0x010fc800078e3cff */
[----:B------:R-:W-:-:S04]  /*277b0*/  @!P0 LOP3.LUT R4, R5, R4, RZ, 0x3c, !PT ;  /* 0x0000000405048212 */ /* 0x000fc800078e3cff */
[----:B------:R-:W-:-:S05]  /*277c0*/  @!P0 LOP3.LUT R5, R5, R4, RZ, 0x3c, !PT ;  /* 0x0000000405058212 */ /* 0x000fca00078e3cff */
[----:B------:R-:W4:Y:S04]  /*277d0*/  @!P0 LDG.E.U16 R27, desc[UR8][R4.64] ;  /* 0x00000008041b8981 */ /* 0x000f28000c1e1500 */
[----:B----4-:R0:W-:Y:S04]  /*277e0*/  STL [R1+0x40], R27 ;  /* 0x0000401b01007387 */ /* 0x0101e80000100800 */
[----:B0-----:R-:W4:Y:S04]  /*277f0*/  LDL.LU R27, [R1+0x4348] ;  /* 0x00434800011b7983 */ /* 0x001f280000300800 */
[----:B------:R-:W2:Y:S04]  /*27800*/  LDL R4, [R1+0x183c] ;  /* 0x00183c0001047983 */ /* 0x000ea80000100800 */
[----:B------:R-:W2:Y:S01]  /*27810*/  LDL R5, [R1+0x1840] ;  /* 0x0018400001057983 */ /* 0x000ea20000100800 */
[----:B------:R-:W-:-:S02]  /*27820*/  PRMT R26, RZ, 0x7610, R26 ;  /* 0x00007610ff1a7816 */ /* 0x000fc4000000001a */
[----:B--2---:R-:W-:-:S04]  /*27830*/  @!P0 LOP3.LUT R5, R5, R4, RZ, 0x3c, !PT ;  /* 0x0000000405058212 */ /* 0x004fc800078e3cff */
[----:B------:R-:W-:-:S04]  /*27840*/  @!P0 LOP3.LUT R4, R5, R4, RZ, 0x3c, !PT ;  /* 0x0000000405048212 */ /* 0x000fc800078e3cff */
[----:B------:R-:W-:-:S05]  /*27850*/  @!P0 LOP3.LUT R5, R5, R4, RZ, 0x3c, !PT ;  /* 0x0000000405058212 */ /* 0x000fca00078e3cff */
[----:B------:R-:W2:Y:S04]  /*27860*/  @!P0 LDG.E.U16 R26, desc[UR8][R4.64] ;  /* 0x00000008041a8981 */ /* 0x000ea8000c1e1500 */
[----:B--2---:R0:W-:Y:S04]  /*27870*/  STL [R1+0x3c], R26 ;  /* 0x00003c1a01007387 */ /* 0x0041e80000100800 */
[----:B0-----:R-:W2:Y:S04]  /*27880*/  LDL.LU R26, [R1+0x4344] ;  /* 0x00434400011a7983 */ /* 0x001ea80000300800 */
[----:B------:R-:W3:Y:S04]  /*27890*/  LDL R4, [R1+0x17fc] ;  /* 0x0017fc0001047983 */ /* 0x000ee80000100800 */
[----:B------:R-:W3:Y:S01]  /*278a0*/  LDL R5, [R1+0x1800] ;  /* 0x0018000001057983 */ /* 0x000ee20000100800 */
[----:B------:R-:W-:-:S02]  /*278b0*/  PRMT R25, RZ, 0x7610, R25 ;  /* 0x00007610ff197816 */ /* 0x000fc40000000019 */
        /* <DEDUP_REMOVED lines=94> */
[----:B----4-:R-:W-:Y:S04]  /*27ea0*/  STL [R1+0x10], R2 ;  /* 0x0000100201007387 */ /* 0x010fe80000100800 */
[----:B------:R-:W4:Y:S04]  /*27eb0*/  LDL R4, [R1+0x153c] ;  /* 0x00153c0001047983 */ /* 0x000f280000100800 */
[----:B------:R-:W4:Y:S01]  /*27ec0*/  LDL R5, [R1+0x1540] ;  /* 0x0015400001057983 */ /* 0x000f220000100800 */
[----:B------:R-:W-:-:S02]  /*27ed0*/  PRMT R0, RZ, 0x7610, R0 ;  /* 0x00007610ff007816 */ /* 0x000fc40000000000 */
[----:B----4-:R-:W-:-:S04]  /*27ee0*/  @!P0 LOP3.LUT R5, R5, R4, RZ, 0x3c, !PT ;  /* 0x0000000405058212 */ /* 0x010fc800078e3cff */
[----:B------:R-:W-:-:S04]  /*27ef0*/  @!P0 LOP3.LUT R4, R5, R4, RZ, 0x3c, !PT ;  /* 0x0000000405048212 */ /* 0x000fc800078e3cff */
[----:B------:R-:W-:-:S05]  /*27f00*/  @!P0 LOP3.LUT R5, R5, R4, RZ, 0x3c, !PT ;  /* 0x0000000405058212 */ /* 0x000fca00078e3cff */
[----:B------:R0:W4:Y:S04]  /*27f10*/  @!P0 LDG.E.U16 R0, desc[UR8][R4.64] ;  /* 0x0000000804008981 */ /* 0x000128000c1e1500 */
[----:B------:R-:W0:Y:S04]  /*27f20*/  LDL R4, [R1+0x14fc] ;  /* 0x0014fc0001047983 */ /* 0x000e280000100800 */
[----:B------:R-:W0:Y:S01]  /*27f30*/  LDL R5, [R1+0x1500] ;  /* 0x0015000001057983 */ /* 0x000e220000100800 */
[----:B------:R-:W-:Y:S02]  /*27f40*/  PRMT R17, RZ, 0x7610, R17 ;  /* 0x00007610ff117816 */ /* 0x000fe40000000011 */
[----:B0-----:R-:W-:-:S04]  /*27f50*/  @!P0 LOP3.LUT R5, R5, R4, RZ, 0x3c, !PT ;  /* 0x0000000405058212 */ /* 0x001fc800078e3cff */
[----:B------:R-:W-:-:S04]  /*27f60*/  @!P0 LOP3.LUT R4, R5, R4, RZ, 0x3c, !PT ;  /* 0x0000000405048212 */ /* 0x000fc800078e3cff */
[----:B------:R-:W-:Y:S01]  /*27f70*/  @!P0 LOP3.LUT R5, R5, R4, RZ, 0x3c, !PT ;  /* 0x0000000405058212 */ /* 0x000fe200078e3cff */
[----:B----4-:R0:W-:Y:S04]  /*27f80*/  STL [R1+0x42a4], R0 ;  /* 0x0042a40001007387 */ /* 0x0101e80000100800 */
[----:B------:R-:W4:Y:S04]  /*27f90*/  @!P0 LDG.E.U16 R17, desc[UR8][R4.64] ;  /* 0x0000000804118981 */ /* 0x000f28000c1e1500 */
[----:B0-----:R-:W2:Y:S04]  /*27fa0*/  LDL R0, [R1+0x14c0] ;  /* 0x0014c00001007983 */ /* 0x001ea80000100800 */
[----:B------:R-:W3:Y:S01]  /*27fb0*/  LDL R5, [R1+0x14bc] ;  /* 0x0014bc0001057983 */ /* 0x000ee20000100800 */
[----:B------:R-:W-:-:S03]  /*27fc0*/  PRMT R18, RZ, 0x7610, R18 ;  /* 0x00007610ff127816 */ /* 0x000fc60000000012 */
[----:B----4-:R0:W-:Y:S01]  /*27fd0*/  STL [R1+0x42a8], R17 ;  /* 0x0042a81101007387 */ /* 0x0101e20000100800 */
[----:B--2---:R-:W-:Y:S01]  /*27fe0*/  @!P0 IMAD.MOV.U32 R4, RZ, RZ, R0 ;  /* 0x000000ffff048224 */ /* 0x004fe200078e0000 */
[----:B------:R-:W-:Y:S02]  /*27ff0*/  PRMT R19, RZ, 0x7610, R19 ;  /* 0x00007610ff137816 */ /* 0x000fe40000000013 */
[----:B------:R-:W2:Y:S04]  /*28000*/  LDL R0, [R1+0x13c0] ;  /* 0x0013c00001007983 */ /* 0x000ea80000100800 */
[----:B0-----:R-:W4:Y:S04]  /*28010*/  LDL R17, [R1+0x1480] ;  /* 0x0014800001117983 */ /* 0x001f280000100800 */
[----:B---3--:R4:W3:Y:S04]  /*28020*/  @!P0 LDG.E.U16 R18, desc[UR8][R4.64] ;  /* 0x0000000804128981 */ /* 0x0088e8000c1e1500 */
[----:B------:R-:W2:Y:S01]  /*28030*/  LDL R5, [R1+0x147c] ;  /* 0x00147c0001057983 */ /* 0x000ea20000100800 */
[----:B----4-:R-:W-:-:S03]  /*28040*/  @!P0 IMAD.MOV.U32 R4, RZ, RZ, R17 ;  /* 0x000000ffff048224 */ /* 0x010fc600078e0011 */
[----:B---3--:R0:W-:Y:S01]  /*28050*/  STL [R1+0x42ac], R18 ;  /* 0x0042ac1201007387 */ /* 0x0081e20000100800 */
[----:B------:R-:W-:-:S03]  /*28060*/  PRMT R28, RZ, 0x7610, R28 ;  /* 0x00007610ff1c7816 */ /* 0x000fc6000000001c */
[----:B------:R-:W3:Y:S04]  /*28070*/  LDL R17, [R1+0x1380] ;  /* 0x0013800001117983 */ /* 0x000ee80000100800 */
[----:B--2---:R1:W2:Y:S04]  /*28080*/  @!P0 LDG.E.U16 R19, desc[UR8][R4.64] ;  /* 0x0000000804138981 */ /* 0x0042a8000c1e1500 */
[----:B0-----:R-:W4:Y:S04]  /*28090*/  LDL R18, [R1+0x13bc] ;  /* 0x0013bc0001127983 */ /* 0x001f280000100800 */
[----:B------:R-:W1:Y:S04]  /*280a0*/  LDL R4, [R1+0x143c] ;  /* 0x00143c0001047983 */ /* 0x000e680000100800 */
[----:B------:R-:W1:Y:S02]  /*280b0*/  LDL R5, [R1+0x1440] ;  /* 0x0014400001057983 */ /* 0x000e640000100800 */
[----:B-1----:R-:W-:-:S04]  /*280c0*/  @!P0 LOP3.LUT R5, R5, R4, RZ, 0x3c, !PT ;  /* 0x0000000405058212 */ /* 0x002fc800078e3cff */
[----:B------:R-:W-:-:S04]  /*280d0*/  @!P0 LOP3.LUT R4, R5, R4, RZ, 0x3c, !PT ;  /* 0x0000000405048212 */ /* 0x000fc800078e3cff */
[----:B------:R-:W-:Y:S01]  /*280e0*/  @!P0 LOP3.LUT R5, R5, R4, RZ, 0x3c, !PT ;  /* 0x0000000405058212 */ /* 0x000fe200078e3cff */
[----:B--2---:R0:W-:Y:S04]  /*280f0*/  STL [R1+0x42b0], R19 ;  /* 0x0042b01301007387 */ /* 0x0041e80000100800 */
[----:B------:R1:W2:Y:S01]  /*28100*/  @!P0 LDG.E.U16 R28, desc[UR8][R4.64] ;  /* 0x00000008041c8981 */ /* 0x0002a2000c1e1500 */
[----:B------:R-:W-:Y:S02]  /*28110*/  PRMT R27, RZ, 0x7610, R27 ;  /* 0x00007610ff1b7816 */ /* 0x000fe4000000001b */
[----:B------:R-:W-:Y:S01]  /*28120*/  PRMT R26, RZ, 0x7610, R26 ;  /* 0x00007610ff1a7816 */ /* 0x000fe2000000001a */
[----:B0-----:R-:W3:Y:S04]  /*28130*/  LDL R19, [R1+0x137c] ;  /* 0x00137c0001137983 */ /* 0x001ee80000100800 */
[----:B------:R-:W1:Y:S04]  /*28140*/  LDL R4, [R1+0x13fc] ;  /* 0x0013fc0001047983 */ /* 0x000e680000100800 */
[----:B------:R-:W1:Y:S02]  /*28150*/  LDL R5, [R1+0x1400] ;  /* 0x0014000001057983 */ /* 0x000e640000100800 */
[----:B-1----:R-:W-:-:S04]  /*28160*/  @!P0 LOP3.LUT R5, R5, R4, RZ, 0x3c, !PT ;  /* 0x0000000405058212 */ /* 0x002fc800078e3cff */
[----:B------:R-:W-:-:S04]  /*28170*/  @!P0 LOP3.LUT R4, R5, R4, RZ, 0x3c, !PT ;  /* 0x0000000405048212 */ /* 0x000fc800078e3cff */
[----:B------:R-:W-:-:S05]  /*28180*/  @!P0 LOP3.LUT R5, R5, R4, RZ, 0x3c, !PT ;  /* 0x0000000405058212 */ /* 0x000fca00078e3cff */
[----:B------:R0:W3:Y:S02]  /*28190*/  @!P0 LDG.E.U16 R27, desc[UR8][R4.64] ;  /* 0x00000008041b8981 */ /* 0x0000e4000c1e1500 */
[----:B0-----:R-:W-:Y:S02]  /*281a0*/  @!P0 IMAD.MOV.U32 R4, RZ, RZ, R0 ;  /* 0x000000ffff048224 */ /* 0x001fe400078e0000 */
[----:B----4-:R-:W-:-:S05]  /*281b0*/  @!P0 IMAD.MOV.U32 R5, RZ, RZ, R18 ;  /* 0x000000ffff058224 */ /* 0x010fca00078e0012 */
[----:B------:R3:W4:Y:S04]  /*281c0*/  @!P0 LDG.E.U16 R26, desc[UR8][R4.64] ;  /* 0x00000008041a8981 */ /* 0x000728000c1e1500 */
[----:B--2---:R0:W-:Y:S01]  /*281d0*/  STL [R1+0x42b4], R28 ;  /* 0x0042b41c01007387 */ /* 0x0041e20000100800 */
[----:B------:R-:W-:Y:S01]  /*281e0*/  PRMT R25, RZ, 0x7610, R25 ;  /* 0x00007610ff197816 */ /* 0x000fe20000000019 */
[----:B---3--:R-:W-:Y:S02]  /*281f0*/  @!P0 IMAD.MOV.U32 R4, RZ, RZ, R17 ;  /* 0x000000ffff048224 */ /* 0x008fe400078e0011 */
[----:B------:R-:W-:-:S05]  /*28200*/  @!P0 IMAD.MOV.U32 R5, RZ, RZ, R19 ;  /* 0x000000ffff058224 */ /* 0x000fca00078e0013 */
[----:B------:R-:W2:Y:S04]  /*28210*/  @!P0 LDG.E.U16 R25, desc[UR8][R4.64] ;  /* 0x0000000804198981 */ /* 0x000ea8000c1e1500 */
[----:B------:R1:W-:Y:S04]  /*28220*/  STL [R1+0x42b8], R27 ;  /* 0x0042b81b01007387 */ /* 0x0003e80000100800 */
[----:B------:R-:W3:Y:S04]  /*28230*/  LDL R18, [R1+0x12fc] ;  /* 0x0012fc0001127983 */ /* 0x000ee80000100800 */
[----:B------:R-:W3:Y:S04]  /*28240*/  LDL R0, [R1+0x1300] ;  /* 0x0013000001007983 */ /* 0x000ee80000100800 */
[----:B----4-:R4:W-:Y:S04]  /*28250*/  STL [R1+0x42bc], R26 ;  /* 0x0042bc1a01007387 */ /* 0x0109e80000100800 */
[----:B------:R-:W3:Y:S04]  /*28260*/  LDL R5, [R1+0x133c] ;  /* 0x00133c0001057983 */ /* 0x000ee80000100800 */
[----:B0-----:R-:W3:Y:S04]  /*28270*/  LDL R28, [R1+0x12bc] ;  /* 0x0012bc00011c7983 */ /* 0x001ee80000100800 */
[----:B-1----:R-:W3:Y:S04]  /*28280*/  LDL R27, [R1+0x12c0] ;  /* 0x0012c000011b7983 */ /* 0x002ee80000100800 */
[----:B------:R-:W3:Y:S04]  /*28290*/  LDL R19, [R1+0x127c] ;  /* 0x00127c0001137983 */ /* 0x000ee80000100800 */
[----:B------:R-:W3:Y:S04]  /*282a0*/  LDL R17, [R1+0x1280] ;  /* 0x0012800001117983 */ /* 0x000ee80000100800 */
[----:B----4-:R-:W4:Y:S01]  /*282b0*/  LDL R26, [R1+0x1340] ;  /* 0x00134000011a7983 */ /* 0x010f220000100800 */
[----:B------:R-:W-:-:S02]  /*282c0*/  PRMT R24, RZ, 0x7610, R24 ;  /* 0x00007610ff187816 */ /* 0x000fc40000000018 */
[----:B------:R-:W-:Y:S02]  /*282d0*/  PRMT R23, RZ, 0x7610, R23 ;  /* 0x00007610ff177816 */ /* 0x000fe40000000017 */
[----:B------:R-:W-:Y:S02]  /*282e0*/  PRMT R22, RZ, 0x7610, R22 ;  /* 0x00007610ff167816 */ /* 0x000fe40000000016 */
[----:B------:R-:W-:Y:S01]  /*282f0*/  PRMT R21, RZ, 0x7610, R21 ;  /* 0x00007610ff157816 */ /* 0x000fe20000000015 */
[----:B--2---:R0:W-:Y:S04]  /*28300*/  STL [R1+0x42c0], R25 ;  /* 0x0042c01901007387 */ /* 0x0041e80000100800 */
[----:B0-----:R-:W2:Y:S01]  /*28310*/  LDL R25, [R1+0x1960] ;  /* 0x0019600001197983 */ /* 0x001ea20000100800 */
[----:B----4-:R-:W-:-:S03]  /*28320*/  @!P0 IMAD.MOV.U32 R4, RZ, RZ, R26 ;  /* 0x000000ffff048224 */ /* 0x010fc600078e001a */
[----:B------:R-:W4:Y:S04]  /*28330*/  LDL R26, [R1+0x1258] ;  /* 0x00125800011a7983 */ /* 0x000f280000100800 */
[----:B---3--:R0:W3:Y:S02]  /*28340*/  @!P0 LDG.E.U16 R24, desc[UR8][R4.64] ;  /* 0x0000000804188981 */ /* 0x0080e4000c1e1500 */
[----:B0-----:R-:W-:Y:S02]  /*28350*/  @!P0 IMAD.MOV.U32 R4, RZ, RZ, R0 ;  /* 0x000000ffff048224 */ /* 0x001fe400078e0000 */
[----:B------:R-:W-:-:S05]  /*28360*/  @!P0 IMAD.MOV.U32 R5, RZ, RZ, R18 ;  /* 0x000000ffff058224 */ /* 0x000fca00078e0012 */
[----:B------:R0:W4:Y:S02]  /*28370*/  @!P0 LDG.E.U16 R23, desc[UR8][R4.64] ;  /* 0x0000000804178981 */ /* 0x000124000c1e1500 */
[----:B0-----:R-:W-:Y:S02]  /*28380*/  @!P0 IMAD.MOV.U32 R4, RZ, RZ, R27 ;  /* 0x000000ffff048224 */ /* 0x001fe400078e001b */
[----:B------:R-:W-:-:S05]  /*28390*/  @!P0 IMAD.MOV.U32 R5, RZ, RZ, R28 ;  /* 0x000000ffff058224 */ /* 0x000fca00078e001c */
[----:B------:R0:W4:Y:S02]  /*283a0*/  @!P0 LDG.E.U16 R22, desc[UR8][R4.64] ;  /* 0x0000000804168981 */ /* 0x000124000c1e1500 */
[----:B0-----:R-:W-:Y:S02]  /*283b0*/  @!P0 IMAD.MOV.U32 R4, RZ, RZ, R17 ;  /* 0x000000ffff048224 */ /* 0x001fe400078e0011 */
[----:B------:R-:W-:-:S05]  /*283c0*/  @!P0 IMAD.MOV.U32 R5, RZ, RZ, R19 ;  /* 0x000000ffff058224 */ /* 0x000fca00078e0013 */
[----:B------:R2:W4:Y:S01]  /*283d0*/  @!P0 LDG.E.U16 R21, desc[UR8][R4.64] ;  /* 0x0000000804158981 */ /* 0x000522000c1e1500 */
[----:B------:R-:W-:-:S03]  /*283e0*/  PRMT R20, RZ, 0x7610, R20 ;  /* 0x00007610ff147816 */ /* 0x000fc60000000014 */
[----:B---3--:R-:W-:Y:S04]  /*283f0*/  STL [R1+0x42c4], R24 ;  /* 0x0042c41801007387 */ /* 0x008fe80000100800 */
[----:B------:R-:W3:Y:S04]  /*28400*/  LDL R18, [R1+0x1964] ;  /* 0x0019640001127983 */ /* 0x000ee80000100800 */
[----:B------:R-:W3:Y:S01]  /*28410*/  LDL R0, [R1+0x19a0] ;  /* 0x0019a00001007983 */ /* 0x000ee20000100800 */
[----:B--2---:R-:W-:-:S03]  /*28420*/  @!P0 IMAD.MOV.U32 R4, RZ, RZ, R25 ;  /* 0x000000ffff048224 */ /* 0x004fc600078e0019 */
[----:B----4-:R-:W-:Y:S01]  /*28430*/  STL [R1+0x42c8], R23 ;  /* 0x0042c81701007387 */ /* 0x010fe20000100800 */
[----:B------:R-:W-:-:S05]  /*28440*/  @!P0 IMAD.MOV.U32 R5, RZ, RZ, R26 ;  /* 0x000000ffff058224 */ /* 0x000fca00078e001a */
[----:B------:R3:W2:Y:S04]  /*28450*/  @!P0 LDG.E.U16 R20, desc[UR8][R4.64] ;  /* 0x0000000804148981 */ /* 0x0006a8000c1e1500 */
[----:B------:R0:W-:Y:S04]  /*28460*/  STL [R1+0x42cc], R22 ;  /* 0x0042cc1601007387 */ /* 0x0001e80000100800 */
[----:B------:R-:W4:Y:S04]  /*28470*/  LDL R19, [R1+0x19a4] ;  /* 0x0019a40001137983 */ /* 0x000f280000100800 */
[----:B------:R-:W2:Y:S04]  /*28480*/  LDL R17, [R1+0x19e0] ;  /* 0x0019e00001117983 */ /* 0x000ea80000100800 */
[----:B------:R1:W-:Y:S04]  /*28490*/  STL [R1+0x42d0], R21 ;  /* 0x0042d01501007387 */ /* 0x0003e80000100800 */
[----:B0-----:R-:W2:Y:S04]  /*284a0*/  LDL R22, [R1+0x19e4] ;  /* 0x0019e40001167983 */ /* 0x001ea80000100800 */
[----:B-1----:R-:W2:Y:S01]  /*284b0*/  LDL R21, [R1+0x1a34] ;  /* 0x001a340001157983 */ /* 0x002ea20000100800 */
[----:B------:R-:W-:-:S02]  /*284c0*/  PRMT R15, RZ, 0x7610, R15 ;  /* 0x00007610ff0f7816 */ /* 0x000fc4000000000f */
[----:B------:R-:W-:Y:S01]  /*284d0*/  PRMT R14, RZ, 0x7610, R14 ;  /* 0x00007610ff0e7816 */ /* 0x000fe2000000000e */
[----:B---3--:R-:W-:Y:S02]  /*284e0*/  @!P0 IMAD.MOV.U32 R5, RZ, RZ, R18 ;  /* 0x000000ffff058224 */ /* 0x008fe400078e0012 */
[----:B------:R-:W-:-:S05]  /*284f0*/  @!P0 IMAD.MOV.U32 R4, RZ, RZ, R0 ;  /* 0x000000ffff048224 */ /* 0x000fca00078e0000 */
[----:B------:R4:W3:Y:S01]  /*28500*/  @!P0 LDG.E.U16 R15, desc[UR8][R4.64] ;  /* 0x00000008040f8981 */ /* 0x0008e2000c1e1500 */
[----:B------:R-:W-:Y:S01]  /*28510*/  PRMT R13, RZ, 0x7610, R13 ;  /* 0x00007610ff0d7816 */ /* 0x000fe2000000000d */
[----:B----4-:R-:W-:Y:S02]  /*28520*/  @!P0 IMAD.MOV.U32 R5, RZ, RZ, R19 ;  /* 0x000000ffff058224 */ /* 0x010fe400078e0013 */
[----:B--2---:R-:W-:-:S05]  /*28530*/  @!P0 IMAD.MOV.U32 R4, RZ, RZ, R17 ;  /* 0x000000ffff048224 */ /* 0x004fca00078e0011 */
[----:B------:R0:W2:Y:S04]  /*28540*/  @!P0 LDG.E.U16 R14, desc[UR8][R4.64] ;  /* 0x00000008040e8981 */ /* 0x0000a8000c1e1500 */
[----:B------:R-:W-:Y:S04]  /*28550*/  STL [R1+0x42d4], R20 ;  /* 0x0042d41401007387 */ /* 0x000fe80000100800 */
[----:B------:R-:W4:Y:S04]  /*28560*/  LDL R0, [R1+0x1924] ;  /* 0x0019240001007983 */ /* 0x000f280000100800 */
[----:B------:R-:W4:Y:S04]  /*28570*/  LDL R18, [R1+0x124c] ;  /* 0x00124c0001127983 */ /* 0x000f280000100800 */
[----:B------:R-:W4:Y:S01]  /*28580*/  LDL.LU R28, [R1+0x330] ;  /* 0x00033000011c7983 */ /* 0x000f220000300800 */
[----:B0-----:R-:W-:-:S02]  /*28590*/  @!P0 IMAD.MOV.U32 R5, RZ, RZ, R22 ;  /* 0x000000ffff058224 */ /* 0x001fc400078e0016 */
[----:B------:R-:W-:-:S05]  /*285a0*/  @!P0 IMAD.MOV.U32 R4, RZ, RZ, R21 ;  /* 0x000000ffff048224 */ /* 0x000fca00078e0015 */
[----:B------:R4:W4:Y:S04]  /*285b0*/  @!P0 LDG.E.U16 R13, desc[UR8][R4.64] ;  /* 0x00000008040d8981 */ /* 0x000928000c1e1500 */
[----:B---3--:R0:W-:Y:S04]  /*285c0*/  STL [R1+0x42d8], R15 ;  /* 0x0042d80f01007387 */ /* 0x0081e80000100800 */
[----:B------:R-:W3:Y:S04]  /*285d0*/  LDL R19, [R1+0x18f4] ;  /* 0x0018f40001137983 */ /* 0x000ee80000100800 */
[----:B------:R-:W3:Y:S01]  /*285e0*/  LDL R17, [R1+0x18f8] ;  /* 0x0018f80001117983 */ /* 0x000ee20000100800 */
[----:B------:R-:W1:Y:S03]  /*285f0*/  S2R R2, SR_TID.X ;  /* 0x0000000000027919 */ /* 0x000e660000002100 */
[----:B--2---:R2:W-:Y:S04]  /*28600*/  STL [R1+0x42dc], R14 ;  /* 0x0042dc0e01007387 */ /* 0x0045e80000100800 */
[----:B0-----:R-:W3:Y:S04]  /*28610*/  LDL R15, [R1+0x18b4] ;  /* 0x0018b400010f7983 */ /* 0x001ee80000100800 */
[----:B--2---:R-:W2:Y:S01]  /*28620*/  LDL R14, [R1+0x18b8] ;  /* 0x0018b800010e7983 */ /* 0x004ea20000100800 */
[----:B----4-:R-:W-:-:S03]  /*28630*/  @!P0 IMAD.MOV.U32 R4, RZ, RZ, R0 ;  /* 0x000000ffff048224 */ /* 0x010fc600078e0000 */
[----:B------:R0:W-:Y:S04]  /*28640*/  STL [R1+0x42e0], R13 ;  /* 0x0042e00d01007387 */ /* 0x0001e80000100800 */
[----:B------:R-:W4:Y:S04]  /*28650*/  LDL R0, [R1+0x1878] ;  /* 0x0018780001007983 */ /* 0x000f280000100800 */
[----:B0-----:R-:W4:Y:S01]  /*28660*/  LDL R13, [R1+0x1874] ;  /* 0x00187400010d7983 */ /* 0x001f220000100800 */
[----:B-1----:R-:W-:Y:S02]  /*28670*/  LOP3.LUT R2, R2, 0x3f, RZ, 0xc0, !PT ;  /* 0x0000003f02027812 */ /* 0x002fe400078ec0ff */
[----:B------:R-:W-:Y:S01]  /*28680*/  PRMT R12, RZ, 0x7610, R12 ;  /* 0x00007610ff0c7816 */ /* 0x000fe2000000000c */
[----:B------:R-:W-:-:S02]  /*28690*/  @!P0 IMAD.MOV.U32 R5, RZ, RZ, R18 ;  /* 0x000000ffff058224 */ /* 0x000fc400078e0012 */
[----:B------:R-:W4:Y:S01]  /*286a0*/  LDL.LU R18, [R1+0x300] ;  /* 0x0003000001127983 */ /* 0x000f220000300800 */
[----:B------:R-:W-:-:S03]  /*286b0*/  IMAD.SHL.U32 R2, R2, 0x2, RZ ;  /* 0x0000000202027824 */ /* 0x000fc600078e00ff */
[----:B------:R3:W4:Y:S04]  /*286c0*/  @!P0 LDG.E.U16 R12, desc[UR8][R4.64] ;  /* 0x00000008040c8981 */ /* 0x000728000c1e1500 */
[----:B------:R0:W-:Y:S02]  /*286d0*/  STS.U16 [R2+UR4+0x8080], R11 ;  /* 0x0080800b02007988 */ /* 0x0001e40008000404 */
[----:B0-----:R-:W-:Y:S01]  /*286e0*/  PRMT R11, RZ, 0x7610, R11 ;  /* 0x00007610ff0b7816 */ /* 0x001fe2000000000b */
[----:B---3--:R-:W-:Y:S02]  /*286f0*/  @!P0 IMAD.MOV.U32 R5, RZ, RZ, R19 ;  /* 0x000000ffff058224 */ /* 0x008fe400078e0013 */
[----:B------:R-:W-:-:S05]  /*28700*/  @!P0 IMAD.MOV.U32 R4, RZ, RZ, R17 ;  /* 0x000000ffff048224 */ /* 0x000fca00078e0011 */
[----:B------:R0:W3:Y:S04]  /*28710*/  @!P0 LDG.E.U16 R11, desc[UR8][R4.64] ;  /* 0x00000008040b8981 */ /* 0x0000e8000c1e1500 */
[----:B------:R1:W-:Y:S02]  /*28720*/  STS.U16 [R2+UR4+0x8000], R10 ;  /* 0x0080000a02007988 */ /* 0x0003e40008000404 */
[----:B-1----:R-:W-:Y:S02]  /*28730*/  PRMT R10, RZ, 0x7610, R10 ;  /* 0x00007610ff0a7816 */ /* 0x002fe4000000000a */
[----:B------:R1:W-:Y:S01]  /*28740*/  STS.U16 [R2+UR4+0x8800], R9 ;  /* 0x0088000902007988 */ /* 0x0003e20008000404 */
[----:B0-----:R-:W-:Y:S02]  /*28750*/  @!P0 IMAD.MOV.U32 R5, RZ, RZ, R15 ;  /* 0x000000ffff058224 */ /* 0x001fe400078e000f */
[----:B--2---:R-:W-:-:S05]  /*28760*/  @!P0 IMAD.MOV.U32 R4, RZ, RZ, R14 ;  /* 0x000000ffff048224 */ /* 0x004fca00078e000e */
[----:B------:R4:W2:Y:S01]  /*28770*/  @!P0 LDG.E.U16 R10, desc[UR8][R4.64] ;  /* 0x00000008040a8981 */ /* 0x0008a2000c1e1500 */
[----:B-1----:R-:W-:Y:S01]  /*28780*/  PRMT R9, RZ, 0x7610, R9 ;  /* 0x00007610ff097816 */ /* 0x002fe20000000009 */
[----:B----4-:R-:W-:Y:S02]  /*28790*/  @!P0 IMAD.MOV.U32 R4, RZ, RZ, R0 ;  /* 0x000000ffff048224 */ /* 0x010fe400078e0000 */
[----:B------:R-:W-:-:S05]  /*287a0*/  @!P0 IMAD.MOV.U32 R5, RZ, RZ, R13 ;  /* 0x000000ffff058224 */ /* 0x000fca00078e000d */
[----:B------:R-:W4:Y:S04]  /*287b0*/  @!P0 LDG.E.U16 R9, desc[UR8][R4.64] ;  /* 0x0000000804098981 */ /* 0x000f28000c1e1500 */
[----:B------:R0:W-:Y:S04]  /*287c0*/  STL [R1+0x42e4], R12 ;  /* 0x0042e40c01007387 */ /* 0x0001e80000100800 */
[----:B---3--:R1:W-:Y:S04]  /*287d0*/  STL [R1+0x42e8], R11 ;  /* 0x0042e80b01007387 */ /* 0x0083e80000100800 */
[----:B------:R-:W3:Y:S04]  /*287e0*/  LDL R19, [R1+0x1834] ;  /* 0x0018340001137983 */ /* 0x000ee80000100800 */
[----:B0-----:R-:W3:Y:S04]  /*287f0*/  LDL R12, [R1+0x1838] ;  /* 0x00183800010c7983 */ /* 0x001ee80000100800 */
[----:B------:R-:W3:Y:S04]  /*28800*/  LDL.LU R17, [R1+0x2c8] ;  /* 0x0002c80001117983 */ /* 0x000ee80000300800 */
[----:B--2---:R0:W-:Y:S04]  /*28810*/  STL [R1+0x42ec], R10 ;  /* 0x0042ec0a01007387 */ /* 0x0041e80000100800 */
[----:B-1----:R-:W2:Y:S04]  /*28820*/  LDL R11, [R1+0x17f4] ;  /* 0x0017f400010b7983 */ /* 0x002ea80000100800 */
[----:B------:R-:W2:Y:S04]  /*28830*/  LDL R0, [R1+0x17f8] ;  /* 0x0017f80001007983 */ /* 0x000ea80000100800 */
[----:B------:R-:W2:Y:S04]  /*28840*/  LDL.LU R13, [R1+0x2cc] ;  /* 0x0002cc00010d7983 */ /* 0x000ea80000300800 */
[----:B------:R-:W2:Y:S04]  /*28850*/  LDL.LU R14, [R1+0x1cc] ;  /* 0x0001cc00010e7983 */ /* 0x000ea80000300800 */
[----:B------:R-:W2:Y:S04]  /*28860*/  LDL.LU R24, [R1+0x1c8] ;  /* 0x0001c80001187983 */ /* 0x000ea80000300800 */
[----:B------:R-:W2:Y:S04]  /*28870*/  LDL.LU R15, [R1+0x18c] ;  /* 0x00018c00010f7983 */ /* 0x000ea80000300800 */
[----:B------:R-:W2:Y:S04]  /*28880*/  LDL.LU R20, [R1+0x188] ;  /* 0x0001880001147983 */ /* 0x000ea80000300800 */
[----:B----4-:R1:W-:Y:S04]  /*28890*/  STL [R1+0x42f0], R9 ;  /* 0x0042f00901007387 */ /* 0x0103e80000100800 */
[----:B0-----:R-:W4:Y:S04]  /*288a0*/  LDL R10, [R1+0x17b4] ;  /* 0x0017b400010a7983 */ /* 0x001f280000100800 */
[----:B-1----:R-:W4:Y:S04]  /*288b0*/  LDL R9, [R1+0x17b8] ;  /* 0x0017b80001097983 */ /* 0x002f280000100800 */
[----:B------:R0:W-:Y:S01]  /*288c0*/  STS.U16 [R2+UR4+0x9000], R8 ;  /* 0x0090000802007988 */ /* 0x0001e20008000404 */
[----:B------:R-:W-:-:S02]  /*288d0*/  PRMT R7, RZ, 0x7610, R7 ;  /* 0x00007610ff077816 */ /* 0x000fc40000000007 */
[----:B------:R-:W-:Y:S01]  /*288e0*/  PRMT R6, RZ, 0x7610, R6 ;  /* 0x00007610ff067816 */ /* 0x000fe20000000006 */
[----:B------:R-:W4:Y:S04]  /*288f0*/  LDL.LU R26, [R1+0x148] ;  /* 0x00014800011a7983 */ /* 0x000f280000300800 */
[----:B------:R-:W4:Y:S01]  /*28900*/  LDL.LU R27, [R1+0x10c] ;  /* 0x00010c00011b7983 */ /* 0x000f220000300800 */
[----:B0-----:R-:W-:Y:S01]  /*28910*/  PRMT R8, RZ, 0x7610, R8 ;  /* 0x00007610ff087816 */ /* 0x001fe20000000008 */
[----:B---3--:R-:W-:Y:S02]  /*28920*/  @!P0 IMAD.MOV.U32 R5, RZ, RZ, R19 ;  /* 0x000000ffff058224 */ /* 0x008fe400078e0013 */
[----:B------:R-:W-:-:S05]  /*28930*/  @!P0 IMAD.MOV.U32 R4, RZ, RZ, R12 ;  /* 0x000000ffff048224 */ /* 0x000fca00078e000c */
[----:B------:R2:W3:Y:S02]  /*28940*/  @!P0 LDG.E.U16 R8, desc[UR8][R4.64] ;  /* 0x0000000804088981 */ /* 0x0004e4000c1e1500 */
[----:B--2---:R-:W-:Y:S02]  /*28950*/  @!P0 IMAD.MOV.U32 R5, RZ, RZ, R11 ;  /* 0x000000ffff058224 */ /* 0x004fe400078e000b */
[----:B------:R-:W-:-:S05]  /*28960*/  @!P0 IMAD.MOV.U32 R4, RZ, RZ, R0 ;  /* 0x000000ffff048224 */ /* 0x000fca00078e0000 */
[----:B------:R4:W2:Y:S02]  /*28970*/  @!P0 LDG.E.U16 R7, desc[UR8][R4.64] ;  /* 0x0000000804078981 */ /* 0x0008a4000c1e1500 */
[----:B----4-:R-:W-:Y:S02]  /*28980*/  @!P0 IMAD.MOV.U32 R5, RZ, RZ, R10 ;  /* 0x000000ffff058224 */ /* 0x010fe400078e000a */
[----:B------:R-:W-:-:S05]  /*28990*/  @!P0 IMAD.MOV.U32 R4, RZ, RZ, R9 ;  /* 0x000000ffff048224 */ /* 0x000fca00078e0009 */
[----:B------:R-:W4:Y:S04]  /*289a0*/  @!P0 LDG.E.U16 R6, desc[UR8][R4.64] ;  /* 0x0000000804068981 */ /* 0x000f28000c1e1500 */
[----:B------:R0:W-:Y:S04]  /*289b0*/  STS.U16 [R2+UR4+0x9080], R18 ;  /* 0x0090801202007988 */ /* 0x0001e80008000404 */
[----:B---3--:R-:W-:Y:S04]  /*289c0*/  STL [R1+0x42f4], R8 ;  /* 0x0042f40801007387 */ /* 0x008fe80000100800 */
[----:B------:R-:W3:Y:S04]  /*289d0*/  LDL.LU R21, [R1+0x38c] ;  /* 0x00038c0001157983 */ /* 0x000ee80000300800 */
[----:B------:R-:W3:Y:S04]  /*289e0*/  LDL.LU R22, [R1+0x388] ;  /* 0x0003880001167983 */ /* 0x000ee80000300800 */
[----:B------:R-:W3:Y:S04]  /*289f0*/  LDL.LU R25, [R1+0x344] ;  /* 0x0003440001197983 */ /* 0x000ee80000300800 */
[----:B0-----:R-:W3:Y:S04]  /*28a00*/  LDL.LU R18, [R1+0x340] ;  /* 0x0003400001127983 */ /* 0x001ee80000300800 */
[----:B------:R-:W3:Y:S04]  /*28a10*/  LDL.LU R0, [R1+0x308] ;  /* 0x0003080001007983 */ /* 0x000ee80000300800 */
[----:B------:R0:W-:Y:S04]  /*28a20*/  STS.U16 [R2+UR4+0x9800], R17 ;  /* 0x0098001102007988 */ /* 0x0001e80008000404 */
[----:B------:R1:W-:Y:S04]  /*28a30*/  STS.U16 [R2+UR4+0x8880], R28 ;  /* 0x0088801c02007988 */ /* 0x0003e80008000404 */
[----:B------:R4:W-:Y:S04]  /*28a40*/  STS.U16 [R2+UR4+0xa080], R24 ;  /* 0x00a0801802007988 */ /* 0x0009e80008000404 */
[----:B------:R4:W-:Y:S04]  /*28a50*/  STS.U16 [R2+UR4+0xb080], R26 ;  /* 0x00b0801a02007988 */ /* 0x0009e80008000404 */
[----:B--2---:R-:W-:Y:S04]  /*28a60*/  STL [R1+0x42f8], R7 ;  /* 0x0042f80701007387 */ /* 0x004fe80000100800 */
[----:B0-----:R-:W2:Y:S04]  /*28a70*/  LDL.LU R17, [R1+0x304] ;  /* 0x0003040001117983 */ /* 0x001ea80000300800 */
[----:B-1----:R-:W2:Y:S04]  /*28a80*/  LDL.LU R28, [R1+0x2c4] ;  /* 0x0002c400011c7983 */ /* 0x002ea80000300800 */
[----:B------:R-:W2:Y:S04]  /*28a90*/  LDL.LU R23, [R1+0x2c0] ;  /* 0x0002c00001177983 */ /* 0x000ea80000300800 */
[----:B------:R-:W2:Y:S04]  /*28aa0*/  LDL.LU R19, [R1+0x1c4] ;  /* 0x0001c40001137983 */ /* 0x000ea80000300800 */
[----:B----4-:R-:W-:Y:S04]  /*28ab0*/  STL [R1+0x42fc], R6 ;  /* 0x0042fc0601007387 */ /* 0x010fe80000100800 */
[----:B------:R-:W4:Y:S04]  /*28ac0*/  LDL.LU R24, [R1+0x1c0] ;  /* 0x0001c00001187983 */ /* 0x000f280000300800 */
[----:B------:R-:W4:Y:S04]  /*28ad0*/  LDL.LU R26, [R1+0x184] ;  /* 0x00018400011a7983 */ /* 0x000f280000300800 */
[----:B------:R0:W-:Y:S04]  /*28ae0*/  STS.U16 [R2+UR4+0xb000], R3 ;  /* 0x00b0000302007988 */ /* 0x0001e80008000404 */
[----:B------:R1:W-:Y:S04]  /*28af0*/  STS.U16 [R2+UR4+0xb800], R27 ;  /* 0x00b8001b02007988 */ /* 0x0003e80008000404 */
[----:B------:R1:W-:Y:S04]  /*28b00*/  STS.U16 [R2+UR4+0xb880], R29 ;  /* 0x00b8801d02007988 */ /* 0x0003e80008000404 */
[----:B------:R-:W-:Y:S04]  /*28b10*/  STS.U16 [R2+UR4+0x9880], R13 ;  /* 0x0098800d02007988 */ /* 0x000fe80008000404 */
[----:B------:R-:W-:Y:S04]  /*28b20*/  STS.U16 [R2+UR4+0xa000], R14 ;  /* 0x00a0000e02007988 */ /* 0x000fe80008000404 */
[----:B------:R-:W-:Y:S04]  /*28b30*/  STS.U16 [R2+UR4+0xa800], R15 ;  /* 0x00a8000f02007988 */ /* 0x000fe80008000404 */
[----:B------:R-:W-:Y:S01]  /*28b40*/  STS.U16 [R2+UR4+0xa880], R20 ;  /* 0x00a8801402007988 */ /* 0x000fe20008000404 */
[----:B0-----:R-:W-:-:S03]  /*28b50*/  LOP3.LUT R3, R2, 0x10, RZ, 0x3c, !PT ;  /* 0x0000001002037812 */ /* 0x001fc600078e3cff */
[----:B-1----:R-:W4:Y:S04]  /*28b60*/  LDL.LU R27, [R1+0x180] ;  /* 0x00018000011b7983 */ /* 0x002f280000300800 */
[----:B------:R-:W4:Y:S04]  /*28b70*/  LDL.LU R29, [R1+0x4318] ;  /* 0x00431800011d7983 */ /* 0x000f280000300800 */
[----:B------:R-:W4:Y:S04]  /*28b80*/  LDL.LU R9, [R1+0x140] ;  /* 0x0001400001097983 */ /* 0x000f280000300800 */
[----:B------:R-:W4:Y:S04]  /*28b90*/  LDL.LU R10, [R1+0x104] ;  /* 0x00010400010a7983 */ /* 0x000f280000300800 */
[----:B------:R-:W4:Y:S04]  /*28ba0*/  LDL.LU R11, [R1+0x100] ;  /* 0x00010000010b7983 */ /* 0x000f280000300800 */
[----:B---3--:R-:W-:Y:S04]  /*28bb0*/  STS.U16 [R3+UR4+0x8100], R21 ;  /* 0x0081001503007988 */ /* 0x008fe80008000404 */
[----:B------:R-:W-:Y:S04]  /*28bc0*/  STS.U16 [R3+UR4+0x8180], R22 ;  /* 0x0081801603007988 */ /* 0x000fe80008000404 */
[----:B------:R-:W-:Y:S04]  /*28bd0*/  STS.U16 [R3+UR4+0x8900], R25 ;  /* 0x0089001903007988 */ /* 0x000fe80008000404 */
[----:B------:R0:W-:Y:S04]  /*28be0*/  STS.U16 [R3+UR4+0x8980], R18 ;  /* 0x0089801203007988 */ /* 0x0001e80008000404 */
[----:B------:R1:W-:Y:S04]  /*28bf0*/  STS.U16 [R3+UR4+0x9100], R0 ;  /* 0x0091000003007988 */ /* 0x0003e80008000404 */
[----:B0-----:R-:W3:Y:S04]  /*28c00*/  LDL.LU R18, [R1+0x384] ;  /* 0x0003840001127983 */ /* 0x001ee80000300800 */
[----:B-1----:R-:W3:Y:S04]  /*28c10*/  LDL.LU R0, [R1+0x380] ;  /* 0x0003800001007983 */ /* 0x002ee80000300800 */
[----:B------:R-:W3:Y:S04]  /*28c20*/  LDL.LU R12, [R1+0x33c] ;  /* 0x00033c00010c7983 */ /* 0x000ee80000300800 */
[----:B--2---:R0:W-:Y:S04]  /*28c30*/  STS.U16 [R3+UR4+0x9180], R17 ;  /* 0x0091801103007988 */ /* 0x0041e80008000404 */
[----:B------:R1:W-:Y:S04]  /*28c40*/  STS.U16 [R3+UR4+0x9900], R28 ;  /* 0x0099001c03007988 */ /* 0x0003e80008000404 */
[----:B------:R-:W-:Y:S04]  /*28c50*/  STS.U16 [R3+UR4+0x9980], R23 ;  /* 0x0099801703007988 */ /* 0x000fe80008000404 */
[----:B------:R2:W-:Y:S04]  /*28c60*/  STS.U16 [R3+UR4+0xa100], R19 ;  /* 0x00a1001303007988 */ /* 0x0005e80008000404 */
[----:B0-----:R-:W3:Y:S04]  /*28c70*/  LDL.LU R17, [R1+0x338] ;  /* 0x0003380001117983 */ /* 0x001ee80000300800 */
[----:B------:R-:W3:Y:S04]  /*28c80*/  LDL.LU R25, [R1+0x2fc] ;  /* 0x0002fc0001197983 */ /* 0x000ee80000300800 */
[----:B-1----:R-:W3:Y:S04]  /*28c90*/  LDL.LU R28, [R1+0x2f8] ;  /* 0x0002f800011c7983 */ /* 0x002ee80000300800 */
[----:B------:R-:W3:Y:S04]  /*28ca0*/  LDL.LU R13, [R1+0x2ac] ;  /* 0x0002ac00010d7983 */ /* 0x000ee80000300800 */
[----:B------:R-:W3:Y:S04]  /*28cb0*/  LDL.LU R14, [R1+0x2a8] ;  /* 0x0002a800010e7983 */ /* 0x000ee80000300800 */
[----:B--2---:R-:W2:Y:S04]  /*28cc0*/  LDL.LU R19, [R1+0x1bc] ;  /* 0x0001bc0001137983 */ /* 0x004ea80000300800 */
[----:B------:R-:W2:Y:S04]  /*28cd0*/  LDL.LU R15, [R1+0x1b8] ;  /* 0x0001b800010f7983 */ /* 0x000ea80000300800 */
[----:B------:R-:W2:Y:S04]  /*28ce0*/  LDL.LU R20, [R1+0x17c] ;  /* 0x00017c0001147983 */ /* 0x000ea80000300800 */
[----:B------:R-:W2:Y:S04]  /*28cf0*/  LDL.LU R21, [R1+0x178] ;  /* 0x0001780001157983 */ /* 0x000ea80000300800 */
[----:B------:R-:W2:Y:S04]  /*28d00*/  LDL.LU R22, [R1+0x13c] ;  /* 0x00013c0001167983 */ /* 0x000ea80000300800 */
[----:B------:R-:W2:Y:S04]  /*28d10*/  LDL.LU R23, [R1+0x138] ;  /* 0x0001380001177983 */ /* 0x000ea80000300800 */
[----:B----4-:R-:W-:Y:S04]  /*28d20*/  STS.U16 [R3+UR4+0xa180], R24 ;  /* 0x00a1801803007988 */ /* 0x010fe80008000404 */
[----:B------:R0:W-:Y:S04]  /*28d30*/  STS.U16 [R3+UR4+0xa900], R26 ;  /* 0x00a9001a03007988 */ /* 0x0001e80008000404 */
[----:B0-----:R-:W4:Y:S04]  /*28d40*/  LDL.LU R26, [R1+0xfc] ;  /* 0x0000fc00011a7983 */ /* 0x001f280000300800 */
[----:B------:R0:W-:Y:S04]  /*28d50*/  STS.U16 [R3+UR4+0xa980], R27 ;  /* 0x00a9801b03007988 */ /* 0x0001e80008000404 */
[----:B------:R1:W-:Y:S04]  /*28d60*/  STS.U16 [R3+UR4+0xb100], R29 ;  /* 0x00b1001d03007988 */ /* 0x0003e80008000404 */
[----:B------:R-:W-:Y:S04]  /*28d70*/  STS.U16 [R3+UR4+0xb180], R9 ;  /* 0x00b1800903007988 */ /* 0x000fe80008000404 */
[----:B------:R-:W4:Y:S04]  /*28d80*/  LDL.LU R24, [R1+0xf8] ;  /* 0x0000f80001187983 */ /* 0x000f280000300800 */
[----:B------:R-:W-:Y:S04]  /*28d90*/  STS.U16 [R3+UR4+0xb900], R10 ;  /* 0x00b9000a03007988 */ /* 0x000fe80008000404 */
[----:B------:R-:W-:Y:S04]  /*28da0*/  STS.U16 [R3+UR4+0xb980], R11 ;  /* 0x00b9800b03007988 */ /* 0x000fe80008000404 */
[----:B0-----:R-:W4:Y:S01]  /*28db0*/  LDL.LU R27, [R1+0x37c] ;  /* 0x00037c00011b7983 */ /* 0x001f220000300800 */
[----:B-1----:R-:W-:-:S03]  /*28dc0*/  LOP3.LUT R29, R2, 0x20, RZ, 0x3c, !PT ;  /* 0x00000020021d7812 */ /* 0x002fc600078e3cff */
[----:B------:R-:W-:Y:S04]  /*28dd0*/  STL [R1+0x4300], R3 ;  /* 0x0043000301007387 */ /* 0x000fe80000100800 */
[----:B---3--:R0:W-:Y:S04]  /*28de0*/  STS.U16 [R29+UR4+0x8200], R18 ;  /* 0x008200121d007988 */ /* 0x0081e80008000404 */
[----:B------:R1:W-:Y:S04]  /*28df0*/  STS.U16 [R29+UR4+0x8280], R0 ;  /* 0x008280001d007988 */ /* 0x0003e80008000404 */
[----:B0-----:R-:W3:Y:S04]  /*28e00*/  LDL.LU R18, [R1+0x378] ;  /* 0x0003780001127983 */ /* 0x001ee80000300800 */
[----:B-1----:R-:W3:Y:S04]  /*28e10*/  LDL.LU R0, [R1+0x334] ;  /* 0x0003340001007983 */ /* 0x002ee80000300800 */
[----:B------:R-:W-:Y:S04]  /*28e20*/  STS.U16 [R29+UR4+0x8a00], R12 ;  /* 0x008a000c1d007988 */ /* 0x000fe80008000404 */
[----:B------:R0:W-:Y:S04]  /*28e30*/  STS.U16 [R29+UR4+0x8a80], R17 ;  /* 0x008a80111d007988 */ /* 0x0001e80008000404 */
[----:B------:R1:W-:Y:S04]  /*28e40*/  STS.U16 [R29+UR4+0x9200], R25 ;  /* 0x009200191d007988 */ /* 0x0003e80008000404 */
[----:B------:R1:W-:Y:S04]  /*28e50*/  STS.U16 [R29+UR4+0x9280], R28 ;  /* 0x0092801c1d007988 */ /* 0x0003e80008000404 */
[----:B------:R-:W-:Y:S04]  /*28e60*/  STS.U16 [R29+UR4+0x9a00], R13 ;  /* 0x009a000d1d007988 */ /* 0x000fe80008000404 */
[----:B------:R-:W-:Y:S04]  /*28e70*/  STS.U16 [R29+UR4+0x9a80], R14 ;  /* 0x009a800e1d007988 */ /* 0x000fe80008000404 */
[----:B0-----:R-:W3:Y:S04]  /*28e80*/  LDL.LU R17, [R1+0x32c] ;  /* 0x00032c0001117983 */ /* 0x001ee80000300800 */
[----:B-1----:R-:W3:Y:S04]  /*28e90*/  LDL.LU R25, [R1+0x2f4] ;  /* 0x0002f40001197983 */ /* 0x002ee80000300800 */
[----:B------:R-:W3:Y:S04]  /*28ea0*/  LDL.LU R28, [R1+0x2f0] ;  /* 0x0002f000011c7983 */ /* 0x000ee80000300800 */
[----:B--2---:R0:W-:Y:S04]  /*28eb0*/  STS.U16 [R29+UR4+0xa200], R19 ;  /* 0x00a200131d007988 */ /* 0x0041e80008000404 */
[----:B------:R-:W-:Y:S04]  /*28ec0*/  STS.U16 [R29+UR4+0xa280], R15 ;  /* 0x00a2800f1d007988 */ /* 0x000fe80008000404 */
[----:B------:R-:W-:Y:S04]  /*28ed0*/  STS.U16 [R29+UR4+0xaa00], R20 ;  /* 0x00aa00141d007988 */ /* 0x000fe80008000404 */
[----:B------:R-:W-:Y:S04]  /*28ee0*/  STS.U16 [R29+UR4+0xaa80], R21 ;  /* 0x00aa80151d007988 */ /* 0x000fe80008000404 */
[----:B------:R-:W-:Y:S04]  /*28ef0*/  STS.U16 [R29+UR4+0xb200], R22 ;  /* 0x00b200161d007988 */ /* 0x000fe80008000404 */
[----:B------:R-:W-:Y:S04]  /*28f00*/  STS.U16 [R29+UR4+0xb280], R23 ;  /* 0x00b280171d007988 */ /* 0x000fe80008000404 */
[----:B0-----:R-:W2:Y:S04]  /*28f10*/  LDL.LU R19, [R1+0x2a4] ;  /* 0x0002a40001137983 */ /* 0x001ea80000300800 */
[----:B----4-:R0:W-:Y:S04]  /*28f20*/  STS.U16 [R29+UR4+0xba00], R26 ;  /* 0x00ba001a1d007988 */ /* 0x0101e80008000404 */
[----:B0-----:R-:W4:Y:S01]  /*28f30*/  LDL.LU R26, [R1+0x2a0] ;  /* 0x0002a000011a7983 */ /* 0x001f220000300800 */
[----:B------:R-:W-:-:S03]  /*28f40*/  LOP3.LUT R4, R2, 0x30, RZ, 0x3c, !PT ;  /* 0x0000003002047812 */ /* 0x000fc600078e3cff */
[----:B------:R-:W-:Y:S04]  /*28f50*/  STL [R1+0x4304], R29 ;  /* 0x0043041d01007387 */ /* 0x000fe80000100800 */
[----:B------:R-:W4:Y:S04]  /*28f60*/  LDL.LU R6, [R1+0x1b4] ;  /* 0x0001b40001067983 */ /* 0x000f280000300800 */
[----:B------:R-:W4:Y:S04]  /*28f70*/  LDL.LU R5, [R1+0x1b0] ;  /* 0x0001b00001057983 */ /* 0x000f280000300800 */
[----:B------:R-:W4:Y:S04]  /*28f80*/  LDL.LU R7, [R1+0x174] ;  /* 0x0001740001077983 */ /* 0x000f280000300800 */
[----:B------:R-:W-:Y:S04]  /*28f90*/  STS.U16 [R29+UR4+0xba80], R24 ;  /* 0x00ba80181d007988 */ /* 0x000fe80008000404 */
[----:B------:R-:W4:Y:S04]  /*28fa0*/  LDL.LU R8, [R1+0x170] ;  /* 0x0001700001087983 */ /* 0x000f280000300800 */
[----:B------:R-:W-:Y:S04]  /*28fb0*/  STS.U16 [R4+UR4+0x8300], R27 ;  /* 0x0083001b04007988 */ /* 0x000fe80008000404 */
[----:B------:R-:W4:Y:S04]  /*28fc0*/  LDL.LU R9, [R1+0x134] ;  /* 0x0001340001097983 */ /* 0x000f280000300800 */
[----:B------:R-:W4:Y:S04]  /*28fd0*/  LDL.LU R10, [R1+0x130] ;  /* 0x00013000010a7983 */ /* 0x000f280000300800 */
[----:B---3--:R0:W-:Y:S04]  /*28fe0*/  STS.U16 [R4+UR4+0x8380], R18 ;  /* 0x0083801204007988 */ /* 0x0081e80008000404 */
[----:B------:R1:W-:Y:S04]  /*28ff0*/  STS.U16 [R4+UR4+0x8b00], R0 ;  /* 0x008b000004007988 */ /* 0x0003e80008000404 */
[----:B0-----:R-:W3:Y:S04]  /*29000*/  LDL.LU R18, [R1+0xf4] ;  /* 0x0000f40001127983 */ /* 0x001ee80000300800 */
[----:B------:R-:W3:Y:S04]  /*29010*/  LDL.LU R11, [R1+0xf0] ;  /* 0x0000f000010b7983 */ /* 0x000ee80000300800 */
[----:B-1----:R-:W3:Y:S04]  /*29020*/  LDL.LU R0, [R1+0x374] ;  /* 0x0003740001007983 */ /* 0x002ee80000300800 */
[----:B------:R-:W3:Y:S04]  /*29030*/  LDL.LU R27, [R1+0x370] ;  /* 0x00037000011b7983 */ /* 0x000ee80000300800 */
[----:B------:R0:W-:Y:S04]  /*29040*/  STS.U16 [R4+UR4+0x8b80], R17 ;  /* 0x008b801104007988 */ /* 0x0001e80008000404 */
[----:B------:R-:W-:Y:S04]  /*29050*/  STS.U16 [R4+UR4+0x9300], R25 ;  /* 0x0093001904007988 */ /* 0x000fe80008000404 */
[----:B------:R1:W-:Y:S04]  /*29060*/  STS.U16 [R4+UR4+0x9380], R28 ;  /* 0x0093801c04007988 */ /* 0x0003e80008000404 */
[----:B0-----:R-:W3:Y:S04]  /*29070*/  LDL.LU R17, [R1+0x328] ;  /* 0x0003280001117983 */ /* 0x001ee80000300800 */
[----:B------:R-:W3:Y:S04]  /*29080*/  LDL.LU R12, [R1+0x324] ;  /* 0x00032400010c7983 */ /* 0x000ee80000300800 */
[----:B------:R-:W3:Y:S04]  /*29090*/  LDL.LU R13, [R1+0x2ec] ;  /* 0x0002ec00010d7983 */ /* 0x000ee80000300800 */
[----:B-1----:R-:W3:Y:S04]  /*290a0*/  LDL.LU R28, [R1+0x2e8] ;  /* 0x0002e800011c7983 */ /* 0x002ee80000300800 */
[----:B------:R-:W3:Y:S04]  /*290b0*/  LDL.LU R14, [R1+0x1ec] ;  /* 0x0001ec00010e7983 */ /* 0x000ee80000300800 */
[----:B------:R-:W3:Y:S04]  /*290c0*/  LDL.LU R15, [R1+0x1e8] ;  /* 0x0001e800010f7983 */ /* 0x000ee80000300800 */
[----:B------:R-:W3:Y:S04]  /*290d0*/  LDL.LU R20, [R1+0x1ac] ;  /* 0x0001ac0001147983 */ /* 0x000ee80000300800 */
[----:B------:R-:W3:Y:S04]  /*290e0*/  LDL.LU R21, [R1+0x1a8] ;  /* 0x0001a80001157983 */ /* 0x000ee80000300800 */
[----:B------:R-:W3:Y:S04]  /*290f0*/  LDL.LU R22, [R1+0x16c] ;  /* 0x00016c0001167983 */ /* 0x000ee80000300800 */
[----:B--2---:R0:W-:Y:S04]  /*29100*/  STS.U16 [R4+UR4+0x9b00], R19 ;  /* 0x009b001304007988 */ /* 0x0041e80008000404 */
[----:B------:R-:W2:Y:S04]  /*29110*/  LDL.LU R23, [R1+0x168] ;  /* 0x0001680001177983 */ /* 0x000ea80000300800 */
[----:B0-----:R-:W2:Y:S04]  /*29120*/  LDL.LU R19, [R1+0x12c] ;  /* 0x00012c0001137983 */ /* 0x001ea80000300800 */
[----:B------:R-:W2:Y:S04]  /*29130*/  LDL.LU R24, [R1+0x128] ;  /* 0x0001280001187983 */ /* 0x000ea80000300800 */
[----:B------:R-:W2:Y:S04]  /*29140*/  LDL.LU R25, [R1+0xec] ;  /* 0x0000ec0001197983 */ /* 0x000ea80000300800 */
[----:B----4-:R0:W-:Y:S04]  /*29150*/  STS.U16 [R4+UR4+0x9b80], R26 ;  /* 0x009b801a04007988 */ /* 0x0101e80008000404 */
[----:B0-----:R-:W4:Y:S04]  /*29160*/  LDL.LU R26, [R1+0xe8] ;  /* 0x0000e800011a7983 */ /* 0x001f280000300800 */
[----:B------:R-:W-:Y:S04]  /*29170*/  STS.U16 [R4+UR4+0xa300], R6 ;  /* 0x00a3000604007988 */ /* 0x000fe80008000404 */
[----:B------:R-:W-:Y:S04]  /*29180*/  STS.U16 [R4+UR4+0xa380], R5 ;  /* 0x00a3800504007988 */ /* 0x000fe80008000404 */
[----:B------:R-:W-:Y:S04]  /*29190*/  STS.U16 [R4+UR4+0xab00], R7 ;  /* 0x00ab000704007988 */ /* 0x000fe80008000404 */
[----:B------:R-:W-:Y:S01]  /*291a0*/  STS.U16 [R4+UR4+0xab80], R8 ;  /* 0x00ab800804007988 */ /* 0x000fe20008000404 */
[----:B------:R-:W-:-:S03]  /*291b0*/  LOP3.LUT R3, R2, 0x40, RZ, 0x3c, !PT ;  /* 0x0000004002037812 */ /* 0x000fc600078e3cff */
[----:B------:R-:W-:Y:S04]  /*291c0*/  STS.U16 [R4+UR4+0xb300], R9 ;  /* 0x00b3000904007988 */ /* 0x000fe80008000404 */
[----:B------:R-:W-:Y:S04]  /*291d0*/  STS.U16 [R4+UR4+0xb380], R10 ;  /* 0x00b3800a04007988 */ /* 0x000fe80008000404 */
[----:B---3--:R0:W-:Y:S04]  /*291e0*/  STS.U16 [R4+UR4+0xbb00], R18 ;  /* 0x00bb001204007988 */ /* 0x0081e80008000404 */
[----:B------:R-:W-:Y:S04]  /*291f0*/  STS.U16 [R4+UR4+0xbb80], R11 ;  /* 0x00bb800b04007988 */ /* 0x000fe80008000404 */
[----:B------:R1:W-:Y:S04]  /*29200*/  STS.U16 [R3+UR4+0x8400], R0 ;  /* 0x0084000003007988 */ /* 0x0003e80008000404 */
[----:B0-----:R-:W3:Y:S04]  /*29210*/  LDL.LU R18, [R1+0x36c] ;  /* 0x00036c0001127983 */ /* 0x001ee80000300800 */
[----:B-1----:R-:W3:Y:S04]  /*29220*/  LDL.LU R0, [R1+0x368] ;  /* 0x0003680001007983 */ /* 0x002ee80000300800 */
[----:B------:R0:W-:Y:S04]  /*29230*/  STS.U16 [R3+UR4+0x8480], R27 ;  /* 0x0084801b03007988 */ /* 0x0001e80008000404 */
[----:B0-----:R-:W3:Y:S04]  /*29240*/  LDL.LU R27, [R1+0x320] ;  /* 0x00032000011b7983 */ /* 0x001ee80000300800 */
[----:B------:R0:W-:Y:S04]  /*29250*/  STS.U16 [R3+UR4+0x8c00], R17 ;  /* 0x008c001103007988 */ /* 0x0001e80008000404 */
[----:B------:R-:W-:Y:S04]  /*29260*/  STS.U16 [R3+UR4+0x8c80], R12 ;  /* 0x008c800c03007988 */ /* 0x000fe80008000404 */
[----:B------:R-:W-:Y:S04]  /*29270*/  STS.U16 [R3+UR4+0x9400], R13 ;  /* 0x0094000d03007988 */ /* 0x000fe80008000404 */
[----:B------:R1:W-:Y:S04]  /*29280*/  STS.U16 [R3+UR4+0x9480], R28 ;  /* 0x0094801c03007988 */ /* 0x0003e80008000404 */
[----:B------:R-:W-:Y:S04]  /*29290*/  STS.U16 [R3+UR4+0x9c00], R14 ;  /* 0x009c000e03007988 */ /* 0x000fe80008000404 */
[----:B------:R-:W-:Y:S04]  /*292a0*/  STS.U16 [R3+UR4+0x9c80], R15 ;  /* 0x009c800f03007988 */ /* 0x000fe80008000404 */
[----:B------:R-:W-:Y:S04]  /*292b0*/  STS.U16 [R3+UR4+0xa400], R20 ;  /* 0x00a4001403007988 */ /* 0x000fe80008000404 */
[----:B------:R-:W-:Y:S04]  /*292c0*/  STS.U16 [R3+UR4+0xa480], R21 ;  /* 0x00a4801503007988 */ /* 0x000fe80008000404 */
[----:B------:R-:W-:Y:S04]  /*292d0*/  STS.U16 [R3+UR4+0xac00], R22 ;  /* 0x00ac001603007988 */ /* 0x000fe80008000404 */
[----:B--2---:R-:W-:Y:S04]  /*292e0*/  STS.U16 [R3+UR4+0xac80], R23 ;  /* 0x00ac801703007988 */ /* 0x004fe80008000404 */
[----:B0-----:R-:W2:Y:S04]  /*292f0*/  LDL.LU R17, [R1+0x31c] ;  /* 0x00031c0001117983 */ /* 0x001ea80000300800 */
[----:B-1----:R-:W2:Y:S04]  /*29300*/  LDL.LU R28, [R1+0x2e4] ;  /* 0x0002e400011c7983 */ /* 0x002ea80000300800 */
[----:B------:R0:W-:Y:S04]  /*29310*/  STS.U16 [R3+UR4+0xb400], R19 ;  /* 0x00b4001303007988 */ /* 0x0001e80008000404 */
[----:B------:R-:W-:Y:S04]  /*29320*/  STS.U16 [R3+UR4+0xb480], R24 ;  /* 0x00b4801803007988 */ /* 0x000fe80008000404 */
[----:B------:R-:W-:Y:S04]  /*29330*/  STS.U16 [R3+UR4+0xbc00], R25 ;  /* 0x00bc001903007988 */ /* 0x000fe80008000404 */
[----:B0-----:R-:W2:Y:S04]  /*29340*/  LDL.LU R19, [R1+0x2e0] ;  /* 0x0002e00001137983 */ /* 0x001ea80000300800 */
[----:B----4-:R0:W-:Y:S04]  /*29350*/  STS.U16 [R3+UR4+0xbc80], R26 ;  /* 0x00bc801a03007988 */ /* 0x0101e80008000404 */
        /* <DEDUP_REMOVED lines=9> */
[----:B------:R-:W-:-:S05]  /*293f0*/  LOP3.LUT R4, R2, 0x50, RZ, 0x3c, !PT ;  /* 0x0000005002047812 */ /* 0x000fca00078e3cff */
[----:B---3--:R0:W-:Y:S04]  /*29400*/  STS.U16 [R4+UR4+0x8500], R18 ;  /* 0x0085001204007988 */ /* 0x0081e80008000404 */
[----:B------:R1:W-:Y:S04]  /*29410*/  STS.U16 [R4+UR4+0x8580], R0 ;  /* 0x0085800004007988 */ /* 0x0003e80008000404 */
[----:B0-----:R-:W3:Y:S04]  /*29420*/  LDL.LU R18, [R1+0x364] ;  /* 0x0003640001127983 */ /* 0x001ee80000300800 */
[----:B-1----:R-:W3:Y:S04]  /*29430*/  LDL.LU R0, [R1+0x360] ;  /* 0x0003600001007983 */ /* 0x002ee80000300800 */
[----:B------:R-:W-:Y:S04]  /*29440*/  STS.U16 [R4+UR4+0x8d00], R27 ;  /* 0x008d001b04007988 */ /* 0x000fe80008000404 */
[----:B------:R-:W3:Y:S04]  /*29450*/  LDL.LU R13, [R1+0x318] ;  /* 0x00031800010d7983 */ /* 0x000ee80000300800 */
[----:B------:R-:W3:Y:S04]  /*29460*/  LDL.LU R14, [R1+0x314] ;  /* 0x00031400010e7983 */ /* 0x000ee80000300800 */
[----:B--2---:R0:W-:Y:S04]  /*29470*/  STS.U16 [R4+UR4+0x8d80], R17 ;  /* 0x008d801104007988 */ /* 0x0041e80008000404 */
[----:B------:R1:W-:Y:S04]  /*29480*/  STS.U16 [R4+UR4+0x9500], R28 ;  /* 0x0095001c04007988 */ /* 0x0003e80008000404 */
[----:B0-----:R-:W2:Y:S04]  /*29490*/  LDL.LU R17, [R1+0x2dc] ;  /* 0x0002dc0001117983 */ /* 0x001ea80000300800 */
[----:B------:R-:W2:Y:S04]  /*294a0*/  LDL.LU R15, [R1+0x2d8] ;  /* 0x0002d800010f7983 */ /* 0x000ea80000300800 */
[----:B------:R-:W2:Y:S04]  /*294b0*/  LDL.LU R20, [R1+0x1dc] ;  /* 0x0001dc0001147983 */ /* 0x000ea80000300800 */
[----:B------:R-:W2:Y:S04]  /*294c0*/  LDL.LU R21, [R1+0x1d8] ;  /* 0x0001d80001157983 */ /* 0x000ea80000300800 */
[----:B------:R-:W2:Y:S04]  /*294d0*/  LDL.LU R22, [R1+0x19c] ;  /* 0x00019c0001167983 */ /* 0x000ea80000300800 */
[----:B------:R-:W2:Y:S04]  /*294e0*/  LDL.LU R23, [R1+0x198] ;  /* 0x0001980001177983 */ /* 0x000ea80000300800 */
[----:B------:R-:W2:Y:S04]  /*294f0*/  LDL.LU R24, [R1+0x15c] ;  /* 0x00015c0001187983 */ /* 0x000ea80000300800 */
[----:B------:R-:W2:Y:S04]  /*29500*/  LDL.LU R25, [R1+0x158] ;  /* 0x0001580001197983 */ /* 0x000ea80000300800 */
[----:B------:R-:W2:Y:S04]  /*29510*/  LDL.LU R26, [R1+0x118] ;  /* 0x00011800011a7983 */ /* 0x000ea80000300800 */
[----:B------:R0:W-:Y:S04]  /*29520*/  STS.U16 [R4+UR4+0x9580], R19 ;  /* 0x0095801304007988 */ /* 0x0001e80008000404 */
[----:B------:R-:W2:Y:S04]  /*29530*/  LDL.LU R27, [R1+0xdc] ;  /* 0x0000dc00011b7983 */ /* 0x000ea80000300800 */
[----:B-1----:R-:W2:Y:S04]  /*29540*/  LDL.LU R28, [R1+0xd8] ;  /* 0x0000d800011c7983 */ /* 0x002ea80000300800 */
[----:B0-----:R-:W2:Y:S04]  /*29550*/  LDL.LU R19, [R1+0x34c] ;  /* 0x00034c0001137983 */ /* 0x001ea80000300800 */
[----:B----4-:R-:W-:Y:S04]  /*29560*/  STS.U16 [R4+UR4+0x9d00], R3 ;  /* 0x009d000304007988 */ /* 0x010fe80008000404 */
[----:B------:R-:W-:Y:S04]  /*29570*/  STS.U16 [R4+UR4+0x9d80], R6 ;  /* 0x009d800604007988 */ /* 0x000fe80008000404 */
[----:B------:R-:W-:Y:S04]  /*29580*/  STS.U16 [R4+UR4+0xa500], R5 ;  /* 0x00a5000504007988 */ /* 0x000fe80008000404 */
[----:B------:R-:W-:Y:S04]  /*29590*/  STS.U16 [R4+UR4+0xa580], R7 ;  /* 0x00a5800704007988 */ /* 0x000fe80008000404 */
[----:B------:R-:W-:Y:S04]  /*295a0*/  STS.U16 [R4+UR4+0xad00], R8 ;  /* 0x00ad000804007988 */ /* 0x000fe80008000404 */
[----:B------:R-:W-:Y:S04]  /*295b0*/  STS.U16 [R4+UR4+0xad80], R9 ;  /* 0x00ad800904007988 */ /* 0x000fe80008000404 */
[----:B------:R-:W-:Y:S04]  /*295c0*/  STS.U16 [R4+UR4+0xb500], R10 ;  /* 0x00b5000a04007988 */ /* 0x000fe80008000404 */
[----:B------:R-:W-:Y:S04]  /*295d0*/  STS.U16 [R4+UR4+0xb580], R11 ;  /* 0x00b5800b04007988 */ /* 0x000fe80008000404 */
[----:B------:R-:W-:Y:S04]  /*295e0*/  STS.U16 [R4+UR4+0xbd00], R12 ;  /* 0x00bd000c04007988 */ /* 0x000fe80008000404 */
[----:B------:R0:W-:Y:S04]  /*295f0*/  STS.U16 [R4+UR4+0xbd80], R16 ;  /* 0x00bd801004007988 */ /* 0x0001e80008000404 */
[----:B0-----:R-:W4:Y:S01]  /*29600*/  LDL.LU R16, [R1+0x4314] ;  /* 0x0043140001107983 */ /* 0x001f220000300800 */
[----:B------:R-:W-:-:S05]  /*29610*/  LOP3.LUT R3, R2, 0x60, RZ, 0x3c, !PT ;  /* 0x0000006002037812 */ /* 0x000fca00078e3cff */
[----:B---3--:R0:W-:Y:S04]  /*29620*/  STS.U16 [R3+UR4+0x8600], R18 ;  /* 0x0086001203007988 */ /* 0x0081e80008000404 */
[----:B------:R1:W-:Y:S04]  /*29630*/  STS.U16 [R3+UR4+0x8680], R0 ;  /* 0x0086800003007988 */ /* 0x0003e80008000404 */
[----:B0-----:R-:W3:Y:S04]  /*29640*/  LDL.LU R18, [R1+0x348] ;  /* 0x0003480001127983 */ /* 0x001ee80000300800 */
[----:B-1----:R-:W3:Y:S04]  /*29650*/  LDL.LU R0, [R1+0x310] ;  /* 0x0003100001007983 */ /* 0x002ee80000300800 */
[----:B------:R-:W-:Y:S04]  /*29660*/  STS.U16 [R3+UR4+0x8e00], R13 ;  /* 0x008e000d03007988 */ /* 0x000fe80008000404 */
[----:B------:R-:W-:Y:S04]  /*29670*/  STS.U16 [R3+UR4+0x8e80], R14 ;  /* 0x008e800e03007988 */ /* 0x000fe80008000404 */
[----:B--2---:R0:W-:Y:S04]  /*29680*/  STS.U16 [R3+UR4+0x9600], R17 ;  /* 0x0096001103007988 */ /* 0x0041e80008000404 */
[----:B------:R-:W-:Y:S04]  /*29690*/  STS.U16 [R3+UR4+0x9680], R15 ;  /* 0x0096800f03007988 */ /* 0x000fe80008000404 */
[----:B------:R-:W-:Y:S04]  /*296a0*/  STS.U16 [R3+UR4+0x9e00], R20 ;  /* 0x009e001403007988 */ /* 0x000fe80008000404 */
[----:B------:R-:W-:Y:S04]  /*296b0*/  STS.U16 [R3+UR4+0x9e80], R21 ;  /* 0x009e801503007988 */ /* 0x000fe80008000404 */
[----:B------:R-:W-:Y:S04]  /*296c0*/  STS.U16 [R3+UR4+0xa600], R22 ;  /* 0x00a6001603007988 */ /* 0x000fe80008000404 */
[----:B------:R-:W-:Y:S04]  /*296d0*/  STS.U16 [R3+UR4+0xa680], R23 ;  /* 0x00a6801703007988 */ /* 0x000fe80008000404 */
[----:B------:R-:W-:Y:S04]  /*296e0*/  STS.U16 [R3+UR4+0xae00], R24 ;  /* 0x00ae001803007988 */ /* 0x000fe80008000404 */
[----:B------:R-:W-:Y:S04]  /*296f0*/  STS.U16 [R3+UR4+0xae80], R25 ;  /* 0x00ae801903007988 */ /* 0x000fe80008000404 */
[----:B0-----:R-:W2:Y:S04]  /*29700*/  LDL.LU R17, [R1+0x30c] ;  /* 0x00030c0001117983 */ /* 0x001ea80000300800 */
[----:B----4-:R0:W-:Y:S02]  /*29710*/  STS.U16 [R3+UR4+0xb600], R16 ;  /* 0x00b6001003007988 */ /* 0x0101e40008000404 */
[----:B0-----:R-:W-:-:S02]  /*29720*/  LOP3.LUT R16, R2, 0x70, RZ, 0x3c, !PT ;  /* 0x0000007002107812 */ /* 0x001fc400078e3cff */
[----:B------:R-:W4:Y:S04]  /*29730*/  LDL.LU R2, [R1+0x2d4] ;  /* 0x0002d40001027983 */ /* 0x000f280000300800 */
[----:B------:R-:W-:Y:S04]  /*29740*/  STS.U16 [R3+UR4+0xb680], R26 ;  /* 0x00b6801a03007988 */ /* 0x000fe80008000404 */
[----:B------:R-:W-:Y:S04]  /*29750*/  STS.U16 [R3+UR4+0xbe00], R27 ;  /* 0x00be001b03007988 */ /* 0x000fe80008000404 */
[----:B------:R0:W-:Y:S04]  /*29760*/  STS.U16 [R3+UR4+0xbe80], R28 ;  /* 0x00be801c03007988 */ /* 0x0001e80008000404 */
[----:B------:R-:W4:Y:S04]  /*29770*/  LDL.LU R29, [R1+0x2d0] ;  /* 0x0002d000011d7983 */ /* 0x000f280000300800 */
        /* <DEDUP_REMOVED lines=9> */
[----:B------:R-:W-:Y:S04]  /*29810*/  STS.U16 [R16+UR4+0x8700], R19 ;  /* 0x0087001310007988 */ /* 0x000fe80008000404 */
[----:B------:R-:W4:Y:S04]  /*29820*/  LDL.LU R12, [R1+0xd0] ;  /* 0x0000d000010c7983 */ /* 0x000f280000300800 */
[----:B------:R-:W4:Y:S04]  /*29830*/  LDL.LU R13, [R1+0xcc] ;  /* 0x0000cc00010d7983 */ /* 0x000f280000300800 */
[----:B------:R-:W4:Y:S04]  /*29840*/  LDL.LU R14, [R1+0xc8] ;  /* 0x0000c800010e7983 */ /* 0x000f280000300800 */
[----:B---3--:R-:W-:Y:S04]  /*29850*/  STS.U16 [R16+UR4+0x8780], R18 ;  /* 0x0087801210007988 */ /* 0x008fe80008000404 */
[----:B------:R0:W-:Y:S04]  /*29860*/  STS.U16 [R16+UR4+0x8f00], R0 ;  /* 0x008f000010007988 */ /* 0x0001e80008000404 */
[----:B0-----:R-:W3:Y:S04]  /*29870*/  LDL.LU R0, [R1+0xc4] ;  /* 0x0000c40001007983 */ /* 0x001ee80000300800 */
[----:B------:R-:W3:Y:S04]  /*29880*/  LDL.LU R15, [R1+0xc0] ;  /* 0x0000c000010f7983 */ /* 0x000ee80000300800 */
        /* <DEDUP_REMOVED lines=11> */
[----:B--2---:R0:W-:Y:S04]  /*29940*/  STS.U16 [R16+UR4+0x8f80], R17 ;  /* 0x008f801110007988 */ /* 0x0041e80008000404 */
[----:B0-----:R-:W2:Y:S04]  /*29950*/  LDL.LU R17, [R1+0x90] ;  /* 0x0000900001117983 */ /* 0x001ea80000300800 */
[----:B----4-:R0:W-:Y:S02]  /*29960*/  STS.U16 [R16+UR4+0x9700], R2 ;  /* 0x0097000210007988 */ /* 0x0101e40008000404 */
[----:B0-----:R-:W0:Y:S02]  /*29970*/  S2R R2, SR_TID.X ;  /* 0x0000000000027919 */ /* 0x001e240000002100 */
        /* <DEDUP_REMOVED lines=10> */
[----:B------:R-:W-:Y:S04]  /*29a20*/  STL [R1+0x3fc4], R16 ;  /* 0x003fc41001007387 */ /* 0x000fe80000100800 */
[----:B------:R-:W-:Y:S04]  /*29a30*/  STS.U16 [R16+UR4+0xbf80], R12 ;  /* 0x00bf800c10007988 */ /* 0x000fe80008000404 */
[----:B------:R-:W-:Y:S01]  /*29a40*/  STL [R1+0x4308], R16 ;  /* 0x0043081001007387 */ /* 0x000fe20000100800 */
[----:B0-----:R-:W-:-:S05]  /*29a50*/  LOP3.LUT R2, R2, 0x3f, RZ, 0xc0, !PT ;  /* 0x0000003f02027812 */ /* 0x001fca00078ec0ff */
[----:B------:R-:W-:-:S05]  /*29a60*/  IMAD.SHL.U32 R2, R2, 0x2, RZ ;  /* 0x0000000202027824 */ /* 0x000fca00078e00ff */
[----:B---3--:R0:W-:Y:S04]  /*29a70*/  STS.U16 [R2+UR4+0x800], R0 ;  /* 0x0008000002007988 */ /* 0x0081e80008000404 */
[----:B0-----:R-:W3:Y:S04]  /*29a80*/  LDL.LU R0, [R1+0x8c] ;  /* 0x00008c0001007983 */ /* 0x001ee80000300800 */
[----:B------:R-:W4:Y:S04]  /*29a90*/  LDL.LU R16, [R1+0x80] ;  /* 0x0000800001107983 */ /* 0x000f280000300800 */
[----:B----4-:R0:W-:Y:S04]  /*29aa0*/  STL [R1+0x430c], R16 ;  /* 0x00430c1001007387 */ /* 0x0101e80000100800 */
[----:B0-----:R-:W4:Y:S04]  /*29ab0*/  LDL.LU R16, [R1+0x84] ;  /* 0x0000840001107983 */ /* 0x001f280000300800 */
[----:B------:R-:W-:Y:S04]  /*29ac0*/  STS.U16 [R2+UR4], R13 ;  /* 0x0000000d02007988 */ /* 0x000fe80008000404 */
        /* <DEDUP_REMOVED lines=8> */
[----:B----4-:R0:W-:Y:S04]  /*29b50*/  STL [R1+0x4310], R16 ;  /* 0x0043101001007387 */ /* 0x0101e80000100800 */
        /* <DEDUP_REMOVED lines=18> */
[----:B------:R0:W-:Y:S04]  /*29c80*/  STS.U16 [R2+UR4+0x2800], R26 ;  /* 0x0028001a02007988 */ /* 0x0001e80008000404 */
[----:B------:R-:W4:Y:S04]  /*29c90*/  LDL.LU R25, [R1+0x38] ;  /* 0x0000380001197983 */ /* 0x000f280000300800 */
[----:B------:R1:W-:Y:S04]  /*29ca0*/  STS.U16 [R2+UR4+0x2c00], R27 ;  /* 0x002c001b02007988 */ /* 0x0003e80008000404 */
[----:B------:R3:W-:Y:S04]  /*29cb0*/  STS.U16 [R2+UR4+0x3000], R28 ;  /* 0x0030001c02007988 */ /* 0x0007e80008000404 */
[----:B------:R3:W-:Y:S04]  /*29cc0*/  STS.U16 [R2+UR4+0x3400], R19 ;  /* 0x0034001302007988 */ /* 0x0007e80008000404 */
[----:B------:R3:W-:Y:S04]  /*29cd0*/  STS.U16 [R2+UR4+0x3800], R18 ;  /* 0x0038001202007988 */ /* 0x0007e80008000404 */
[----:B--2---:R2:W-:Y:S04]  /*29ce0*/  STS.U16 [R2+UR4+0x3c00], R17 ;  /* 0x003c001102007988 */ /* 0x0045e80008000404 */
[----:B0-----:R-:W4:Y:S04]  /*29cf0*/  LDL.LU R26, [R1+0x34] ;  /* 0x00003400011a7983 */ /* 0x001f280000300800 */
[----:B-1----:R-:W4:Y:S04]  /*29d00*/  LDL.LU R27, [R1+0x30] ;  /* 0x00003000011b7983 */ /* 0x002f280000300800 */
[----:B---3--:R-:W3:Y:S04]  /*29d10*/  LDL.LU R28, [R1+0x2c] ;  /* 0x00002c00011c7983 */ /* 0x008ee80000300800 */
[----:B------:R-:W3:Y:S04]  /*29d20*/  LDL.LU R19, [R1+0x28] ;  /* 0x0000280001137983 */ /* 0x000ee80000300800 */
[----:B------:R-:W3:Y:S04]  /*29d30*/  LDL.LU R18, [R1+0x24] ;  /* 0x0000240001127983 */ /* 0x000ee80000300800 */
[----:B------:R0:W-:Y:S04]  /*29d40*/  STS.U16 [R2+UR4+0x4000], R0 ;  /* 0x0040000002007988 */ /* 0x0001e80008000404 */
[----:B--2---:R-:W2:Y:S04]  /*29d50*/  LDL.LU R17, [R1+0x20] ;  /* 0x0000200001117983 */ /* 0x004ea80000300800 */
[----:B0-----:R-:W2:Y:S04]  /*29d60*/  LDL.LU R0, [R1+0x1c] ;  /* 0x00001c0001007983 */ /* 0x001ea80000300800 */
[----:B------:R-:W2:Y:S04]  /*29d70*/  LDL.LU R4, [R1+0x14] ;  /* 0x0000140001047983 */ /* 0x000ea80000300800 */
[----:B------:R-:W2:Y:S04]  /*29d80*/  LDL.LU R5, [R1+0x10] ;  /* 0x0000100001057983 */ /* 0x000ea80000300800 */
[----:B----4-:R0:W-:Y:S04]  /*29d90*/  STS.U16 [R2+UR4+0x4400], R16 ;  /* 0x0044001002007988 */ /* 0x0101e80008000404 */
[----:B0-----:R-:W4:Y:S04]  /*29da0*/  LDL.LU R16, [R1+0x4310] ;  /* 0x0043100001107983 */ /* 0x001f280000300800 */
[----:B----4-:R0:W-:Y:S04]  /*29db0*/  STS.U16 [R2+UR4+0x4800], R16 ;  /* 0x0048001002007988 */ /* 0x0101e80008000404 */
[----:B0-----:R-:W4:Y:S04]  /*29dc0*/  LDL.LU R16, [R1+0x430c] ;  /* 0x00430c0001107983 */ /* 0x001f280000300800 */
[----:B------:R-:W-:Y:S04]  /*29dd0*/  STS.U16 [R2+UR4+0x5000], R29 ;  /* 0x0050001d02007988 */ /* 0x000fe80008000404 */
[----:B------:R-:W-:Y:S04]  /*29de0*/  STS.U16 [R2+UR4+0x5400], R3 ;  /* 0x0054000302007988 */ /* 0x000fe80008000404 */
[----:B------:R-:W-:Y:S04]  /*29df0*/  STS.U16 [R2+UR4+0x5800], R6 ;  /* 0x0058000602007988 */ /* 0x000fe80008000404 */
[----:B------:R-:W-:Y:S04]  /*29e00*/  STS.U16 [R2+UR4+0x5c00], R7 ;  /* 0x005c000702007988 */ /* 0x000fe80008000404 */
[----:B------:R-:W-:Y:S04]  /*29e10*/  STS.U16 [R2+UR4+0x6000], R8 ;  /* 0x0060000802007988 */ /* 0x000fe80008000404 */
[----:B----4-:R0:W-:Y:S04]  /*29e20*/  STS.U16 [R2+UR4+0x4c00], R16 ;  /* 0x004c001002007988 */ /* 0x0101e80008000404 */
[----:B0-----:R-:W4:Y:S04]  /*29e30*/  LDL.LU R16, [R1+0x4308] ;  /* 0x0043080001107983 */ /* 0x001f280000300800 */
[----:B------:R-:W4:Y:S04]  /*29e40*/  LDL.LU R29, [R1+0x4304] ;  /* 0x00430400011d7983 */ /* 0x000f280000300800 */
[----:B------:R-:W3:Y:S04]  /*29e50*/  LDL.LU R3, [R1+0x4300] ;  /* 0x0043000001037983 */ /* 0x000ee80000300800 */
[----:B------:R-:W4:Y:S04]  /*29e60*/  LDL.LU R6, [R1+0x42fc] ;  /* 0x0042fc0001067983 */ /* 0x000f280000300800 */
[----:B------:R-:W4:Y:S04]  /*29e70*/  LDL.LU R7, [R1+0x42f8] ;  /* 0x0042f80001077983 */ /* 0x000f280000300800 */
[----:B------:R-:W4:Y:S04]  /*29e80*/  LDL.LU R8, [R1+0x42f4] ;  /* 0x0042f40001087983 */ /* 0x000f280000300800 */
[----:B------:R0:W-:Y:S04]  /*29e90*/  STS.U16 [R2+UR4+0x6400], R9 ;  /* 0x0064000902007988 */ /* 0x0001e80008000404 */
[----:B------:R1:W-:Y:S04]  /*29ea0*/  STS.U16 [R2+UR4+0x6800], R10 ;  /* 0x0068000a02007988 */ /* 0x0003e80008000404 */
[----:B------:R2:W-:Y:S04]  /*29eb0*/  STS.U16 [R2+UR4+0x6c00], R11 ;  /* 0x006c000b02007988 */ /* 0x0005e80008000404 */
[----:B------:R2:W-:Y:S04]  /*29ec0*/  STS.U16 [R2+UR4+0x7000], R12 ;  /* 0x0070000c02007988 */ /* 0x0005e80008000404 */
[----:B------:R2:W-:Y:S04]  /*29ed0*/  STS.U16 [R2+UR4+0x7400], R13 ;  /* 0x0074000d02007988 */ /* 0x0005e80008000404 */
[----:B------:R2:W-:Y:S04]  /*29ee0*/  STS.U16 [R2+UR4+0x7800], R14 ;  /* 0x0078000e02007988 */ /* 0x0005e80008000404 */
[----:B0-----:R-:W4:Y:S04]  /*29ef0*/  LDL.LU R9, [R1+0x42f0] ;  /* 0x0042f00001097983 */ /* 0x001f280000300800 */
[----:B-1----:R-:W4:Y:S04]  /*29f00*/  LDL.LU R10, [R1+0x42ec] ;  /* 0x0042ec00010a7983 */ /* 0x002f280000300800 */
[----:B--2---:R-:W2:Y:S04]  /*29f10*/  LDL.LU R11, [R1+0x42e8] ;  /* 0x0042e800010b7983 */ /* 0x004ea80000300800 */
[----:B------:R-:W4:Y:S04]  /*29f20*/  LDL.LU R12, [R1+0x42e4] ;  /* 0x0042e400010c7983 */ /* 0x000f280000300800 */
[----:B------:R-:W2:Y:S04]  /*29f30*/  LDL.LU R13, [R1+0x42e0] ;  /* 0x0042e000010d7983 */ /* 0x000ea80000300800 */
[----:B------:R-:W4:Y:S04]  /*29f40*/  LDL.LU R14, [R1+0x42dc] ;  /* 0x0042dc00010e7983 */ /* 0x000f280000300800 */
[----:B------:R0:W-:Y:S04]  /*29f50*/  STS.U16 [R2+UR4+0x7c00], R15 ;  /* 0x007c000f02007988 */ /* 0x0001e80008000404 */
[----:B0-----:R-:W2:Y:S04]  /*29f60*/  LDL.LU R15, [R1+0x42d8] ;  /* 0x0042d800010f7983 */ /* 0x001ea80000300800 */
[----:B------:R-:W4:Y:S04]  /*29f70*/  LDL.LU R2, [R1+0x18] ;  /* 0x0000180001027983 */ /* 0x000f280000300800 */
[----:B---3--:R0:W-:Y:S04]  /*29f80*/  STS.U16 [R3+UR4+0x80], R20 ;  /* 0x0000801403007988 */ /* 0x0081e80008000404 */
[----:B------:R1:W-:Y:S04]  /*29f90*/  STS.U16 [R3+UR4+0x480], R21 ;  /* 0x0004801503007988 */ /* 0x0003e80008000404 */
[----:B------:R3:W-:Y:S04]  /*29fa0*/  STS.U16 [R3+UR4+0x880], R22 ;  /* 0x0008801603007988 */ /* 0x0007e80008000404 */
[----:B------:R3:W-:Y:S04]  /*29fb0*/  STS.U16 [R3+UR4+0xc80], R23 ;  /* 0x000c801703007988 */ /* 0x0007e80008000404 */
[----:B------:R3:W-:Y:S04]  /*29fc0*/  STS.U16 [R3+UR4+0x1080], R24 ;  /* 0x0010801803007988 */ /* 0x0007e80008000404 */
[----:B------:R3:W-:Y:S04]  /*29fd0*/  STS.U16 [R3+UR4+0x1480], R25 ;  /* 0x0014801903007988 */ /* 0x0007e80008000404 */
[----:B0-----:R-:W2:Y:S04]  /*29fe0*/  LDL.LU R20, [R1+0x42d4] ;  /* 0x0042d40001147983 */ /* 0x001ea80000300800 */
[----:B-1----:R-:W2:Y:S04]  /*29ff0*/  LDL.LU R21, [R1+0x42d0] ;  /* 0x0042d00001157983 */ /* 0x002ea80000300800 */
[----:B---3--:R-:W3:Y:S04]  /*2a000*/  LDL.LU R22, [R1+0x42cc] ;  /* 0x0042cc0001167983 */ /* 0x008ee80000300800 */
[----:B------:R-:W2:Y:S04]  /*2a010*/  LDL.LU R23, [R1+0x42c8] ;  /* 0x0042c80001177983 */ /* 0x000ea80000300800 */
[----:B------:R-:W3:Y:S04]  /*2a020*/  LDL.LU R24, [R1+0x42c4] ;  /* 0x0042c40001187983 */ /* 0x000ee80000300800 */
[----:B------:R-:W2:Y:S04]  /*2a030*/  LDL.LU R25, [R1+0x42c0] ;  /* 0x0042c00001197983 */ /* 0x000ea80000300800 */
[----:B------:R0:W-:Y:S04]  /*2a040*/  STS.U16 [R3+UR4+0x1880], R26 ;  /* 0x0018801a03007988 */ /* 0x0001e80008000404 */
[----:B------:R1:W-:Y:S04]  /*2a050*/  STS.U16 [R3+UR4+0x1c80], R27 ;  /* 0x001c801b03007988 */ /* 0x0003e80008000404 */
[----:B------:R1:W-:Y:S04]  /*2a060*/  STS.U16 [R3+UR4+0x2080], R28 ;  /* 0x0020801c03007988 */ /* 0x0003e80008000404 */
[----:B------:R1:W-:Y:S04]  /*2a070*/  STS.U16 [R3+UR4+0x2480], R19 ;  /* 0x0024801303007988 */ /* 0x0003e80008000404 */
[----:B------:R4:W-:Y:S04]  /*2a080*/  STS.U16 [R3+UR4+0x2880], R18 ;  /* 0x0028801203007988 */ /* 0x0009e80008000404 */
[----:B------:R4:W-:Y:S04]  /*2a090*/  STS.U16 [R3+UR4+0x2c80], R17 ;  /* 0x002c801103007988 */ /* 0x0009e80008000404 */
[----:B0-----:R-:W3:Y:S04]  /*2a0a0*/  LDL.LU R26, [R1+0x42bc] ;  /* 0x0042bc00011a7983 */ /* 0x001ee80000300800 */
[----:B-1----:R-:W2:Y:S04]  /*2a0b0*/  LDL.LU R27, [R1+0x42b8] ;  /* 0x0042b800011b7983 */ /* 0x002ea80000300800 */
[----:B------:R-:W3:Y:S04]  /*2a0c0*/  LDL.LU R28, [R1+0x42b4] ;  /* 0x0042b400011c7983 */ /* 0x000ee80000300800 */
[----:B------:R-:W2:Y:S04]  /*2a0d0*/  LDL.LU R19, [R1+0x42b0] ;  /* 0x0042b00001137983 */ /* 0x000ea80000300800 */
[----:B----4-:R-:W4:Y:S04]  /*2a0e0*/  LDL.LU R18, [R1+0x42ac] ;  /* 0x0042ac0001127983 */ /* 0x010f280000300800 */
[----:B------:R-:W3:Y:S04]  /*2a0f0*/  LDL.LU R17, [R1+0x42a8] ;  /* 0x0042a80001117983 */ /* 0x000ee80000300800 */
[----:B------:R0:W-:Y:S04]  /*2a100*/  STS.U16 [R3+UR4+0x3080], R0 ;  /* 0x0030800003007988 */ /* 0x0001e80008000404 */
[----:B0-----:R-:W2:Y:S04]  /*2a110*/  LDL.LU R0, [R1+0x42a4] ;  /* 0x0042a40001007983 */ /* 0x001ea80000300800 */
[----:B------:R-:W-:Y:S04]  /*2a120*/  STS.U16 [R3+UR4+0x3480], R2 ;  /* 0x0034800203007988 */ /* 0x000fe80008000404 */
[----:B------:R-:W-:Y:S04]  /*2a130*/  STS.U16 [R3+UR4+0x3880], R4 ;  /* 0x0038800403007988 */ /* 0x000fe80008000404 */
[----:B------:R-:W-:Y:S04]  /*2a140*/  STS.U16 [R3+UR4+0x3c80], R5 ;  /* 0x003c800503007988 */ /* 0x000fe80008000404 */
[----:B--2---:R0:W-:Y:S04]  /*2a150*/  STS.U16 [R3+UR4+0x4080], R0 ;  /* 0x0040800003007988 */ /* 0x0041e80008000404 */
[----:B---3--:R1:W-:Y:S04]  /*2a160*/  STS.U16 [R3+UR4+0x4480], R17 ;  /* 0x0044801103007988 */ /* 0x0083e80008000404 */
[----:B----4-:R2:W-:Y:S04]  /*2a170*/  STS.U16 [R3+UR4+0x4880], R18 ;  /* 0x0048801203007988 */ /* 0x0105e80008000404 */
[----:B------:R3:W-:Y:S04]  /*2a180*/  STS.U16 [R3+UR4+0x4c80], R19 ;  /* 0x004c801303007988 */ /* 0x0007e80008000404 */
[----:B0-----:R-:W4:Y:S04]  /*2a190*/  LDL.LU R0, [R1+0x42a0] ;  /* 0x0042a00001007983 */ /* 0x001f280000300800 */
[----:B-1----:R-:W4:Y:S04]  /*2a1a0*/  LDL.LU R17, [R1+0x429c] ;  /* 0x00429c0001117983 */ /* 0x002f280000300800 */
[----:B--2---:R-:W2:Y:S04]  /*2a1b0*/  LDL.LU R18, [R1+0x4298] ;  /* 0x0042980001127983 */ /* 0x004ea80000300800 */
[----:B---3--:R-:W3:Y:S04]  /*2a1c0*/  LDL.LU R19, [R1+0x4294] ;  /* 0x0042940001137983 */ /* 0x008ee80000300800 */
[----:B------:R-:W4:Y:S04]  /*2a1d0*/  LDL R5, [R1+0x1248] ;  /* 0x0012480001057983 */ /* 0x000f280000100800 */
[----:B------:R-:W4:Y:S04]  /*2a1e0*/  LDL R4, [R1+0x1920] ;  /* 0x0019200001047983 */ /* 0x000f280000100800 */
[----:B------:R-:W-:Y:S04]  /*2a1f0*/  STS.U16 [R3+UR4+0x5080], R28 ;  /* 0x0050801c03007988 */ /* 0x000fe80008000404 */
[----:B------:R-:W-:Y:S04]  /*2a200*/  STS.U16 [R3+UR4+0x5480], R27 ;  /* 0x0054801b03007988 */ /* 0x000fe80008000404 */
[----:B------:R-:W-:Y:S04]  /*2a210*/  STS.U16 [R3+UR4+0x5880], R26 ;  /* 0x0058801a03007988 */ /* 0x000fe80008000404 */
[----:B------:R-:W-:Y:S04]  /*2a220*/  STS.U16 [R3+UR4+0x5c80], R25 ;  /* 0x005c801903007988 */ /* 0x000fe80008000404 */
[----:B------:R-:W-:Y:S04]  /*2a230*/  STS.U16 [R3+UR4+0x6080], R24 ;  /* 0x0060801803007988 */ /* 0x000fe80008000404 */
[----:B------:R-:W-:Y:S01]  /*2a240*/  STS.U16 [R3+UR4+0x6480], R23 ;  /* 0x0064801703007988 */ /* 0x000fe20008000404 */
[----:B--2---:R-:W-:-:S06]  /*2a250*/  PRMT R18, RZ, 0x7610, R18 ;  /* 0x00007610ff127816 */ /* 0x004fcc0000000012 */
[----:B----4-:R-:W2:Y:S04]  /*2a260*/  @!P0 LDG.E.U16 R18, desc[UR8][R4.64] ;  /* 0x0000000804128981 */ /* 0x010ea8000c1e1500 */
[----:B------:R-:W-:Y:S04]  /*2a270*/  STS.U16 [R3+UR4+0x6880], R22 ;  /* 0x0068801603007988 */ /* 0x000fe80008000404 */
[----:B------:R-:W-:Y:S04]  /*2a280*/  STS.U16 [R3+UR4+0x6c80], R21 ;  /* 0x006c801503007988 */ /* 0x000fe80008000404 */
[----:B------:R-:W-:Y:S04]  /*2a290*/  STS.U16 [R3+UR4+0x7080], R20 ;  /* 0x0070801403007988 */ /* 0x000fe80008000404 */
[----:B------:R-:W-:Y:S04]  /*2a2a0*/  STS.U16 [R3+UR4+0x7480], R15 ;  /* 0x0074800f03007988 */ /* 0x000fe80008000404 */
[----:B------:R-:W-:Y:S04]  /*2a2b0*/  STL [R1+0x4050], R28 ;  /* 0x0040501c01007387 */ /* 0x000fe80000100800 */
[----:B------:R-:W-:Y:S04]  /*2a2c0*/  STS.U16 [R3+UR4+0x7880], R14 ;  /* 0x0078800e03007988 */ /* 0x000fe80008000404 */
[----:B------:R-:W-:Y:S04]  /*2a2d0*/  STL [R1+0x4054], R28 ;  /* 0x0040541c01007387 */ /* 0x000fe80000100800 */
[----:B------:R0:W-:Y:S04]  /*2a2e0*/  STS.U16 [R3+UR4+0x7c80], R13 ;  /* 0x007c800d03007988 */ /* 0x0001e80008000404 */
[----:B------:R-:W-:Y:S04]  /*2a2f0*/  STL [R1+0x4058], R28 ;  /* 0x0040581c01007387 */ /* 0x000fe80000100800 */
[----:B------:R-:W-:Y:S04]  /*2a300*/  STS.U16 [R29+UR4+0x100], R12 ;  /* 0x0001000c1d007988 */ /* 0x000fe80008000404 */
        /* <DEDUP_REMOVED lines=8> */
[----:B0-----:R-:W4:Y:S04]  /*2a390*/  LDL.LU R3, [R1+0x1a0c] ;  /* 0x001a0c0001037983 */ /* 0x001f280000300800 */
[----:B------:R-:W-:Y:S04]  /*2a3a0*/  STS.U16 [R29+UR4+0x1500], R7 ;  /* 0x001500071d007988 */ /* 0x000fe80008000404 */
[----:B------:R-:W4:Y:S04]  /*2a3b0*/  LDL.LU R2, [R1+0x1a14] ;  /* 0x001a140001027983 */ /* 0x000f280000300800 */
[----:B------:R0:W-:Y:S04]  /*2a3c0*/  STS.U16 [R29+UR4+0x1900], R6 ;  /* 0x001900061d007988 */ /* 0x0001e80008000404 */
[----:B0-----:R-:W3:Y:S04]  /*2a3d0*/  LDL.LU R29, [R1+0x4290] ;  /* 0x00429000011d7983 */ /* 0x001ee80000300800 */
[----:B--2---:R0:W-:Y:S04]  /*2a3e0*/  STL [R1+0x364], R18 ;  /* 0x0003641201007387 */ /* 0x0041e80000100800 */
[----:B0-----:R-:W2:Y:S04]  /*2a3f0*/  LDL.LU R18, [R1+0x428c] ;  /* 0x00428c0001127983 */ /* 0x001ea80000300800 */
[----:B------:R-:W4:Y:S04]  /*2a400*/  LDL R4, [R1+0x1244] ;  /* 0x0012440001047983 */ /* 0x000f280000100800 */
[----:B------:R-:W4:Y:S01]  /*2a410*/  LDL R5, [R1+0x191c] ;  /* 0x00191c0001057983 */ /* 0x000f220000100800 */
[----:B---3--:R-:W-:-:S02]  /*2a420*/  PRMT R29, RZ, 0x7610, R29 ;  /* 0x00007610ff1d7816 */ /* 0x008fc4000000001d */
[----:B----4-:R-:W-:-:S04]  /*2a430*/  @!P0 LOP3.LUT R5, R5, R4, RZ, 0x3c, !PT ;  /* 0x0000000405058212 */ /* 0x010fc800078e3cff */
        /* <DEDUP_REMOVED lines=16> */
[----:B---3--:R-:W-:-:S02]  /*2a540*/  PRMT R29, RZ, 0x7610, R29 ;  /* 0x00007610ff1d7816 */ /* 0x008fc4000000001d */
        /* <DEDUP_REMOVED lines=17> */
[----:B--2---:R-:W-:-:S02]  /*2a660*/  PRMT R29, RZ, 0x7610, R29 ;  /* 0x00007610ff1d7816 */ /* 0x004fc4000000001d */
[----:B----4-:R-:W-:-:S04]  /*2a670*/  @!P0 LOP3.LUT R5, R5, R4, RZ, 0x3c, !PT ;  /* 0x0000000405058212 */ /* 0x010fc800078e3cff */
[----:B------:R-:W-:-:S04]  /*2a680*/  @!P0 LOP3.LUT R4, R5, R4, RZ, 0x3c, !PT ;  /* 0x0000000405048212 */ /* 0x000fc800078e3cff */
[----:B------:R-:W-:-:S05]  /*2a690*/  @!P0 LOP3.LUT R5, R5, R4, RZ, 0x3c, !PT ;  /* 0x0000000405058212 */ /* 0x000fca00078e3cff */
[----:B------:R-:W2:Y:S04]  /*2a6a0*/  @!P0 LDG.E.U16 R29, desc[UR8][R4.64] ;  /* 0x00000008041d8981 */ /* 0x000ea8000c1e1500 */
        /* <DEDUP_REMOVED lines=849> */
[----:B------:R-:W4:Y:S02]  /*2dbc0*/  LDL R5, [R1+0x14d0] ;  /* 0x0014d00001057983 */ /* 0x000f240000100800 */
[----:B----4-:R-:W-:-:S02]  /*2dbd0*/  @!P0 LOP3.LUT R5, R5, R4, RZ, 0x3c, !PT ;  /* 0x0000000405058212 */ /* 0x010fc400078e3cff */
[----:B--2---:R-:W-:Y:S02]  /*2dbe0*/  PRMT R29, RZ, 0x7610, R29 ;  /* 0x00007610ff1d7816 */ /* 0x004fe4000000001d */
        /* <DEDUP_REMOVED lines=59> */
[----:B--2---:R-:W-:Y:S02]  /*2dfa0*/  PRMT R29, RZ, 0x7610, R29 ;  /* 0x00007610ff1d7816 */ /* 0x004fe4000000001d */
[----:B0-----:R-:W-:-:S04]  /*2dfb0*/  @!P0 LOP3.LUT R5, R5, R4, RZ, 0x3c, !PT ;  /* 0x0000000405058212 */ /* 0x001fc800078e3cff */
[----:B------:R-:W-:-:S04]  /*2dfc0*/  @!P0 LOP3.LUT R4, R5, R4, RZ, 0x3c, !PT ;  /* 0x0000000405048212 */ /* 0x000fc800078e3cff */
[----:B------:R-:W-:-:S05]  /*2dfd0*/  @!P0 LOP3.LUT R5, R5, R4, RZ, 0x3c, !PT ;  /* 0x0000000405058212 */ /* 0x000fca00078e3cff */
[----:B------:R-:W2:Y:S04]  /*2dfe0*/  @!P0 LDG.E.U16 R29, desc[UR8][R4.64] ;  /* 0x00000008041d8981 */ /* 0x000ea8000c1e1500 */
[----:B----4-:R-:W-:Y:S04]  /*2dff0*/  STL [R1+0x3fb4], R0 ;  /* 0x003fb40001007387 */ /* 0x010fe80000100800 */
        /* <DEDUP_REMOVED lines=204> */
[----:B------:R0:W2:Y:S04]  /*2ecc0*/  @!P0 LDG.E.U16 R29, desc[UR8][R4.64] ;  /* 0x00000008041d8981 */ /* 0x0000a8000c1e1500 */
[----:B------:R-:W0:Y:S04]  /*2ecd0*/  LDL R4, [R1+0x1374] ;  /* 0x0013740001047983 */ /* 0x000e280000100800 */
[----:B------:R-:W0:Y:S01]  /*2ece0*/  LDL R5, [R1+0x1378] ;  /* 0x0013780001057983 */ /* 0x000e220000100800 */
[----:B---3--:R-:W-:Y:S02]  /*2ecf0*/  PRMT R19, RZ, 0x7610, R19 ;  /* 0x00007610ff137816 */ /* 0x008fe40000000013 */
[----:B0-----:R-:W-:-:S04]  /*2ed00*/  @!P0 LOP3.LUT R5, R5, R4, RZ, 0x3c, !PT ;  /* 0x0000000405058212 */ /* 0x001fc800078e3cff */
[----:B------:R-:W-:-:S04]  /*2ed10*/  @!P0 LOP3.LUT R4, R5, R4, RZ, 0x3c, !PT ;  /* 0x0000000405048212 */ /* 0x000fc800078e3cff */
[----:B------:R-:W-:-:S05]  /*2ed20*/  @!P0 LOP3.LUT R5, R5, R4, RZ, 0x3c, !PT ;  /* 0x0000000405058212 */ /* 0x000fca00078e3cff */
[----:B------:R-:W3:Y:S04]  /*2ed30*/  @!P0 LDG.E.U16 R19, desc[UR8][R4.64] ;  /* 0x0000000804138981 */ /* 0x000ee8000c1e1500 */
[----:B--2---:R-:W-:Y:S04]  /*2ed40*/  STL [R1+0x3fb8], R29 ;  /* 0x003fb81d01007387 */ /* 0x004fe80000100800 */
[----:B---3--:R0:W-:Y:S04]  /*2ed50*/  STL [R1+0x88], R19 ;  /* 0x0000881301007387 */ /* 0x0081e80000100800 */
[----:B0-----:R-:W2:Y:S04]  /*2ed60*/  LDL.LU R19, [R1+0x4090] ;  /* 0x0040900001137983 */ /* 0x001ea80000300800 */
[----:B------:R-:W3:Y:S04]  /*2ed70*/  LDL R4, [R1+0x136c] ;  /* 0x00136c0001047983 */ /* 0x000ee80000100800 */
[----:B------:R-:W3:Y:S02]  /*2ed80*/  LDL R5, [R1+0x1370] ;  /* 0x0013700001057983 */ /* 0x000ee40000100800 */
[----:B---3--:R-:W-:-:S02]  /*2ed90*/  @!P0 LOP3.LUT R5, R5, R4, RZ, 0x3c, !PT ;  /* 0x0000000405058212 */ /* 0x008fc400078e3cff */
[----:B--2---:R-:W-:Y:S02]  /*2eda0*/  PRMT R19, RZ, 0x7610, R19 ;  /* 0x00007610ff137816 */ /* 0x004fe40000000013 */
[----:B------:R-:W-:-:S04]  /*2edb0*/  @!P0 LOP3.LUT R4, R5, R4, RZ, 0x3c, !PT ;  /* 0x0000000405048212 */ /* 0x000fc800078e3cff */
[----:B------:R-:W-:-:S05]  /*2edc0*/  @!P0 LOP3.LUT R5, R5, R4, RZ, 0x3c, !PT ;  /* 0x0000000405058212 */ /* 0x000fca00078e3cff */
[----:B------:R-:W2:Y:S04]  /*2edd0*/  @!P0 LDG.E.U16 R19, desc[UR8][R4.64] ;  /* 0x0000000804138981 */ /* 0x000ea8000c1e1500 */
[----:B--2---:R0:W-:Y:S04]  /*2ede0*/  STL [R1+0x84], R19 ;  /* 0x0000841301007387 */ /* 0x0041e80000100800 */
        /* <DEDUP_REMOVED lines=16> */
[----:B------:R0:W3:Y:S04]  /*2eef0*/  @!P0 LDG.E.U16 R0, desc[UR8][R4.64] ;  /* 0x0000000804008981 */ /* 0x0000e8000c1e1500 */
[----:B------:R-:W0:Y:S04]  /*2ef00*/  LDL R4, [R1+0x1354] ;  /* 0x0013540001047983 */ /* 0x000e280000100800 */
[----:B------:R-:W0:Y:S01]  /*2ef10*/  LDL R5, [R1+0x1358] ;  /* 0x0013580001057983 */ /* 0x000e220000100800 */
[----:B--2---:R-:W-:Y:S02]  /*2ef20*/  PRMT R19, RZ, 0x7610, R19 ;  /* 0x00007610ff137816 */ /* 0x004fe40000000013 */
[----:B0-----:R-:W-:-:S04]  /*2ef30*/  @!P0 LOP3.LUT R5, R5, R4, RZ, 0x3c, !PT ;  /* 0x0000000405058212 */ /* 0x001fc800078e3cff */
[----:B------:R-:W-:-:S04]  /*2ef40*/  @!P0 LOP3.LUT R4, R5, R4, RZ, 0x3c, !PT ;  /* 0x0000000405048212 */ /* 0x000fc800078e3cff */
[----:B------:R-:W-:-:S05]  /*2ef50*/  @!P0 LOP3.LUT R5, R5, R4, RZ, 0x3c, !PT ;  /* 0x0000000405058212 */ /* 0x000fca00078e3cff */
[----:B------:R-:W2:Y:S04]  /*2ef60*/  @!P0 LDG.E.U16 R19, desc[UR8][R4.64] ;  /* 0x0000000804138981 */ /* 0x000ea8000c1e1500 */
[----:B---3--:R-:W-:Y:S04]  /*2ef70*/  STL [R1+0x3fe8], R0 ;  /* 0x003fe80001007387 */ /* 0x008fe80000100800 */
        /* <DEDUP_REMOVED lines=8> */
[----:B------:R0:W2:Y:S04]  /*2f000*/  @!P0 LDG.E.U16 R19, desc[UR8][R4.64] ;  /* 0x0000000804138981 */ /* 0x0000a8000c1e1500 */
[----:B------:R-:W0:Y:S04]  /*2f010*/  LDL R4, [R1+0x1334] ;  /* 0x0013340001047983 */ /* 0x000e280000100800 */
[----:B------:R-:W0:Y:S01]  /*2f020*/  LDL R5, [R1+0x1338] ;  /* 0x0013380001057983 */ /* 0x000e220000100800 */
[----:B------:R-:W-:Y:S02]  /*2f030*/  PRMT R18, RZ, 0x7610, R18 ;  /* 0x00007610ff127816 */ /* 0x000fe40000000012 */
        /* <DEDUP_REMOVED lines=68> */
[----:B------:R-:W-:Y:S02]  /*2f480*/  PRMT R0, RZ, 0x7610, R0 ;  /* 0x00007610ff007816 */ /* 0x000fe40000000000 */
[----:B0-----:R-:W-:-:S04]  /*2f490*/  @!P0 LOP3.LUT R5, R5, R4, RZ, 0x3c, !PT ;  /* 0x0000000405058212 */ /* 0x001fc800078e3cff */
[----:B------:R-:W-:-:S04]  /*2f4a0*/  @!P0 LOP3.LUT R4, R5, R4, RZ, 0x3c, !PT ;  /* 0x0000000405048212 */ /* 0x000fc800078e3cff */
[----:B------:R-:W-:Y:S01]  /*2f4b0*/  @!P0 LOP3.LUT R5, R5, R4, RZ, 0x3c, !PT ;  /* 0x0000000405058212 */ /* 0x000fe200078e3cff */
[----:B---3--:R-:W-:Y:S04]  /*2f4c0*/  STL [R1+0x4034], R16 ;  /* 0x0040341001007387 */ /* 0x008fe80000100800 */
[----:B------:R0:W3:Y:S04]  /*2f4d0*/  @!P0 LDG.E.U16 R0, desc[UR8][R4.64] ;  /* 0x0000000804008981 */ /* 0x0000e8000c1e1500 */
[----:B------:R-:W0:Y:S04]  /*2f4e0*/  LDL R4, [R1+0x12dc] ;  /* 0x0012dc0001047983 */ /* 0x000e280000100800 */
[----:B------:R-:W0:Y:S01]  /*2f4f0*/  LDL R5, [R1+0x12e0] ;  /* 0x0012e00001057983 */ /* 0x000e220000100800 */
[----:B------:R-:W-:-:S02]  /*2f500*/  PRMT R19, RZ, 0x7610, R19 ;  /* 0x00007610ff137816 */ /* 0x000fc40000000013 */
[----:B0-----:R-:W-:-:S04]  /*2f510*/  @!P0 LOP3.LUT R5, R5, R4, RZ, 0x3c, !PT ;  /* 0x0000000405058212 */ /* 0x001fc800078e3cff */
[----:B------:R-:W-:-:S04]  /*2f520*/  @!P0 LOP3.LUT R4, R5, R4, RZ, 0x3c, !PT ;  /* 0x0000000405048212 */ /* 0x000fc800078e3cff */
[----:B------:R-:W-:Y:S01]  /*2f530*/  @!P0 LOP3.LUT R5, R5, R4, RZ, 0x3c, !PT ;  /* 0x0000000405058212 */ /* 0x000fe200078e3cff */
[----:B---3--:R-:W-:Y:S04]  /*2f540*/  STL [R1+0x4024], R0 ;  /* 0x0040240001007387 */ /* 0x008fe80000100800 */
[----:B------:R0:W3:Y:S04]  /*2f550*/  @!P0 LDG.E.U16 R19, desc[UR8][R4.64] ;  /* 0x0000000804138981 */ /* 0x0000e8000c1e1500 */
[----:B------:R-:W0:Y:S04]  /*2f560*/  LDL R4, [R1+0x12d4] ;  /* 0x0012d40001047983 */ /* 0x000e280000100800 */
[----:B------:R-:W0:Y:S01]  /*2f570*/  LDL R5, [R1+0x12d8] ;  /* 0x0012d80001057983 */ /* 0x000e220000100800 */
[----:B--2---:R-:W-:-:S02]  /*2f580*/  PRMT R17, RZ, 0x7610, R17 ;  /* 0x00007610ff117816 */ /* 0x004fc40000000011 */
        /* <DEDUP_REMOVED lines=19> */
[----:B------:R-:W-:Y:S01]  /*2f6c0*/  @!P0 LOP3.LUT R5, R5, R4, RZ, 0x3c, !PT ;  /* 0x0000000405058212 */ /* 0x000fe200078e3cff */
[----:B--2---:R-:W-:Y:S04]  /*2f6d0*/  STL [R1+0x3fc8], R17 ;  /* 0x003fc81101007387 */ /* 0x004fe80000100800 */
[----:B------:R0:W2:Y:S04]  /*2f6e0*/  @!P0 LDG.E.U16 R16, desc[UR8][R4.64] ;  /* 0x0000000804108981 */ /* 0x0000a8000c1e1500 */
[----:B------:R-:W0:Y:S04]  /*2f6f0*/  LDL R4, [R1+0x12ac] ;  /* 0x0012ac0001047983 */ /* 0x000e280000100800 */
[----:B------:R-:W0:Y:S01]  /*2f700*/  LDL R5, [R1+0x12b0] ;  /* 0x0012b00001057983 */ /* 0x000e220000100800 */
[----:B------:R-:W-:-:S02]  /*2f710*/  PRMT R0, RZ, 0x7610, R0 ;  /* 0x00007610ff007816 */ /* 0x000fc40000000000 */
[----:B0-----:R-:W-:-:S04]  /*2f720*/  @!P0 LOP3.LUT R5, R5, R4, RZ, 0x3c, !PT ;  /* 0x0000000405058212 */ /* 0x001fc800078e3cff */
        /* <DEDUP_REMOVED lines=8> */
[----:B------:R-:W-:-:S05]  /*2f7b0*/  @!P0 LOP3.LUT R5, R5, R4, RZ, 0x3c, !PT ;  /* 0x0000000405058212 */ /* 0x000fca00078e3cff */
[----:B------:R-:W4:Y:S04]  /*2f7c0*/  @!P0 LDG.E.U16 R28, desc[UR8][R4.64] ;  /* 0x00000008041c8981 */ /* 0x000f28000c1e1500 */
[----:B---3--:R-:W-:Y:S04]  /*2f7d0*/  STL [R1+0x4038], R0 ;  /* 0x0040380001007387 */ /* 0x008fe80000100800 */
[----:B----4-:R0:W-:Y:S04]  /*2f7e0*/  STL [R1+0x38], R28 ;  /* 0x0000381c01007387 */ /* 0x0101e80000100800 */
[----:B0-----:R-:W3:Y:S04]  /*2f7f0*/  LDL.LU R28, [R1+0x4068] ;  /* 0x00406800011c7983 */ /* 0x001ee80000300800 */
        /* <DEDUP_REMOVED lines=13> */
[----:B----4-:R-:W-:Y:S04]  /*2f8d0*/  STL [R1+0x3ff4], R18 ;  /* 0x003ff41201007387 */ /* 0x010fe80000100800 */
[----:B------:R0:W4:Y:S04]  /*2f8e0*/  @!P0 LDG.E.U16 R0, desc[UR8][R4.64] ;  /* 0x0000000804008981 */ /* 0x000128000c1e1500 */
[----:B------:R-:W0:Y:S04]  /*2f8f0*/  LDL R4, [R1+0x192c] ;  /* 0x00192c0001047983 */ /* 0x000e280000100800 */
[----:B------:R-:W0:Y:S01]  /*2f900*/  LDL R5, [R1+0x1968] ;  /* 0x0019680001057983 */ /* 0x000e220000100800 */
[----:B------:R-:W-:-:S02]  /*2f910*/  PRMT R29, RZ, 0x7610, R29 ;  /* 0x00007610ff1d7816 */ /* 0x000fc4000000001d */
[----:B0-----:R-:W-:-:S04]  /*2f920*/  @!P0 LOP3.LUT R5, R5, R4, RZ, 0x3c, !PT ;  /* 0x0000000405058212 */ /* 0x001fc800078e3cff */
        /* <DEDUP_REMOVED lines=10> */
[----:B--2---:R0:W-:Y:S04]  /*2f9d0*/  STL [R1+0x2c], R29 ;  /* 0x00002c1d01007387 */ /* 0x0041e80000100800 */
[----:B0-----:R-:W2:Y:S04]  /*2f9e0*/  LDL R29, [R1+0x19b0] ;  /* 0x0019b000011d7983 */ /* 0x001ea80000100800 */
[----:B---3--:R0:W-:Y:S04]  /*2f9f0*/  STL [R1+0x28], R28 ;  /* 0x0000281c01007387 */ /* 0x0081e80000100800 */
[----:B0-----:R-:W3:Y:S04]  /*2fa00*/  LDL.LU R28, [R1+0x4064] ;  /* 0x00406400011c7983 */ /* 0x001ee80000300800 */
[----:B------:R-:W4:Y:S04]  /*2fa10*/  LDL R4, [R1+0x19ac] ;  /* 0x0019ac0001047983 */ /* 0x000f280000100800 */
[----:B------:R-:W4:Y:S02]  /*2fa20*/  LDL R5, [R1+0x19e8] ;  /* 0x0019e80001057983 */ /* 0x000f240000100800 */
[----:B----4-:R-:W-:-:S02]  /*2fa30*/  @!P0 LOP3.LUT R5, R5, R4, RZ, 0x3c, !PT ;  /* 0x0000000405058212 */ /* 0x010fc400078e3cff */
[----:B---3--:R-:W-:Y:S02]  /*2fa40*/  PRMT R28, RZ, 0x7610, R28 ;  /* 0x00007610ff1c7816 */ /* 0x008fe4000000001c */
[----:B------:R-:W-:-:S04]  /*2fa50*/  @!P0 LOP3.LUT R4, R5, R4, RZ, 0x3c, !PT ;  /* 0x0000000405048212 */ /* 0x000fc800078e3cff */
[----:B------:R-:W-:-:S05]  /*2fa60*/  @!P0 LOP3.LUT R5, R5, R4, RZ, 0x3c, !PT ;  /* 0x0000000405058212 */ /* 0x000fca00078e3cff */
[----:B------:R-:W3:Y:S04]  /*2fa70*/  @!P0 LDG.E.U16 R28, desc[UR8][R4.64] ;  /* 0x00000008041c8981 */ /* 0x000ee8000c1e1500 */
        /* <DEDUP_REMOVED lines=27> */
[----:B------:R-:W3:Y:S01]  /*2fc30*/  LDL R5, [R1+0x1974] ;  /* 0x0019740001057983 */ /* 0x000ee20000100800 */
[----:B------:R-:W-:Y:S01]  /*2fc40*/  PRMT R19, RZ, 0x7610, R19 ;  /* 0x00007610ff137816 */ /* 0x000fe20000000013 */
[----:B--2---:R-:W-:Y:S02]  /*2fc50*/  @!P0 IMAD.MOV.U32 R4, RZ, RZ, R29 ;  /* 0x000000ffff048224 */ /* 0x004fe400078e001d */
[----:B----4-:R0:W-:Y:S04]  /*2fc60*/  STL [R1+0x403c], R18 ;  /* 0x00403c1201007387 */ /* 0x0101e80000100800 */
[----:B------:R-:W2:Y:S04]  /*2fc70*/  LDL R29, [R1+0x1978] ;  /* 0x00197800011d7983 */ /* 0x000ea80000100800 */
[----:B---3--:R1:W3:Y:S04]  /*2fc80*/  @!P0 LDG.E.U16 R19, desc[UR8][R4.64] ;  /* 0x0000000804138981 */ /* 0x0082e8000c1e1500 */
[----:B------:R-:W1:Y:S04]  /*2fc90*/  LDL R4, [R1+0x19b4] ;  /* 0x0019b40001047983 */ /* 0x000e680000100800 */
[----:B------:R-:W1:Y:S01]  /*2fca0*/  LDL R5, [R1+0x19f0] ;  /* 0x0019f00001057983 */ /* 0x000e620000100800 */
[----:B0-----:R-:W-:-:S02]  /*2fcb0*/  PRMT R18, RZ, 0x7610, R18 ;  /* 0x00007610ff127816 */ /* 0x001fc40000000012 */
[----:B-1----:R-:W-:-:S04]  /*2fcc0*/  @!P0 LOP3.LUT R5, R5, R4, RZ, 0x3c, !PT ;  /* 0x0000000405058212 */ /* 0x002fc800078e3cff */
        /* <DEDUP_REMOVED lines=9> */
[----:B------:R-:W-:-:S05]  /*2fd60*/  @!P0 LOP3.LUT R5, R5, R4, RZ, 0x3c, !PT ;  /* 0x0000000405058212 */ /* 0x000fca00078e3cff */
[----:B------:R-:W4:Y:S04]  /*2fd70*/  @!P0 LDG.E.U16 R28, desc[UR8][R4.64] ;  /* 0x00000008041c8981 */ /* 0x000f28000c1e1500 */
[----:B---3--:R0:W-:Y:S04]  /*2fd80*/  STL [R1+0x10], R18 ;  /* 0x0000101201007387 */ /* 0x0081e80000100800 */
[----:B0-----:R-:W3:Y:S04]  /*2fd90*/  LDL R18, [R1+0x19b8] ;  /* 0x0019b80001127983 */ /* 0x001ee80000100800 */
        /* <DEDUP_REMOVED lines=8> */
[----:B------:R0:W2:Y:S04]  /*2fe20*/  @!P0 LDG.E.U16 R17, desc[UR8][R4.64] ;  /* 0x0000000804118981 */ /* 0x0000a8000c1e1500 */
[----:B------:R-:W0:Y:S04]  /*2fe30*/  LDL R4, [R1+0x126c] ;  /* 0x00126c0001047983 */ /* 0x000e280000100800 */
[----:B------:R-:W0:Y:S01]  /*2fe40*/  LDL R5, [R1+0x1938] ;  /* 0x0019380001057983 */ /* 0x000e220000100800 */
[----:B----4-:R-:W-:Y:S02]  /*2fe50*/  PRMT R28, RZ, 0x7610, R28 ;  /* 0x00007610ff1c7816 */ /* 0x010fe4000000001c */
[----:B0-----:R-:W-:-:S04]  /*2fe60*/  @!P0 LOP3.LUT R5, R5, R4, RZ, 0x3c, !PT ;  /* 0x0000000405058212 */ /* 0x001fc800078e3cff */
[----:B------:R-:W-:-:S04]  /*2fe70*/  @!P0 LOP3.LUT R4, R5, R4, RZ, 0x3c, !PT ;  /* 0x0000000405048212 */ /* 0x000fc800078e3cff */
[----:B------:R-:W-:-:S05]  /*2fe80*/  @!P0 LOP3.LUT R5, R5, R4, RZ, 0x3c, !PT ;  /* 0x0000000405058212 */ /* 0x000fca00078e3cff */
[----:B------:R-:W4:Y:S04]  /*2fe90*/  @!P0 LDG.E.U16 R28, desc[UR8][R4.64] ;  /* 0x00000008041c8981 */ /* 0x000f28000c1e1500 */
[----:B--2---:R0:W-:Y:S04]  /*2fea0*/  STL [R1+0x3fcc], R17 ;  /* 0x003fcc1101007387 */ /* 0x0041e80000100800 */
[----:B0-----:R-:W2:Y:S04]  /*2feb0*/  LDL R17, [R1+0x197c] ;  /* 0x00197c0001117983 */ /* 0x001ea80000100800 */
[----:B----4-:R0:W-:Y:S04]  /*2fec0*/  STL [R1+0x4], R28 ;  /* 0x0000041c01007387 */ /* 0x0101e80000100800 */
[----:B0-----:R-:W4:Y:S04]  /*2fed0*/  LDL.LU R28, [R1+0x4050] ;  /* 0x00405000011c7983 */ /* 0x001f280000300800 */
[----:B------:R-:W3:Y:S01]  /*2fee0*/  LDL R5, [R1+0x193c] ;  /* 0x00193c0001057983 */ /* 0x000ee20000100800 */
[----:B------:R-:W-:Y:S01]  /*2fef0*/  PRMT R19, RZ, 0x7610, R19 ;  /* 0x00007610ff137816 */ /* 0x000fe20000000013 */
[----:B------:R-:W-:-:S02]  /*2ff00*/  @!P0 IMAD.MOV.U32 R4, RZ, RZ, R29 ;  /* 0x000000ffff048224 */ /* 0x000fc400078e001d */
[----:B------:R-:W2:Y:S04]  /*2ff10*/  LDL R29, [R1+0x1268] ;  /* 0x00126800011d7983 */ /* 0x000ea80000100800 */
[----:B---3--:R0:W3:Y:S01]  /*2ff20*/  @!P0 LDG.E.U16 R19, desc[UR8][R4.64] ;  /* 0x0000000804138981 */ /* 0x0080e2000c1e1500 */
[----:B----4-:R-:W-:Y:S01]  /*2ff30*/  PRMT R28, RZ, 0x7610, R28 ;  /* 0x00007610ff1c7816 */ /* 0x010fe2000000001c */
[----:B0-----:R-:W-:Y:S02]  /*2ff40*/  @!P0 IMAD.MOV.U32 R4, RZ, RZ, R18 ;  /* 0x000000ffff048224 */ /* 0x001fe400078e0012 */
[----:B--2---:R-:W-:-:S05]  /*2ff50*/  @!P0 IMAD.MOV.U32 R5, RZ, RZ, R17 ;  /* 0x000000ffff058224 */ /* 0x004fca00078e0011 */
[----:B------:R-:W2:Y:S04]  /*2ff60*/  @!P0 LDG.E.U16 R28, desc[UR8][R4.64] ;  /* 0x00000008041c8981 */ /* 0x000ea8000c1e1500 */
[----:B---3--:R0:W-:Y:S04]  /*2ff70*/  STL [R1], R19 ;  /* 0x0000001301007387 */ /* 0x0081e80000100800 */
[----:B------:R-:W3:Y:S04]  /*2ff80*/  LDL R4, [R1+0x19bc] ;  /* 0x0019bc0001047983 */ /* 0x000ee80000100800 */
[----:B------:R-:W3:Y:S01]  /*2ff90*/  LDL R5, [R1+0x19f8] ;  /* 0x0019f80001057983 */ /* 0x000ee20000100800 */
[----:B------:R-:W-:-:S03]  /*2ffa0*/  PRMT R27, RZ, 0x7610, R27 ;  /* 0x00007610ff1b7816 */ /* 0x000fc6000000001b */
[----:B------:R-:W4:Y:S04]  /*2ffb0*/  LDL R18, [R1+0x1944] ;  /* 0x0019440001127983 */ /* 0x000f280000100800 */
[----:B------:R-:W4:Y:S04]  /*2ffc0*/  LDL R17, [R1+0x1980] ;  /* 0x0019800001117983 */ /* 0x000f280000100800 */
[----:B0-----:R-:W4:Y:S04]  /*2ffd0*/  LDL R19, [R1+0x1940] ;  /* 0x0019400001137983 */ /* 0x001f280000100800 */
[----:B--2---:R0:W-:Y:S01]  /*2ffe0*/  STL [R1+0x4018], R28 ;  /* 0x0040181c01007387 */ /* 0x0041e20000100800 */
[----:B------:R-:W-:-:S03]  /*2fff0*/  PRMT R26, RZ, 0x7610, R26 ;  /* 0x00007610ff1a7816 */ /* 0x000fc6000000001a */
[----:B0-----:R-:W2:Y:S01]  /*30000*/  LDL R28, [R1+0x19c0] ;  /* 0x0019c000011c7983 */ /* 0x001ea20000100800 */
[----:B---3--:R-:W-:-:S04]  /*30010*/  @!P0 LOP3.LUT R5, R5, R4, RZ, 0x3c, !PT ;  /* 0x0000000405058212 */ /* 0x008fc800078e3cff */
[----:B------:R-:W-:-:S04]  /*30020*/  @!P0 LOP3.LUT R4, R5, R4, RZ, 0x3c, !PT ;  /* 0x0000000405048212 */ /* 0x000fc800078e3cff */
[----:B------:R-:W-:-:S05]  /*30030*/  @!P0 LOP3.LUT R5, R5, R4, RZ, 0x3c, !PT ;  /* 0x0000000405058212 */ /* 0x000fca00078e3cff */
[----:B------:R-:W3:Y:S04]  /*30040*/  @!P0 LDG.E.U16 R27, desc[UR8][R4.64] ;  /* 0x00000008041b8981 */ /* 0x000ee8000c1e1500 */
[----:B------:R-:W4:Y:S04]  /*30050*/  LDL R4, [R1+0x19fc] ;  /* 0x0019fc0001047983 */ /* 0x000f280000100800 */
[----:B------:R-:W4:Y:S01]  /*30060*/  LDL R5, [R1+0x1a28] ;  /* 0x001a280001057983 */ /* 0x000f220000100800 */
[----:B------:R-:W-:-:S03]  /*30070*/  PRMT R25, RZ, 0x7610, R25 ;  /* 0x00007610ff197816 */ /* 0x000fc60000000019 */
[----:B---3--:R0:W-:Y:S04]  /*30080*/  STL [R1+0x401c], R27 ;  /* 0x00401c1b01007387 */ /* 0x0081e80000100800 */
[----:B0-----:R-:W3:Y:S01]  /*30090*/  LDL R27, [R1+0x1984] ;  /* 0x00198400011b7983 */ /* 0x001ee20000100800 */
[----:B----4-:R-:W-:-:S04]  /*300a0*/  @!P0 LOP3.LUT R5, R5, R4, RZ, 0x3c, !PT ;  /* 0x0000000405058212 */ /* 0x010fc800078e3cff */
[----:B------:R-:W-:-:S04]  /*300b0*/  @!P0 LOP3.LUT R4, R5, R4, RZ, 0x3c, !PT ;  /* 0x0000000405048212 */ /* 0x000fc800078e3cff */
[----:B------:R-:W-:-:S05]  /*300c0*/  @!P0 LOP3.LUT R5, R5, R4, RZ, 0x3c, !PT ;  /* 0x0000000405058212 */ /* 0x000fca00078e3cff */
[----:B------:R0:W4:Y:S01]  /*300d0*/  @!P0 LDG.E.U16 R26, desc[UR8][R4.64] ;  /* 0x00000008041a8981 */ /* 0x000122000c1e1500 */
[----:B------:R-:W-:Y:S01]  /*300e0*/  PRMT R24, RZ, 0x7610, R24 ;  /* 0x00007610ff187816 */ /* 0x000fe20000000018 */
[----:B0-----:R-:W-:Y:S02]  /*300f0*/  @!P0 IMAD.MOV.U32 R4, RZ, RZ, R19 ;  /* 0x000000ffff048224 */ /* 0x001fe400078e0013 */
[----:B------:R-:W-:-:S05]  /*30100*/  @!P0 IMAD.MOV.U32 R5, RZ, RZ, R29 ;  /* 0x000000ffff058224 */ /* 0x000fca00078e001d */
[----:B------:R0:W4:Y:S02]  /*30110*/  @!P0 LDG.E.U16 R25, desc[UR8][R4.64] ;  /* 0x0000000804198981 */ /* 0x000124000c1e1500 */
[----:B0-----:R-:W-:Y:S02]  /*30120*/  @!P0 IMAD.MOV.U32 R4, RZ, RZ, R17 ;  /* 0x000000ffff048224 */ /* 0x001fe400078e0011 */
[----:B------:R-:W-:-:S05]  /*30130*/  @!P0 IMAD.MOV.U32 R5, RZ, RZ, R18 ;  /* 0x000000ffff058224 */ /* 0x000fca00078e0012 */
[----:B------:R2:W4:Y:S01]  /*30140*/  @!P0 LDG.E.U16 R24, desc[UR8][R4.64] ;  /* 0x0000000804188981 */ /* 0x000522000c1e1500 */
[----:B------:R-:W-:Y:S01]  /*30150*/  PRMT R23, RZ, 0x7610, R23 ;  /* 0x00007610ff177816 */ /* 0x000fe20000000017 */
[----:B--2---:R-:W-:Y:S02]  /*30160*/  @!P0 IMAD.MOV.U32 R4, RZ, RZ, R28 ;  /* 0x000000ffff048224 */ /* 0x004fe400078e001c */
[----:B---3--:R-:W-:-:S05]  /*30170*/  @!P0 IMAD.MOV.U32 R5, RZ, RZ, R27 ;  /* 0x000000ffff058224 */ /* 0x008fca00078e001b */
[----:B------:R-:W2:Y:S04]  /*30180*/  @!P0 LDG.E.U16 R23, desc[UR8][R4.64] ;  /* 0x0000000804178981 */ /* 0x000ea8000c1e1500 */
[----:B----4-:R0:W-:Y:S04]  /*30190*/  STL [R1+0x4028], R26 ;  /* 0x0040281a01007387 */ /* 0x0101e80000100800 */
[----:B------:R-:W3:Y:S04]  /*301a0*/  LDL R19, [R1+0x1a00] ;  /* 0x001a000001137983 */ /* 0x000ee80000100800 */
[----:B------:R-:W4:Y:S04]  /*301b0*/  LDL R29, [R1+0x19c4] ;  /* 0x0019c400011d7983 */ /* 0x000f280000100800 */
[----:B------:R1:W-:Y:S04]  /*301c0*/  STL [R1+0x3ff8], R25 ;  /* 0x003ff81901007387 */ /* 0x0003e80000100800 */
[----:B------:R-:W4:Y:S04]  /*301d0*/  LDL R18, [R1+0x1a04] ;  /* 0x001a040001127983 */ /* 0x000f280000100800 */
[----:B------:R-:W4:Y:S04]  /*301e0*/  LDL R17, [R1+0x1a24] ;  /* 0x001a240001117983 */ /* 0x000f280000100800 */
[----:B------:R2:W-:Y:S04]  /*301f0*/  STL [R1+0x3ffc], R24 ;  /* 0x003ffc1801007387 */ /* 0x0005e80000100800 */
[----:B------:R-:W4:Y:S04]  /*30200*/  LDL R28, [R1+0x1264] ;  /* 0x00126400011c7983 */ /* 0x000f280000100800 */
[----:B------:R-:W4:Y:S04]  /*30210*/  LDL R27, [R1+0x1948] ;  /* 0x00194800011b7983 */ /* 0x000f280000100800 */
[----:B0-----:R-:W4:Y:S04]  /*30220*/  LDL R26, [R1+0x194c] ;  /* 0x00194c00011a7983 */ /* 0x001f280000100800 */
[----:B-1----:R-:W4:Y:S01]  /*30230*/  LDL R25, [R1+0x1988] ;  /* 0x0019880001197983 */ /* 0x002f220000100800 */
[----:B------:R-:W-:-:S03]  /*30240*/  PRMT R22, RZ, 0x7610, R22 ;  /* 0x00007610ff167816 */ /* 0x000fc60000000016 */
[----:B--2---:R0:W-:Y:S04]  /*30250*/  STL [R1+0x4000], R23 ;  /* 0x0040001701007387 */ /* 0x0041e80000100800 */
[----:B------:R-:W2:Y:S01]  /*30260*/  LDL R24, [R1+0x198c] ;  /* 0x00198c0001187983 */ /* 0x000ea20000100800 */
[----:B---3--:R-:W-:-:S03]  /*30270*/  @!P0 IMAD.MOV.U32 R4, RZ, RZ, R19 ;  /* 0x000000ffff048224 */ /* 0x008fc600078e0013 */
[----:B------:R-:W3:Y:S01]  /*30280*/  LDL R19, [R1+0x19c8] ;  /* 0x0019c80001137983 */ /* 0x000ee20000100800 */
[----:B----4-:R-:W-:-:S05]  /*30290*/  @!P0 IMAD.MOV.U32 R5, RZ, RZ, R29 ;  /* 0x000000ffff058224 */ /* 0x010fca00078e001d */
[----:B------:R1:W4:Y:S01]  /*302a0*/  @!P0 LDG.E.U16 R22, desc[UR8][R4.64] ;  /* 0x0000000804168981 */ /* 0x000322000c1e1500 */
[----:B------:R-:W-:Y:S02]  /*302b0*/  PRMT R21, RZ, 0x7610, R21 ;  /* 0x00007610ff157816 */ /* 0x000fe40000000015 */
[----:B------:R-:W-:Y:S01]  /*302c0*/  PRMT R20, RZ, 0x7610, R20 ;  /* 0x00007610ff147816 */ /* 0x000fe20000000014 */
[----:B-1----:R-:W-:Y:S02]  /*302d0*/  @!P0 IMAD.MOV.U32 R4, RZ, RZ, R17 ;  /* 0x000000ffff048224 */ /* 0x002fe400078e0011 */
[----:B------:R-:W-:-:S05]  /*302e0*/  @!P0 IMAD.MOV.U32 R5, RZ, RZ, R18 ;  /* 0x000000ffff058224 */ /* 0x000fca00078e0012 */
[----:B------:R1:W4:Y:S01]  /*302f0*/  @!P0 LDG.E.U16 R21, desc[UR8][R4.64] ;  /* 0x0000000804158981 */ /* 0x000322000c1e1500 */
[----:B------:R-:W-:Y:S01]  /*30300*/  PRMT R15, RZ, 0x7610, R15 ;  /* 0x00007610ff0f7816 */ /* 0x000fe2000000000f */
[----:B-1----:R-:W-:Y:S02]  /*30310*/  @!P0 IMAD.MOV.U32 R4, RZ, RZ, R27 ;  /* 0x000000ffff048224 */ /* 0x002fe400078e001b */
[----:B------:R-:W-:-:S05]  /*30320*/  @!P0 IMAD.MOV.U32 R5, RZ, RZ, R28 ;  /* 0x000000ffff058224 */ /* 0x000fca00078e001c */
[----:B------:R1:W4:Y:S01]  /*30330*/  @!P0 LDG.E.U16 R20, desc[UR8][R4.64] ;  /* 0x0000000804148981 */ /* 0x000322000c1e1500 */
[----:B------:R-:W-:Y:S01]  /*30340*/  PRMT R14, RZ, 0x7610, R14 ;  /* 0x00007610ff0e7816 */ /* 0x000fe2000000000e */
[----:B-1----:R-:W-:Y:S02]  /*30350*/  @!P0 IMAD.MOV.U32 R4, RZ, RZ, R25 ;  /* 0x000000ffff048224 */ /* 0x002fe400078e0019 */
[----:B------:R-:W-:-:S05]  /*30360*/  @!P0 IMAD.MOV.U32 R5, RZ, RZ, R26 ;  /* 0x000000ffff058224 */ /* 0x000fca00078e001a */
[----:B------:R2:W4:Y:S02]  /*30370*/  @!P0 LDG.E.U16 R15, desc[UR8][R4.64] ;  /* 0x00000008040f8981 */ /* 0x000524000c1e1500 */
[----:B--2---:R-:W-:Y:S02]  /*30380*/  @!P0 IMAD.MOV.U32 R5, RZ, RZ, R24 ;  /* 0x000000ffff058224 */ /* 0x004fe400078e0018 */
[----:B---3--:R-:W-:-:S05]  /*30390*/  @!P0 IMAD.MOV.U32 R4, RZ, RZ, R19 ;  /* 0x000000ffff048224 */ /* 0x008fca00078e0013 */
[----:B------:R-:W2:Y:S04]  /*303a0*/  @!P0 LDG.E.U16 R14, desc[UR8][R4.64] ;  /* 0x00000008040e8981 */ /* 0x000ea8000c1e1500 */
[----:B----4-:R1:W-:Y:S04]  /*303b0*/  STL [R1+0x4004], R22 ;  /* 0x0040041601007387 */ /* 0x0103e80000100800 */
[----:B------:R-:W3:Y:S04]  /*303c0*/  LDL R18, [R1+0x19cc] ;  /* 0x0019cc0001127983 */ /* 0x000ee80000100800 */
[----:B------:R-:W4:Y:S04]  /*303d0*/  LDL R17, [R1+0x1a08] ;  /* 0x001a080001117983 */ /* 0x000f280000100800 */
[----:B------:R1:W-:Y:S04]  /*303e0*/  STL [R1+0x4008], R21 ;  /* 0x0040081501007387 */ /* 0x0003e80000100800 */
[----:B------:R2:W-:Y:S04]  /*303f0*/  STL [R1+0x3fd0], R20 ;  /* 0x003fd01401007387 */ /* 0x0005e80000100800 */
[----:B0-----:R-:W3:Y:S04]  /*30400*/  LDL R23, [R1+0x1a20] ;  /* 0x001a200001177983 */ /* 0x001ee80000100800 */
[----:B------:R0:W-:Y:S04]  /*30410*/  STL [R1+0x3fd8], R15 ;  /* 0x003fd80f01007387 */ /* 0x0001e80000100800 */
[----:B-1----:R-:W3:Y:S04]  /*30420*/  LDL R22, [R1+0x128c] ;  /* 0x00128c0001167983 */ /* 0x002ee80000100800 */
[----:B------:R-:W3:Y:S04]  /*30430*/  LDL R21, [R1+0x1290] ;  /* 0x0012900001157983 */ /* 0x000ee80000100800 */
[----:B------:R-:W3:Y:S04]  /*30440*/  LDL R19, [R1+0x1950] ;  /* 0x0019500001137983 */ /* 0x000ee80000100800 */
[----:B--2---:R1:W-:Y:S04]  /*30450*/  STL [R1+0x3fdc], R14 ;  /* 0x003fdc0e01007387 */ /* 0x0043e80000100800 */
[----:B------:R-:W2:Y:S01]  /*30460*/  LDL R20, [R1+0x1260] ;  /* 0x0012600001147983 */ /* 0x000ea20000100800 */
[----:B----4-:R-:W-:-:S02]  /*30470*/  @!P0 IMAD.MOV.U32 R4, RZ, RZ, R17 ;  /* 0x000000ffff048224 */ /* 0x010fc400078e0011 */
[----:B---3--:R-:W-:Y:S01]  /*30480*/  @!P0 IMAD.MOV.U32 R5, RZ, RZ, R18 ;  /* 0x000000ffff058224 */ /* 0x008fe200078e0012 */
[----:B------:R-:W3:Y:S04]  /*30490*/  LDL R17, [R1+0x1990] ;  /* 0x0019900001117983 */ /* 0x000ee80000100800 */
[----:B------:R-:W4:Y:S04]  /*304a0*/  LDL R18, [R1+0x1954] ;  /* 0x0019540001127983 */ /* 0x000f280000100800 */
[----:B0-----:R-:W4:Y:S04]  /*304b0*/  LDL R15, [R1+0x1994] ;  /* 0x00199400010f7983 */ /* 0x001f280000100800 */
[----:B-1----:R-:W4:Y:S01]  /*304c0*/  LDL R14, [R1+0x19d0] ;  /* 0x0019d000010e7983 */ /* 0x002f220000100800 */
[----:B------:R-:W-:-:S02]  /*304d0*/  PRMT R13, RZ, 0x7610, R13 ;  /* 0x00007610ff0d7816 */ /* 0x000fc4000000000d */
[----:B------:R-:W-:-:S04]  /*304e0*/  PRMT R12, RZ, 0x7610, R12 ;  /* 0x00007610ff0c7816 */ /* 0x000fc8000000000c */
[----:B------:R0:W4:Y:S01]  /*304f0*/  @!P0 LDG.E.U16 R13, desc[UR8][R4.64] ;  /* 0x00000008040d8981 */ /* 0x000122000c1e1500 */
[----:B------:R-:W-:Y:S01]  /*30500*/  PRMT R11, RZ, 0x7610, R11 ;  /* 0x00007610ff0b7816 */ /* 0x000fe2000000000b */
[----:B0-----:R-:W-:Y:S02]  /*30510*/  @!P0 IMAD.MOV.U32 R5, RZ, RZ, R3 ;  /* 0x000000ffff058224 */ /* 0x001fe400078e0003 */
[----:B------:R-:W-:-:S05]  /*30520*/  @!P0 IMAD.MOV.U32 R4, RZ, RZ, R23 ;  /* 0x000000ffff048224 */ /* 0x000fca00078e0017 */
[----:B------:R0:W4:Y:S01]  /*30530*/  @!P0 LDG.E.U16 R12, desc[UR8][R4.64] ;  /* 0x00000008040c8981 */ /* 0x000122000c1e1500 */
[----:B------:R-:W-:Y:S01]  /*30540*/  PRMT R10, RZ, 0x7610, R10 ;  /* 0x00007610ff0a7816 */ /* 0x000fe2000000000a */
[----:B0-----:R-:W-:Y:S02]  /*30550*/  @!P0 IMAD.MOV.U32 R5, RZ, RZ, R22 ;  /* 0x000000ffff058224 */ /* 0x001fe400078e0016 */
[----:B------:R-:W-:-:S05]  /*30560*/  @!P0 IMAD.MOV.U32 R4, RZ, RZ, R21 ;  /* 0x000000ffff048224 */ /* 0x000fca00078e0015 */
[----:B------:R0:W4:Y:S01]  /*30570*/  @!P0 LDG.E.U16 R11, desc[UR8][R4.64] ;  /* 0x00000008040b8981 */ /* 0x000122000c1e1500 */
[----:B------:R-:W-:Y:S01]  /*30580*/  PRMT R9, RZ, 0x7610, R9 ;  /* 0x00007610ff097816 */ /* 0x000fe20000000009 */
[----:B0-----:R-:W-:Y:S01]  /*30590*/  @!P0 IMAD.MOV.U32 R4, RZ, RZ, R19 ;  /* 0x000000ffff048224 */ /* 0x001fe200078e0013 */
[----:B------:R-:W-:Y:S01]  /*305a0*/  PRMT R8, RZ, 0x7610, R8 ;  /* 0x00007610ff087816 */ /* 0x000fe20000000008 */
[----:B--2---:R-:W-:-:S05]  /*305b0*/  @!P0 IMAD.MOV.U32 R5, RZ, RZ, R20 ;  /* 0x000000ffff058224 */ /* 0x004fca00078e0014 */
[----:B------:R3:W2:Y:S02]  /*305c0*/  @!P0 LDG.E.U16 R10, desc[UR8][R4.64] ;  /* 0x00000008040a8981 */ /* 0x0006a4000c1e1500 */
[----:B---3--:R-:W-:Y:S02]  /*305d0*/  @!P0 IMAD.MOV.U32 R4, RZ, RZ, R17 ;  /* 0x000000ffff048224 */ /* 0x008fe400078e0011 */
[----:B----4-:R-:W-:-:S05]  /*305e0*/  @!P0 IMAD.MOV.U32 R5, RZ, RZ, R18 ;  /* 0x000000ffff058224 */ /* 0x010fca00078e0012 */
[----:B------:R0:W3:Y:S02]  /*305f0*/  @!P0 LDG.E.U16 R9, desc[UR8][R4.64] ;  /* 0x0000000804098981 */ /* 0x0000e4000c1e1500 */
[----:B0-----:R-:W-:Y:S02]  /*30600*/  @!P0 IMAD.MOV.U32 R4, RZ, RZ, R14 ;  /* 0x000000ffff048224 */ /* 0x001fe400078e000e */
[----:B------:R-:W-:-:S05]  /*30610*/  @!P0 IMAD.MOV.U32 R5, RZ, RZ, R15 ;  /* 0x000000ffff058224 */ /* 0x000fca00078e000f */
[----:B------:R-:W4:Y:S04]  /*30620*/  @!P0 LDG.E.U16 R8, desc[UR8][R4.64] ;  /* 0x0000000804088981 */ /* 0x000f28000c1e1500 */
[----:B------:R-:W-:Y:S04]  /*30630*/  STL [R1+0x3fe0], R13 ;  /* 0x003fe00d01007387 */ /* 0x000fe80000100800 */
[----:B------:R0:W-:Y:S04]  /*30640*/  STL [R1+0x1a6c], R3 ;  /* 0x001a6c0301007387 */ /* 0x0001e80000100800 */
[----:B0-----:R-:W4:Y:S04]  /*30650*/  LDL.LU R3, [R1+0x19d4] ;  /* 0x0019d40001037983 */ /* 0x001f280000300800 */
[----:B------:R-:W-:Y:S04]  /*30660*/  STL [R1+0x3fe4], R12 ;  /* 0x003fe40c01007387 */ /* 0x000fe80000100800 */
[----:B------:R-:W-:Y:S04]  /*30670*/  STL [R1+0x400c], R11 ;  /* 0x00400c0b01007387 */ /* 0x000fe80000100800 */
[----:B--2---:R-:W-:Y:S04]  /*30680*/  STL [R1+0x4010], R10 ;  /* 0x0040100a01007387 */ /* 0x004fe80000100800 */
[----:B---3--:R0:W-:Y:S04]  /*30690*/  STL [R1+0x4014], R9 ;  /* 0x0040140901007387 */ /* 0x0081e80000100800 */
[----:B0-----:R-:W2:Y:S04]  /*306a0*/  LDL R9, [R1+0x1a10] ;  /* 0x001a100001097983 */ /* 0x001ea80000100800 */
        /* <DEDUP_REMOVED lines=16> */
[----:B----4-:R0:W-:Y:S04]  /*307b0*/  STL [R1+0x402c], R8 ;  /* 0x00402c0801007387 */ /* 0x0101e80000100800 */
[----:B0-----:R-:W4:Y:S01]  /*307c0*/  LDL R8, [R1+0x1a1c] ;  /* 0x001a1c0001087983 */ /* 0x001f220000100800 */
[----:B------:R-:W-:Y:S01]  /*307d0*/  PRMT R7, RZ, 0x7610, R7 ;  /* 0x00007610ff077816 */ /* 0x000fe20000000007 */
[----:B------:R-:W-:Y:S01]  /*307e0*/  @!P0 IMAD.MOV.U32 R5, RZ, RZ, R3 ;  /* 0x000000ffff058224 */ /* 0x000fe200078e0003 */
[----:B------:R-:W-:Y:S01]  /*307f0*/  PRMT R6, RZ, 0x7610, R6 ;  /* 0x00007610ff067816 */ /* 0x000fe20000000006 */
[----:B------:R-:W3:Y:S04]  /*30800*/  LDL.LU R17, [R1+0x88] ;  /* 0x0000880001117983 */ /* 0x000ee80000300800 */
[----:B------:R-:W3:Y:S04]  /*30810*/  LDL.LU R19, [R1+0x70] ;  /* 0x0000700001137983 */ /* 0x000ee80000300800 */
[----:B------:R-:W3:Y:S01]  /*30820*/  LDL.LU R18, [R1+0x58] ;  /* 0x0000580001127983 */ /* 0x000ee20000300800 */
[----:B--2---:R-:W-:-:S05]  /*30830*/  @!P0 IMAD.MOV.U32 R4, RZ, RZ, R9 ;  /* 0x000000ffff048224 */ /* 0x004fca00078e0009 */
[----:B------:R0:W2:Y:S02]  /*30840*/  @!P0 LDG.E.U16 R7, desc[UR8][R4.64] ;  /* 0x0000000804078981 */ /* 0x0000a4000c1e1500 */
[----:B0-----:R-:W-:Y:S02]  /*30850*/  @!P0 IMAD.MOV.U32 R5, RZ, RZ, R2 ;  /* 0x000000ffff058224 */ /* 0x001fe400078e0002 */
[----:B----4-:R-:W-:-:S05]  /*30860*/  @!P0 IMAD.MOV.U32 R4, RZ, RZ, R8 ;  /* 0x000000ffff048224 */ /* 0x010fca00078e0008 */
[----:B------:R-:W4:Y:S01]  /*30870*/  @!P0 LDG.E.U16 R6, desc[UR8][R4.64] ;  /* 0x0000000804068981 */ /* 0x000f22000c1e1500 */
[----:B------:R-:W0:Y:S03]  /*30880*/  S2R R9, SR_TID.X ;  /* 0x0000000000097919 */ /* 0x000e260000002100 */
[----:B------:R-:W-:Y:S01]  /*30890*/  STL [R1+0x1a70], R3 ;  /* 0x001a700301007387 */ /* 0x000fe20000100800 */
[----:B0-----:R-:W-:-:S03]  /*308a0*/  LOP3.LUT R9, R9, 0x3f, RZ, 0xc0, !PT ;  /* 0x0000003f09097812 */ /* 0x001fc600078ec0ff */
[----:B--2---:R-:W-:Y:S04]  /*308b0*/  STL [R1+0x4030], R7 ;  /* 0x0040300701007387 */ /* 0x004fe80000100800 */
[----:B------:R-:W-:Y:S04]  /*308c0*/  STL [R1+0x1a74], R2 ;  /* 0x001a740201007387 */ /* 0x000fe80000100800 */
[----:B----4-:R0:W-:Y:S02]  /*308d0*/  STL [R1+0x4044], R6 ;  /* 0x0040440601007387 */ /* 0x0101e40000100800 */
[----:B0-----:R-:W-:-:S05]  /*308e0*/  IMAD.SHL.U32 R6, R9, 0x2, RZ ;  /* 0x0000000209067824 */ /* 0x001fca00078e00ff */
[----:B------:R-:W-:-:S05]  /*308f0*/  LOP3.LUT R6, R6, 0x20, RZ, 0x3c, !PT ;  /* 0x0000002006067812 */ /* 0x000fca00078e3cff */
[----:B---3--:R-:W-:Y:S04]  /*30900*/  STS.U16 [R6+UR4+0x1d00], R10 ;  /* 0x001d000a06007988 */ /* 0x008fe80008000404 */
        /* <DEDUP_REMOVED lines=14> */
[----:B------:R-:W-:Y:S04]  /*309f0*/  STS.U16 [R6+UR4+0x5900], R29 ;  /* 0x0059001d06007988 */ /* 0x000fe80008000404 */
[----:B------:R-:W-:Y:S04]  /*30a00*/  STS.U16 [R6+UR4+0x5d00], R17 ;  /* 0x005d001106007988 */ /* 0x000fe80008000404 */
[----:B------:R1:W-:Y:S04]  /*30a10*/  STS.U16 [R6+UR4+0x6100], R19 ;  /* 0x0061001306007988 */ /* 0x0003e80008000404 */
[----:B0-----:R-:W2:Y:S04]  /*30a20*/  LDL.LU R28, [R1+0x2c] ;  /* 0x00002c00011c7983 */ /* 0x001ea80000300800 */
[----:B-1----:R-:W3:Y:S04]  /*30a30*/  LDL.LU R19, [R1+0x20] ;  /* 0x0000200001137983 */ /* 0x002ee80000300800 */
[----:B---3--:R0:W-:Y:S04]  /*30a40*/  STL [R1+0x4048], R19 ;  /* 0x0040481301007387 */ /* 0x0081e80000100800 */
[----:B0-----:R-:W3:Y:S04]  /*30a50*/  LDL.LU R19, [R1+0x24] ;  /* 0x0000240001137983 */ /* 0x001ee80000300800 */
[----:B------:R-:W-:Y:S04]  /*30a60*/  STS.U16 [R6+UR4+0x6500], R18 ;  /* 0x0065001206007988 */ /* 0x000fe80008000404 */
[----:B------:R-:W-:Y:S04]  /*30a70*/  STS.U16 [R6+UR4+0x6900], R16 ;  /* 0x0069001006007988 */ /* 0x000fe80008000404 */
[----:B------:R-:W-:Y:S04]  /*30a80*/  STS.U16 [R6+UR4+0x6d00], R0 ;  /* 0x006d000006007988 */ /* 0x000fe80008000404 */
[----:B---3--:R0:W-:Y:S04]  /*30a90*/  STL [R1+0x404c], R19 ;  /* 0x00404c1301007387 */ /* 0x0081e80000100800 */
[----:B0-----:R-:W3:Y:S04]  /*30aa0*/  LDL.LU R19, [R1+0x28] ;  /* 0x0000280001137983 */ /* 0x001ee80000300800 */
        /* <DEDUP_REMOVED lines=23> */
[----:B--2---:R0:W-:Y:S04]  /*30c20*/  STS.U16 [R6+UR4+0x7100], R28 ;  /* 0x0071001c06007988 */ /* 0x0041e80008000404 */
[----:B------:R-:W2:Y:S04]  /*30c30*/  LDL.LU R27, [R1+0x84] ;  /* 0x00008400011b7983 */ /* 0x000ea80000300800 */
[----:B0-----:R-:W2:Y:S04]  /*30c40*/  LDL.LU R28, [R1+0x6c] ;  /* 0x00006c00011c7983 */ /* 0x001ea80000300800 */
[----:B---3--:R0:W-:Y:S04]  /*30c50*/  STS.U16 [R6+UR4+0x7500], R19 ;  /* 0x0075001306007988 */ /* 0x0081e80008000404 */
[----:B0-----:R-:W3:Y:S01]  /*30c60*/  LDL.LU R19, [R1+0x404c] ;  /* 0x00404c0001137983 */ /* 0x001ee20000300800 */
[----:B------:R-:W0:Y:S03]  /*30c70*/  S2R R29, SR_TID.X ;  /* 0x00000000001d7919 */ /* 0x000e260000002100 */
[----:B---3--:R1:W-:Y:S04]  /*30c80*/  STS.U16 [R6+UR4+0x7900], R19 ;  /* 0x0079001306007988 */ /* 0x0083e80008000404 */
[----:B-1----:R-:W3:Y:S01]  /*30c90*/  LDL.LU R19, [R1+0x4048] ;  /* 0x0040480001137983 */ /* 0x002ee20000300800 */
[----:B0-----:R-:W-:-:S05]  /*30ca0*/  LOP3.LUT R29, R29, 0x3f, RZ, 0xc0, !PT ;  /* 0x0000003f1d1d7812 */ /* 0x001fca00078ec0ff */
[----:B------:R-:W-:-:S05]  /*30cb0*/  IMAD.SHL.U32 R8, R29, 0x2, RZ ;  /* 0x000000021d087824 */ /* 0x000fca00078e00ff */
[----:B------:R-:W-:Y:S01]  /*30cc0*/  LOP3.LUT R8, R8, 0x30, RZ, 0x3c, !PT ;  /* 0x0000003008087812 */ /* 0x000fe200078e3cff */
[----:B---3--:R0:W-:Y:S04]  /*30cd0*/  STS.U16 [R6+UR4+0x7d00], R19 ;  /* 0x007d001306007988 */ /* 0x0081e80008000404 */
[----:B----4-:R1:W-:Y:S04]  /*30ce0*/  STS.U16 [R8+UR4+0x180], R18 ;  /* 0x0001801208007988 */ /* 0x0103e80008000404 */
[----:B------:R3:W-:Y:S04]  /*30cf0*/  STS.U16 [R8+UR4+0x580], R0 ;  /* 0x0005800008007988 */ /* 0x0007e80008000404 */
[----:B------:R4:W-:Y:S04]  /*30d00*/  STS.U16 [R8+UR4+0x980], R16 ;  /* 0x0009801008007988 */ /* 0x0009e80008000404 */
[----:B0-----:R-:W2:Y:S04]  /*30d10*/  LDL.LU R6, [R1+0x4044] ;  /* 0x0040440001067983 */ /* 0x001ea80000300800 */
[----:B------:R-:W2:Y:S04]  /*30d20*/  LDL.LU R19, [R1+0x4040] ;  /* 0x0040400001137983 */ /* 0x000ea80000300800 */
[----:B-1----:R-:W2:Y:S04]  /*30d30*/  LDL.LU R18, [R1+0x403c] ;  /* 0x00403c0001127983 */ /* 0x002ea80000300800 */
[----:B---3--:R-:W3:Y:S04]  /*30d40*/  LDL.LU R0, [R1+0x4038] ;  /* 0x0040380001007983 */ /* 0x008ee80000300800 */
[----:B----4-:R-:W4:Y:S04]  /*30d50*/  LDL.LU R16, [R1+0x4034] ;  /* 0x0040340001107983 */ /* 0x010f280000300800 */
        /* <DEDUP_REMOVED lines=17> */
[----:B------:R-:W-:Y:S04]  /*30e70*/  STS.U16 [R8+UR4+0x5180], R24 ;  /* 0x0051801808007988 */ /* 0x000fe80008000404 */
[----:B------:R-:W-:Y:S04]  /*30e80*/  STS.U16 [R8+UR4+0x5580], R25 ;  /* 0x0055801908007988 */ /* 0x000fe80008000404 */
[----:B------:R1:W-:Y:S04]  /*30e90*/  STS.U16 [R8+UR4+0x5980], R26 ;  /* 0x0059801a08007988 */ /* 0x0003e80008000404 */
[----:B--2---:R-:W-:Y:S04]  /*30ea0*/  STS.U16 [R8+UR4+0x5d80], R27 ;  /* 0x005d801b08007988 */ /* 0x004fe80008000404 */
[----:B------:R-:W-:Y:S04]  /*30eb0*/  STS.U16 [R8+UR4+0x6180], R28 ;  /* 0x0061801c08007988 */ /* 0x000fe80008000404 */
[----:B0-----:R-:W2:Y:S04]  /*30ec0*/  LDL.LU R17, [R1+0x1c] ;  /* 0x00001c0001117983 */ /* 0x001ea80000300800 */
[----:B------:R-:W2:Y:S04]  /*30ed0*/  LDL.LU R7, [R1+0x10] ;  /* 0x0000100001077983 */ /* 0x000ea80000300800 */
[----:B-1----:R-:W2:Y:S04]  /*30ee0*/  LDL.LU R26, [R1+0xc] ;  /* 0x00000c00011a7983 */ /* 0x002ea80000300800 */
[----:B----4-:R-:W-:Y:S04]  /*30ef0*/  STS.U16 [R8+UR4+0x6580], R16 ;  /* 0x0065801008007988 */ /* 0x010fe80008000404 */
[----:B---3--:R0:W-:Y:S04]  /*30f00*/  STS.U16 [R8+UR4+0x6980], R0 ;  /* 0x0069800008007988 */ /* 0x0081e80008000404 */
        /* <DEDUP_REMOVED lines=19> */
[----:B------:R-:W-:-:S03]  /*31040*/  IMAD.SHL.U32 R9, R29, 0x2, RZ ;  /* 0x000000021d097824 */ /* 0x000fc600078e00ff */
[----:B--2---:R0:W-:Y:S04]  /*31050*/  STS.U16 [R8+UR4+0x6d80], R17 ;  /* 0x006d801108007988 */ /* 0x0041e80008000404 */
[----:B------:R1:W-:Y:S04]  /*31060*/  STS.U16 [R8+UR4+0x7180], R18 ;  /* 0x0071801208007988 */ /* 0x0003e80008000404 */
[----:B------:R-:W2:Y:S01]  /*31070*/  LDL.LU R25, [R1+0xe0] ;  /* 0x0000e00001197983 */ /* 0x000ea20000300800 */
[----:B------:R-:W-:-:S03]  /*31080*/  LOP3.LUT R9, R9, 0x40, RZ, 0x3c, !PT ;  /* 0x0000004009097812 */ /* 0x000fc600078e3cff */
[----:B------:R1:W-:Y:S04]  /*31090*/  STS.U16 [R8+UR4+0x7580], R19 ;  /* 0x0075801308007988 */ /* 0x0003e80008000404 */
[----:B------:R1:W-:Y:S04]  /*310a0*/  STS.U16 [R8+UR4+0x7980], R7 ;  /* 0x0079800708007988 */ /* 0x0003e80008000404 */
[----:B------:R1:W-:Y:S04]  /*310b0*/  STS.U16 [R8+UR4+0x7d80], R26 ;  /* 0x007d801a08007988 */ /* 0x0003e80008000404 */
[----:B0-----:R-:W2:Y:S04]  /*310c0*/  LDL.LU R17, [R1+0xc8] ;  /* 0x0000c80001117983 */ /* 0x001ea80000300800 */
[----:B-1----:R-:W2:Y:S04]  /*310d0*/  LDL.LU R18, [R1+0xb0] ;  /* 0x0000b00001127983 */ /* 0x002ea80000300800 */
[----:B------:R-:W2:Y:S04]  /*310e0*/  LDL.LU R19, [R1+0x80] ;  /* 0x0000800001137983 */ /* 0x000ea80000300800 */
[----:B------:R-:W2:Y:S04]  /*310f0*/  LDL.LU R29, [R1+0x68] ;  /* 0x00006800011d7983 */ /* 0x000ea80000300800 */
[----:B------:R-:W2:Y:S04]  /*31100*/  LDL.LU R7, [R1+0x4030] ;  /* 0x0040300001077983 */ /* 0x000ea80000300800 */
[----:B------:R-:W2:Y:S04]  /*31110*/  LDL.LU R8, [R1+0x402c] ;  /* 0x00402c0001087983 */ /* 0x000ea80000300800 */
[----:B------:R-:W2:Y:S04]  /*31120*/  LDL.LU R26, [R1+0x4028] ;  /* 0x00402800011a7983 */ /* 0x000ea80000300800 */
[----:B---3--:R0:W-:Y:S04]  /*31130*/  STS.U16 [R9+UR4+0x200], R0 ;  /* 0x0002000009007988 */ /* 0x0081e80008000404 */
[----:B----4-:R1:W-:Y:S04]  /*31140*/  STS.U16 [R9+UR4+0x600], R16 ;  /* 0x0006001009007988 */ /* 0x0103e80008000404 */
[----:B------:R-:W-:Y:S04]  /*31150*/  STS.U16 [R9+UR4+0xa00], R4 ;  /* 0x000a000409007988 */ /* 0x000fe80008000404 */
[----:B------:R-:W-:Y:S04]  /*31160*/  STS.U16 [R9+UR4+0xe00], R5 ;  /* 0x000e000509007988 */ /* 0x000fe80008000404 */
[----:B------:R-:W-:Y:S04]  /*31170*/  STS.U16 [R9+UR4+0x1200], R2 ;  /* 0x0012000209007988 */ /* 0x000fe80008000404 */
[----:B------:R-:W-:Y:S04]  /*31180*/  STS.U16 [R9+UR4+0x1600], R3 ;  /* 0x0016000309007988 */ /* 0x000fe80008000404 */
[----:B------:R-:W-:Y:S04]  /*31190*/  STS.U16 [R9+UR4+0x1a00], R10 ;  /* 0x001a000a09007988 */ /* 0x000fe80008000404 */
[----:B------:R-:W-:Y:S04]  /*311a0*/  STS.U16 [R9+UR4+0x1e00], R11 ;  /* 0x001e000b09007988 */ /* 0x000fe80008000404 */
[----:B0-----:R-:W3:Y:S04]  /*311b0*/  LDL.LU R0, [R1+0x4024] ;  /* 0x0040240001007983 */ /* 0x001ee80000300800 */
[----:B-1----:R-:W4:Y:S04]  /*311c0*/  LDL.LU R16, [R1+0x4020] ;  /* 0x0040200001107983 */ /* 0x002f280000300800 */
        /* <DEDUP_REMOVED lines=10> */
[----:B------:R1:W-:Y:S04]  /*31270*/  STS.U16 [R9+UR4+0x4a00], R28 ;  /* 0x004a001c09007988 */ /* 0x0003e80008000404 */
[----:B0-----:R-:W3:Y:S04]  /*31280*/  LDL.LU R27, [R1+0x38] ;  /* 0x00003800011b7983 */ /* 0x001ee80000300800 */
[----:B-1----:R-:W3:Y:S04]  /*31290*/  LDL.LU R28, [R1+0x4] ;  /* 0x00000400011c7983 */ /* 0x002ee80000300800 */
[----:B------:R-:W3:Y:S04]  /*312a0*/  LDL.LU R12, [R1] ;  /* 0x00000000010c7983 */ /* 0x000ee80000300800 */
[----:B------:R-:W3:Y:S04]  /*312b0*/  LDL.LU R10, [R1+0x34c] ;  /* 0x00034c00010a7983 */ /* 0x000ee80000300800 */
[----:B------:R-:W3:Y:S04]  /*312c0*/  LDL.LU R11, [R1+0x338] ;  /* 0x00033800010b7983 */ /* 0x000ee80000300800 */
[----:B------:R-:W3:Y:S04]  /*312d0*/  LDL.LU R21, [R1+0x324] ;  /* 0x0003240001157983 */ /* 0x000ee80000300800 */
[----:B--2---:R0:W-:Y:S04]  /*312e0*/  STS.U16 [R9+UR4+0x4e00], R25 ;  /* 0x004e001909007988 */ /* 0x0041e80008000404 */
[----:B------:R-:W2:Y:S04]  /*312f0*/  LDL.LU R22, [R1+0x310] ;  /* 0x0003100001167983 */ /* 0x000ea80000300800 */
[----:B------:R-:W-:Y:S04]  /*31300*/  STS.U16 [R9+UR4+0x5200], R17 ;  /* 0x0052001109007988 */ /* 0x000fe80008000404 */
[----:B------:R-:W2:Y:S04]  /*31310*/  LDL.LU R23, [R1+0x2fc] ;  /* 0x0002fc0001177983 */ /* 0x000ea80000300800 */
[----:B------:R1:W-:Y:S04]  /*31320*/  STS.U16 [R9+UR4+0x5600], R18 ;  /* 0x0056001209007988 */ /* 0x0003e80008000404 */
[----:B------:R-:W2:Y:S04]  /*31330*/  LDL.LU R24, [R1+0x2e8] ;  /* 0x0002e80001187983 */ /* 0x000ea80000300800 */
[----:B0-----:R-:W2:Y:S04]  /*31340*/  LDL.LU R25, [R1+0x2d4] ;  /* 0x0002d40001197983 */ /* 0x001ea80000300800 */
[----:B-1----:R-:W2:Y:S04]  /*31350*/  LDL.LU R18, [R1+0x2ac] ;  /* 0x0002ac0001127983 */ /* 0x002ea80000300800 */
[----:B----4-:R-:W-:Y:S04]  /*31360*/  STS.U16 [R9+UR4+0x5a00], R16 ;  /* 0x005a001009007988 */ /* 0x010fe80008000404 */
[----:B------:R0:W-:Y:S04]  /*31370*/  STS.U16 [R9+UR4+0x5e00], R19 ;  /* 0x005e001309007988 */ /* 0x0001e80008000404 */
[----:B------:R1:W-:Y:S04]  /*31380*/  STS.U16 [R9+UR4+0x6200], R29 ;  /* 0x0062001d09007988 */ /* 0x0003e80008000404 */
[----:B---3--:R3:W-:Y:S04]  /*31390*/  STS.U16 [R9+UR4+0x6600], R0 ;  /* 0x0066000009007988 */ /* 0x0087e80008000404 */
[----:B0-----:R-:W4:Y:S04]  /*313a0*/  LDL.LU R19, [R1+0x1e4] ;  /* 0x0001e40001137983 */ /* 0x001f280000300800 */
[----:B-1----:R-:W4:Y:S04]  /*313b0*/  LDL.LU R29, [R1+0x1cc] ;  /* 0x0001cc00011d7983 */ /* 0x002f280000300800 */
[----:B---3--:R-:W3:Y:S04]  /*313c0*/  LDL.LU R0, [R1+0x1b4] ;  /* 0x0001b40001007983 */ /* 0x008ee80000300800 */
        /* <DEDUP_REMOVED lines=9> */
[----:B------:R0:W-:Y:S04]  /*31460*/  STS.U16 [R9+UR4+0x6a00], R27 ;  /* 0x006a001b09007988 */ /* 0x0001e80008000404 */
[----:B------:R1:W-:Y:S04]  /*31470*/  STS.U16 [R9+UR4+0x6e00], R28 ;  /* 0x006e001c09007988 */ /* 0x0003e80008000404 */
[----:B0-----:R-:W2:Y:S04]  /*31480*/  LDL.LU R27, [R1+0x401c] ;  /* 0x00401c00011b7983 */ /* 0x001ea80000300800 */
[----:B-1----:R-:W4:Y:S01]  /*31490*/  LDL.LU R28, [R1+0x4018] ;  /* 0x00401800011c7983 */ /* 0x002f220000300800 */
[----:B------:R-:W0:Y:S03]  /*314a0*/  S2R R16, SR_TID.X ;  /* 0x0000000000107919 */ /* 0x000e260000002100 */
[----:B------:R1:W-:Y:S01]  /*314b0*/  STS.U16 [R9+UR4+0x7200], R12 ;  /* 0x0072000c09007988 */ /* 0x0003e20008000404 */
[----:B0-----:R-:W-:-:S05]  /*314c0*/  LOP3.LUT R16, R16, 0x3f, RZ, 0xc0, !PT ;  /* 0x0000003f10107812 */ /* 0x001fca00078ec0ff */
[----:B-1----:R-:W-:-:S05]  /*314d0*/  IMAD.SHL.U32 R12, R16, 0x2, RZ ;  /* 0x00000002100c7824 */ /* 0x002fca00078e00ff */
[----:B------:R-:W-:Y:S01]  /*314e0*/  LOP3.LUT R12, R12, 0x50, RZ, 0x3c, !PT ;  /* 0x000000500c0c7812 */ /* 0x000fe200078e3cff */
[----:B----4-:R0:W-:Y:S04]  /*314f0*/  STS.U16 [R9+UR4+0x7600], R28 ;  /* 0x0076001c09007988 */ /* 0x0101e80008000404 */
[----:B--2---:R1:W-:Y:S04]  /*31500*/  STS.U16 [R9+UR4+0x7a00], R27 ;  /* 0x007a001b09007988 */ /* 0x0043e80008000404 */
[----:B------:R2:W-:Y:S04]  /*31510*/  STS.U16 [R9+UR4+0x7e00], R26 ;  /* 0x007e001a09007988 */ /* 0x0005e80008000404 */
[----:B------:R4:W-:Y:S04]  /*31520*/  STS.U16 [R12+UR4+0x280], R10 ;  /* 0x0002800a0c007988 */ /* 0x0009e80008000404 */
[----:B------:R3:W-:Y:S04]  /*31530*/  STS.U16 [R12+UR4+0x680], R11 ;  /* 0x0006800b0c007988 */ /* 0x0007e80008000404 */
[----:B0-----:R-:W3:Y:S04]  /*31540*/  LDL.LU R28, [R1+0x16c] ;  /* 0x00016c00011c7983 */ /* 0x001ee80000300800 */
[----:B-1----:R-:W3:Y:S04]  /*31550*/  LDL.LU R27, [R1+0x184] ;  /* 0x00018400011b7983 */ /* 0x002ee80000300800 */
[----:B--2---:R-:W2:Y:S04]  /*31560*/  LDL.LU R9, [R1+0x4014] ;  /* 0x0040140001097983 */ /* 0x004ea80000300800 */
[----:B------:R-:W2:Y:S04]  /*31570*/  LDL.LU R26, [R1+0x19c] ;  /* 0x00019c00011a7983 */ /* 0x000ea80000300800 */
[----:B----4-:R-:W4:Y:S04]  /*31580*/  LDL.LU R10, [R1+0x4010] ;  /* 0x00401000010a7983 */ /* 0x010f280000300800 */
[----:B---3--:R-:W3:Y:S04]  /*31590*/  LDL.LU R11, [R1+0x400c] ;  /* 0x00400c00010b7983 */ /* 0x008ee80000300800 */
[----:B------:R0:W-:Y:S04]  /*315a0*/  STS.U16 [R12+UR4+0xa80], R21 ;  /* 0x000a80150c007988 */ /* 0x0001e80008000404 */
[----:B------:R1:W-:Y:S04]  /*315b0*/  STS.U16 [R12+UR4+0xe80], R22 ;  /* 0x000e80160c007988 */ /* 0x0003e80008000404 */
[----:B------:R1:W-:Y:S04]  /*315c0*/  STS.U16 [R12+UR4+0x1280], R23 ;  /* 0x001280170c007988 */ /* 0x0003e80008000404 */
[----:B------:R1:W-:Y:S04]  /*315d0*/  STS.U16 [R12+UR4+0x1680], R24 ;  /* 0x001680180c007988 */ /* 0x0003e80008000404 */
[----:B------:R1:W-:Y:S04]  /*315e0*/  STS.U16 [R12+UR4+0x1a80], R25 ;  /* 0x001a80190c007988 */ /* 0x0003e80008000404 */
[----:B------:R1:W-:Y:S04]  /*315f0*/  STS.U16 [R12+UR4+0x1e80], R18 ;  /* 0x001e80120c007988 */ /* 0x0003e80008000404 */
[----:B0-----:R-:W4:Y:S04]  /*31600*/  LDL.LU R21, [R1+0x4008] ;  /* 0x0040080001157983 */ /* 0x001f280000300800 */
[----:B-1----:R-:W3:Y:S04]  /*31610*/  LDL.LU R22, [R1+0x4004] ;  /* 0x0040040001167983 */ /* 0x002ee80000300800 */
[----:B------:R-:W4:Y:S04]  /*31620*/  LDL.LU R23, [R1+0x4000] ;  /* 0x0040000001177983 */ /* 0x000f280000300800 */
[----:B------:R-:W3:Y:S04]  /*31630*/  LDL.LU R24, [R1+0x3ffc] ;  /* 0x003ffc0001187983 */ /* 0x000ee80000300800 */
[----:B------:R-:W4:Y:S04]  /*31640*/  LDL.LU R25, [R1+0x3ff8] ;  /* 0x003ff80001197983 */ /* 0x000f280000300800 */
[----:B------:R-:W3:Y:S04]  /*31650*/  LDL.LU R18, [R1+0x3ff4] ;  /* 0x003ff40001127983 */ /* 0x000ee80000300800 */
[----:B------:R0:W-:Y:S04]  /*31660*/  STS.U16 [R12+UR4+0x2280], R19 ;  /* 0x002280130c007988 */ /* 0x0001e80008000404 */
[----:B------:R1:W-:Y:S04]  /*31670*/  STS.U16 [R12+UR4+0x2680], R29 ;  /* 0x0026801d0c007988 */ /* 0x0003e80008000404 */
[----:B------:R1:W-:Y:S04]  /*31680*/  STS.U16 [R12+UR4+0x2a80], R0 ;  /* 0x002a80000c007988 */ /* 0x0003e80008000404 */
[----:B0-----:R-:W4:Y:S04]  /*31690*/  LDL.LU R19, [R1+0x3ff0] ;  /* 0x003ff00001137983 */ /* 0x001f280000300800 */
[----:B-1----:R-:W3:Y:S04]  /*316a0*/  LDL.LU R29, [R1+0x3fec] ;  /* 0x003fec00011d7983 */ /* 0x002ee80000300800 */
[----:B------:R-:W4:Y:S04]  /*316b0*/  LDL.LU R0, [R1+0x3fe8] ;  /* 0x003fe80001007983 */ /* 0x000f280000300800 */
[----:B--2---:R-:W-:Y:S04]  /*316c0*/  STS.U16 [R12+UR4+0x2e80], R26 ;  /* 0x002e801a0c007988 */ /* 0x004fe80008000404 */
        /* <DEDUP_REMOVED lines=13> */
[----:B--2---:R-:W2:Y:S04]  /*317a0*/  LDL.LU R15, [R1+0x320] ;  /* 0x00032000010f7983 */ /* 0x004ea80000300800 */
[----:B----4-:R0:W-:Y:S04]  /*317b0*/  STS.U16 [R12+UR4+0x5e80], R0 ;  /* 0x005e80000c007988 */ /* 0x0101e80008000404 */
[----:B---3--:R-:W-:Y:S04]  /*317c0*/  STS.U16 [R12+UR4+0x6280], R29 ;  /* 0x0062801d0c007988 */ /* 0x008fe80008000404 */
[----:B------:R-:W-:Y:S04]  /*317d0*/  STS.U16 [R12+UR4+0x6680], R19 ;  /* 0x006680130c007988 */ /* 0x000fe80008000404 */
        /* <DEDUP_REMOVED lines=15> */
[----:B0-----:R-:W4:Y:S04]  /*318d0*/  LDL.LU R18, [R1+0xf0] ;  /* 0x0000f00001127983 */ /* 0x001f280000300800 */
[----:B------:R-:W4:Y:S04]  /*318e0*/  LDL.LU R19, [R1+0xd8] ;  /* 0x0000d80001137983 */ /* 0x000f280000300800 */
[----:B------:R-:W4:Y:S04]  /*318f0*/  LDL.LU R29, [R1+0xc0] ;  /* 0x0000c000011d7983 */ /* 0x000f280000300800 */
[----:B-1----:R-:W4:Y:S04]  /*31900*/  LDL.LU R25, [R1+0x180] ;  /* 0x0001800001197983 */ /* 0x002f280000300800 */
[----:B------:R-:W4:Y:S04]  /*31910*/  LDL.LU R24, [R1+0x198] ;  /* 0x0001980001187983 */ /* 0x000f280000300800 */
[----:B------:R-:W4:Y:S04]  /*31920*/  LDL.LU R23, [R1+0x1e0] ;  /* 0x0001e00001177983 */ /* 0x000f280000300800 */
[----:B------:R-:W4:Y:S04]  /*31930*/  LDL.LU R22, [R1+0x2e4] ;  /* 0x0002e40001167983 */ /* 0x000f280000300800 */
[----:B------:R0:W-:Y:S04]  /*31940*/  STS.U16 [R12+UR4+0x7e80], R21 ;  /* 0x007e80150c007988 */ /* 0x0001e80008000404 */
[----:B0-----:R-:W4:Y:S04]  /*31950*/  LDL.LU R12, [R1+0x3fe4] ;  /* 0x003fe400010c7983 */ /* 0x001f280000300800 */
[----:B------:R-:W4:Y:S01]  /*31960*/  LDL.LU R21, [R1+0x2f8] ;  /* 0x0002f80001157983 */ /* 0x000f220000300800 */
[----:B------:R-:W-:-:S05]  /*31970*/  IMAD.SHL.U32 R16, R16, 0x2, RZ ;  /* 0x0000000210107824 */ /* 0x000fca00078e00ff */
[----:B------:R-:W-:-:S05]  /*31980*/  LOP3.LUT R16, R16, 0x60, RZ, 0x3c, !PT ;  /* 0x0000006010107812 */ /* 0x000fca00078e3cff */
[----:B------:R0:W-:Y:S04]  /*31990*/  STS.U16 [R16+UR4+0x300], R13 ;  /* 0x0003000d10007988 */ /* 0x0001e80008000404 */
[----:B------:R1:W-:Y:S04]  /*319a0*/  STS.U16 [R16+UR4+0x700], R14 ;  /* 0x0007000e10007988 */ /* 0x0003e80008000404 */
[----:B--2---:R2:W-:Y:S04]  /*319b0*/  STS.U16 [R16+UR4+0xb00], R15 ;  /* 0x000b000f10007988 */ /* 0x0045e80008000404 */
[----:B0-----:R-:W4:Y:S04]  /*319c0*/  LDL.LU R13, [R1+0x3fe0] ;  /* 0x003fe000010d7983 */ /* 0x001f280000300800 */
[----:B-1----:R-:W4:Y:S04]  /*319d0*/  LDL.LU R14, [R1+0x3fdc] ;  /* 0x003fdc00010e7983 */ /* 0x002f280000300800 */
[----:B--2---:R-:W2:Y:S04]  /*319e0*/  LDL.LU R15, [R1+0x3fd8] ;  /* 0x003fd800010f7983 */ /* 0x004ea80000300800 */
[----:B---3--:R0:W-:Y:S04]  /*319f0*/  STS.U16 [R16+UR4+0xf00], R0 ;  /* 0x000f000010007988 */ /* 0x0081e80008000404 */
[----:B0-----:R-:W3:Y:S04]  /*31a00*/  LDL.LU R0, [R1+0x3fd4] ;  /* 0x003fd40001007983 */ /* 0x001ee80000300800 */
[----:B----4-:R-:W-:Y:S04]  /*31a10*/  STS.U16 [R16+UR4+0x1300], R21 ;  /* 0x0013001510007988 */ /* 0x010fe80008000404 */
[----:B------:R-:W-:Y:S04]  /*31a20*/  STS.U16 [R16+UR4+0x1700], R22 ;  /* 0x0017001610007988 */ /* 0x000fe80008000404 */
[----:B------:R0:W-:Y:S04]  /*31a30*/  STS.U16 [R16+UR4+0x1b00], R2 ;  /* 0x001b000210007988 */ /* 0x0001e80008000404 */
[----:B------:R1:W-:Y:S04]  /*31a40*/  STS.U16 [R16+UR4+0x1f00], R3 ;  /* 0x001f000310007988 */ /* 0x0003e80008000404 */
[----:B------:R-:W-:Y:S04]  /*31a50*/  STS.U16 [R16+UR4+0x2300], R23 ;  /* 0x0023001710007988 */ /* 0x000fe80008000404 */
[----:B------:R4:W-:Y:S04]  /*31a60*/  STS.U16 [R16+UR4+0x2700], R20 ;  /* 0x0027001410007988 */ /* 0x0009e80008000404 */
[----:B------:R4:W-:Y:S04]  /*31a70*/  STS.U16 [R16+UR4+0x2b00], R17 ;  /* 0x002b001110007988 */ /* 0x0009e80008000404 */
[----:B0-----:R-:W2:Y:S04]  /*31a80*/  LDL.LU R2, [R1+0x90] ;  /* 0x0000900001027983 */ /* 0x001ea80000300800 */
[----:B-1----:R-:W2:Y:S04]  /*31a90*/  LDL.LU R3, [R1+0x78] ;  /* 0x0000780001037983 */ /* 0x002ea80000300800 */
[----:B----4-:R-:W4:Y:S04]  /*31aa0*/  LDL.LU R20, [R1+0x60] ;  /* 0x0000600001147983 */ /* 0x010f280000300800 */
[----:B------:R-:W4:Y:S04]  /*31ab0*/  LDL.LU R17, [R1+0x48] ;  /* 0x0000480001117983 */ /* 0x000f280000300800 */
        /* <DEDUP_REMOVED lines=10> */
[----:B0-----:R-:W4:Y:S04]  /*31b60*/  LDL.LU R18, [R1+0x344] ;  /* 0x0003440001127983 */ /* 0x001f280000300800 */
[----:B-1----:R-:W4:Y:S04]  /*31b70*/  LDL.LU R19, [R1+0x330] ;  /* 0x0003300001137983 */ /* 0x002f280000300800 */
[----:B------:R-:W4:Y:S04]  /*31b80*/  LDL.LU R29, [R1+0x31c] ;  /* 0x00031c00011d7983 */ /* 0x000f280000300800 */
[----:B---3--:R0:W-:Y:S04]  /*31b90*/  STS.U16 [R16+UR4+0x5700], R0 ;  /* 0x0057000010007988 */ /* 0x0081e80008000404 */
        /* <DEDUP_REMOVED lines=12> */
[----:B------:R1:W-:Y:S04]  /*31c60*/  STS.U16 [R16+UR4+0x5f00], R3 ;  /* 0x005f000310007988 */ /* 0x0003e80008000404 */
[----:B----4-:R2:W-:Y:S04]  /*31c70*/  STS.U16 [R16+UR4+0x6300], R20 ;  /* 0x0063001410007988 */ /* 0x0105e80008000404 */
[----:B------:R4:W-:Y:S04]  /*31c80*/  STS.U16 [R16+UR4+0x6700], R17 ;  /* 0x0067001110007988 */ /* 0x0009e80008000404 */
[----:B0-----:R-:W3:Y:S04]  /*31c90*/  LDL.LU R2, [R1+0xbc] ;  /* 0x0000bc0001027983 */ /* 0x001ee80000300800 */
[----:B-1----:R-:W3:Y:S04]  /*31ca0*/  LDL.LU R3, [R1+0xa4] ;  /* 0x0000a40001037983 */ /* 0x002ee80000300800 */
[----:B--2---:R-:W2:Y:S04]  /*31cb0*/  LDL.LU R20, [R1+0x3fd0] ;  /* 0x003fd00001147983 */ /* 0x004ea80000300800 */
[----:B----4-:R-:W4:Y:S04]  /*31cc0*/  LDL.LU R17, [R1+0x3fcc] ;  /* 0x003fcc0001117983 */ /* 0x010f280000300800 */
[----:B----4-:R0:W-:Y:S04]  /*31cd0*/  STS.U16 [R16+UR4+0x6b00], R17 ;  /* 0x006b001110007988 */ /* 0x0101e80008000404 */
[----:B--2---:R1:W-:Y:S04]  /*31ce0*/  STS.U16 [R16+UR4+0x6f00], R20 ;  /* 0x006f001410007988 */ /* 0x0043e80008000404 */
[----:B------:R2:W-:Y:S04]  /*31cf0*/  STS.U16 [R16+UR4+0x7300], R15 ;  /* 0x0073000f10007988 */ /* 0x0005e80008000404 */
[----:B------:R4:W-:Y:S04]  /*31d00*/  STS.U16 [R16+UR4+0x7700], R14 ;  /* 0x0077000e10007988 */ /* 0x0009e80008000404 */
[----:B------:R3:W-:Y:S04]  /*31d10*/  STS.U16 [R16+UR4+0x7b00], R13 ;  /* 0x007b000d10007988 */ /* 0x0007e80008000404 */
[----:B------:R3:W-:Y:S04]  /*31d20*/  STS.U16 [R16+UR4+0x7f00], R12 ;  /* 0x007f000c10007988 */ /* 0x0007e80008000404 */
[----:B0-----:R-:W3:Y:S04]  /*31d30*/  LDL.LU R17, [R1+0x3fc8] ;  /* 0x003fc80001117983 */ /* 0x001ee80000300800 */
[----:B-1----:R-:W3:Y:S04]  /*31d40*/  LDL.LU R20, [R1+0x1dc] ;  /* 0x0001dc0001147983 */ /* 0x002ee80000300800 */
[----:B--2---:R-:W2:Y:S04]  /*31d50*/  LDL.LU R15, [R1+0x2a4] ;  /* 0x0002a400010f7983 */ /* 0x004ea80000300800 */
[----:B----4-:R-:W4:Y:S04]  /*31d60*/  LDL.LU R14, [R1+0x2cc] ;  /* 0x0002cc00010e7983 */ /* 0x010f280000300800 */
[----:B---3--:R-:W3:Y:S04]  /*31d70*/  LDL.LU R13, [R1+0x2e0] ;  /* 0x0002e000010d7983 */ /* 0x008ee80000300800 */
[----:B------:R-:W2:Y:S04]  /*31d80*/  LDL.LU R16, [R1+0x3fc4] ;  /* 0x003fc40001107983 */ /* 0x000ea80000300800 */
[----:B------:R-:W4:Y:S04]  /*31d90*/  LDL.LU R12, [R1+0x2f4] ;  /* 0x0002f400010c7983 */ /* 0x000f280000300800 */
[----:B--2---:R0:W-:Y:S04]  /*31da0*/  STS.U16 [R16+UR4+0x380], R18 ;  /* 0x0003801210007988 */ /* 0x0041e80008000404 */
[----:B------:R1:W-:Y:S04]  /*31db0*/  STS.U16 [R16+UR4+0x780], R19 ;  /* 0x0007801310007988 */ /* 0x0003e80008000404 */
[----:B------:R2:W-:Y:S04]  /*31dc0*/  STS.U16 [R16+UR4+0xb80], R29 ;  /* 0x000b801d10007988 */ /* 0x0005e80008000404 */
[----:B------:R3:W-:Y:S04]  /*31dd0*/  STS.U16 [R16+UR4+0xf80], R0 ;  /* 0x000f800010007988 */ /* 0x0007e80008000404 */
[----:B0-----:R-:W4:Y:S04]  /*31de0*/  LDL.LU R18, [R1+0x3fc0] ;  /* 0x003fc00001127983 */ /* 0x001f280000300800 */
[----:B-1----:R-:W4:Y:S04]  /*31df0*/  LDL.LU R19, [R1+0x3fbc] ;  /* 0x003fbc0001137983 */ /* 0x002f280000300800 */
[----:B--2---:R-:W2:Y:S04]  /*31e00*/  LDL.LU R29, [R1+0x3fb8] ;  /* 0x003fb800011d7983 */ /* 0x004ea80000300800 */
[----:B---3--:R-:W3:Y:S04]  /*31e10*/  LDL.LU R0, [R1+0x3fb4] ;  /* 0x003fb40001007983 */ /* 0x008ee80000300800 */
        /* <DEDUP_REMOVED lines=14> */
[----:B---3--:R0:W-:Y:S04]  /*31f00*/  STS.U16 [R16+UR4+0x4b80], R0 ;  /* 0x004b800010007988 */ /* 0x0081e80008000404 */
[----:B0-----:R-:W3:Y:S04]  /*31f10*/  LDL R0, [R1+0xe30] ;  /* 0x000e300001007983 */ /* 0x001ee80000100800 */
[----:B------:R-:W-:Y:S04]  /*31f20*/  STS.U16 [R16+UR4+0x4f80], R5 ;  /* 0x004f800510007988 */ /* 0x000fe80008000404 */
        /* <DEDUP_REMOVED lines=11> */
[----:B------:R-:W-:Y:S01]  /*31fe0*/  STS.U16 [R16+UR4+0x7f80], R6 ;  /* 0x007f800610007988 */ /* 0x000fe20008000404 */
[----:B------:R-:W-:Y:S06]  /*31ff0*/  BAR.SYNC.DEFER_BLOCKING 0x0 ;  /* 0x0000000000007b1d */ /* 0x000fec0000010000 */
[----:B0-----:R-:W2:Y:S04]  /*32000*/  LDL.LU R29, [R1+0x3fb0] ;  /* 0x003fb000011d7983 */ /* 0x001ea80000300800 */
[----:B---3--:R-:W0:Y:S04]  /*32010*/  LDSM.16.M88.4 R8, [R0+UR4] ;  /* 0x000000040008783b */ /* 0x008e280008000200 */
[----:B------:R-:W1:Y:S04]  /*32020*/  LDSM.16.M88.4 R20, [R0+UR4+0x800] ;  /* 0x000800040014783b */ /* 0x000e680008000200 */
[----:B------:R-:W3:Y:S04]  /*32030*/  LDSM.16.M88.4 R24, [R0+UR4+0x1000] ;  /* 0x001000040018783b */ /* 0x000ee80008000200 */
[----:B------:R-:W-:Y:S04]  /*32040*/  LDSM.16.M88.4 R16, [R0+UR4+0x2800] ;  /* 0x002800040010783b */ /* 0x000fe80008000200 */
[----:B--2---:R-:W-:Y:S04]  /*32050*/  LDSM.16.MT88.4 R4, [R29+UR4+0x8000] ;  /* 0x008000041d04783b */ /* 0x004fe80008004200 */
[----:B0-----:R-:W-:Y:S01]  /*32060*/  STL.64 [R1], R8 ;  /* 0x0000000801007387 */ /* 0x001fe20000100a00 */
[----:B------:R-:W-:-:S03]  /*32070*/  IMAD.MOV.U32 R3, RZ, RZ, R8 ;  /* 0x000000ffff037224 */ /* 0x000fc600078e0008 */
[----:B------:R-:W-:Y:S01]  /*32080*/  STL.64 [R1+0x8], R10 ;  /* 0x0000080a01007387 */ /* 0x000fe20000100a00 */
[----:B------:R-:W-:-:S03]  /*32090*/  IMAD.MOV.U32 R2, RZ, RZ, R9 ;  /* 0x000000ffff027224 */ /* 0x000fc600078e0009 */
[----:B------:R-:W0:Y:S04]  /*320a0*/  LDSM.16.M88.4 R8, [R0+UR4+0x1800] ;  /* 0x001800040008783b */ /* 0x000e280008000200 */
[----:B-1----:R-:W-:Y:S04]  /*320b0*/  STL [R1+0x3ecc], R22 ;  /* 0x003ecc1601007387 */ /* 0x002fe80000100800 */
[----:B------:R-:W-:Y:S04]  /*320c0*/  STL [R1+0x3da8], R23 ;  /* 0x003da81701007387 */ /* 0x000fe80000100800 */
[----:B---3--:R-:W-:Y:S04]  /*320d0*/  STL [R1+0x3798], R26 ;  /* 0x0037981a01007387 */ /* 0x008fe80000100800 */
[----:B------:R-:W-:Y:S04]  /*320e0*/  STL [R1+0x3788], R27 ;  /* 0x0037881b01007387 */ /* 0x000fe80000100800 */
[----:B------:R1:W-:Y:S02]  /*320f0*/  STL.64 [R1+0x3fa0], R24 ;  /* 0x003fa01801007387 */ /* 0x0003e40000100a00 */
[----:B-1----:R-:W-:-:S02]  /*32100*/  IMAD.MOV.U32 R24, RZ, RZ, R3 ;  /* 0x000000ffff187224 */ /* 0x002fc400078e0003 */
[----:B------:R-:W-:Y:S01]  /*32110*/  IMAD.MOV.U32 R25, RZ, RZ, R2 ;  /* 0x000000ffff197224 */ /* 0x000fe200078e0002 */
[----:B0-----:R-:W-:Y:S01]  /*32120*/  STL.64 [R1+0x10], R8 ;  /* 0x0000100801007387 */ /* 0x001fe20000100a00 */
[----:B------:R-:W-:-:S03]  /*32130*/  IMAD.MOV.U32 R3, RZ, RZ, R8 ;  /* 0x000000ffff037224 */ /* 0x000fc600078e0008 */
[----:B------:R-:W-:Y:S01]  /*32140*/  STL.64 [R1+0x18], R10 ;  /* 0x0000180a01007387 */ /* 0x000fe20000100a00 */
[----:B------:R-:W-:-:S03]  /*32150*/  IMAD.MOV.U32 R2, RZ, RZ, R9 ;  /* 0x000000ffff027224 */ /* 0x000fc600078e0009 */
[----:B------:R-:W0:Y:S04]  /*32160*/  LDSM.16.M88.4 R8, [R0+UR4+0x2000] ;  /* 0x002000040008783b */ /* 0x000e280008000200 */
[----:B0-----:R-:W-:Y:S01]  /*32170*/  STL.64 [R1+0x190], R8 ;  /* 0x0001900801007387 */ /* 0x001fe20000100a00 */
[----:B------:R-:W-:-:S03]  /*32180*/  IMAD.MOV.U32 R13, RZ, RZ, R8 ;  /* 0x000000ffff0d7224 */ /* 0x000fc600078e0008 */
[----:B------:R-:W-:Y:S01]  /*32190*/  STL.64 [R1+0x198], R10 ;  /* 0x0001980a01007387 */ /* 0x000fe20000100a00 */
[----:B------:R-:W-:-:S03]  /*321a0*/  IMAD.MOV.U32 R12, RZ, RZ, R9 ;  /* 0x000000ffff0c7224 */ /* 0x000fc600078e0009 */
[----:B------:R-:W0:Y:S04]  /*321b0*/  LDSM.16.M88.4 R8, [R0+UR4+0x3000] ;  /* 0x003000040008783b */ /* 0x000e280008000200 */
[----:B------:R-:W-:Y:S04]  /*321c0*/  STL.64 [R1+0x3fa8], R12 ;  /* 0x003fa80c01007387 */ /* 0x000fe80000100a00 */
[----:B------:R-:W1:Y:S04]  /*321d0*/  LDSM.16.M88.4 R12, [R0+UR4+0x3800] ;  /* 0x00380004000c783b */ /* 0x000e680008000200 */
[----:B------:R-:W-:Y:S04]  /*321e0*/  STL.64 [R1+0x180], R16 ;  /* 0x0001801001007387 */ /* 0x000fe80000100a00 */
[----:B------:R-:W-:Y:S04]  /*321f0*/  STL.64 [R1+0x188], R18 ;  /* 0x0001881201007387 */ /* 0x000fe80000100a00 */
[----:B------:R-:W2:Y:S04]  /*32200*/  LDSM.16.M88.4 R16, [R0+UR4+0x4000] ;  /* 0x004000040010783b */ /* 0x000ea80008000200 */
[----:B0-----:R-:W-:Y:S04]  /*32210*/  STL.64 [R1+0x170], R8 ;  /* 0x0001700801007387 */ /* 0x001fe80000100a00 */
[----:B------:R-:W-:Y:S04]  /*32220*/  STL.64 [R1+0x178], R10 ;  /* 0x0001780a01007387 */ /* 0x000fe80000100a00 */
[----:B------:R-:W0:Y:S04]  /*32230*/  LDSM.16.M88.4 R8, [R0+UR4+0x4800] ;  /* 0x004800040008783b */ /* 0x000e280008000200 */
[----:B-1----:R1:W-:Y:S04]  /*32240*/  STL.64 [R1+0x160], R12 ;  /* 0x0001600c01007387 */ /* 0x0023e80000100a00 */
[----:B------:R3:W-:Y:S04]  /*32250*/  STL.64 [R1+0x168], R14 ;  /* 0x0001680e01007387 */ /* 0x0007e80000100a00 */
[----:B-1----:R-:W4:Y:S04]  /*32260*/  LDL.LU.64 R12, [R1+0xe10] ;  /* 0x000e1000010c7983 */ /* 0x002f280000300a00 */
[----:B--2---:R-:W-:Y:S04]  /*32270*/  STL.64 [R1+0x150], R16 ;  /* 0x0001501001007387 */ /* 0x004fe80000100a00 */
[----:B------:R-:W-:Y:S04]  /*32280*/  STL.64 [R1+0x158], R18 ;  /* 0x0001581201007387 */ /* 0x000fe80000100a00 */
[----:B---3--:R-:W4:Y:S04]  /*32290*/  LDL.LU.64 R14, [R1+0xe18] ;  /* 0x000e1800010e7983 */ /* 0x008f280000300a00 */
[----:B------:R-:W1:Y:S04]  /*322a0*/  LDSM.16.M88.4 R16, [R0+UR4+0x5000] ;  /* 0x005000040010783b */ /* 0x000e680008000200 */
[----:B0-----:R-:W-:Y:S04]  /*322b0*/  STL.64 [R1+0x140], R8 ;  /* 0x0001400801007387 */ /* 0x001fe80000100a00 */
[----:B------:R-:W-:Y:S04]  /*322c0*/  STL.64 [R1+0x148], R10 ;  /* 0x0001480a01007387 */ /* 0x000fe80000100a00 */
[----:B------:R-:W0:Y:S04]  /*322d0*/  LDSM.16.M88.4 R8, [R0+UR4+0x5800] ;  /* 0x005800040008783b */ /* 0x000e280008000200 */
[----:B-1----:R-:W-:Y:S04]  /*322e0*/  STL.64 [R1+0x130], R16 ;  /* 0x0001301001007387 */ /* 0x002fe80000100a00 */
[----:B------:R-:W-:Y:S04]  /*322f0*/  STL.64 [R1+0x138], R18 ;  /* 0x0001381201007387 */ /* 0x000fe80000100a00 */
[----:B------:R-:W1:Y:S04]  /*32300*/  LDSM.16.M88.4 R16, [R0+UR4+0x6000] ;  /* 0x006000040010783b */ /* 0x000e680008000200 */
[----:B0-----:R-:W-:Y:S01]  /*32310*/  STL.64 [R1+0x120], R8 ;  /* 0x0001200801007387 */ /* 0x001fe20000100a00 */
[----:B------:R-:W-:-:S03]  /*32320*/  IMAD.MOV.U32 R23, RZ, RZ, R8 ;  /* 0x000000ffff177224 */ /* 0x000fc600078e0008 */
[----:B------:R-:W-:Y:S01]  /*32330*/  STL.64 [R1+0x128], R10 ;  /* 0x0001280a01007387 */ /* 0x000fe20000100a00 */
[----:B------:R-:W-:-:S03]  /*32340*/  IMAD.MOV.U32 R22, RZ, RZ, R9 ;  /* 0x000000ffff167224 */ /* 0x000fc600078e0009 */
[----:B------:R-:W0:Y:S04]  /*32350*/  LDSM.16.M88.4 R8, [R0+UR4+0x6800] ;  /* 0x006800040008783b */ /* 0x000e280008000200 */
[----:B-1----:R-:W-:Y:S04]  /*32360*/  STL.64 [R1+0x110], R16 ;  /* 0x0001101001007387 */ /* 0x002fe80000100a00 */
[----:B------:R-:W-:Y:S04]  /*32370*/  STL.64 [R1+0x118], R18 ;  /* 0x0001181201007387 */ /* 0x000fe80000100a00 */
[----:B------:R-:W-:Y:S04]  /*32380*/  LDSM.16.M88.4 R16, [R0+UR4+0x7000] ;  /* 0x007000040010783b */ /* 0x000fe80008000200 */
[----:B0-----:R-:W-:Y:S04]  /*32390*/  STL.64 [R1+0x100], R8 ;  /* 0x0001000801007387 */ /* 0x001fe80000100a00 */
[----:B------:R-:W-:Y:S04]  /*323a0*/  STL.64 [R1+0x108], R10 ;  /* 0x0001080a01007387 */ /* 0x000fe80000100a00 */
[----:B------:R-:W0:Y:S04]  /*323b0*/  LDSM.16.M88.4 R8, [R0+UR4+0x7800] ;  /* 0x007800040008783b */ /* 0x000e280008000200 */
[----:B0-----:R-:W-:Y:S04]  /*323c0*/  STL.64 [R1+0xe0], R8 ;  /* 0x0000e00801007387 */ /* 0x001fe80000100a00 */
[----:B------:R-:W-:Y:S01]  /*323d0*/  STL.64 [R1+0xe8], R10 ;  /* 0x0000e80a01007387 */ /* 0x000fe20000100a00 */
[----:B------:R-:W-:-:S03]  /*323e0*/  IMAD.MOV.U32 R28, RZ, RZ, R9 ;  /* 0x000000ffff1c7224 */ /* 0x000fc600078e0009 */
[----:B------:R-:W2:Y:S04]  /*323f0*/  LDL R0, [R1+0x1a60] ;  /* 0x001a600001007983 */ /* 0x000ea80000100800 */
[----:B------:R-:W0:Y:S04]  /*32400*/  LDSM.16.MT88.4 R8, [R29+UR4+0x8080] ;  /* 0x008080041d08783b */ /* 0x000e280008004200 */
[----:B0-----:R-:W-:Y:S04]  /*32410*/  STL.64 [R1+0x3ef0], R10 ;  /* 0x003ef00a01007387 */ /* 0x001fe80000100a00 */
[----:B------:R0:W-:Y:S04]  /*32420*/  STL.64 [R1+0x3ee8], R8 ;  /* 0x003ee80801007387 */ /* 0x0001e80000100a00 */
[----:B0-----:R-:W3:Y:S04]  /*32430*/  LDL.LU.64 R8, [R1+0xd90] ;  /* 0x000d900001087983 */ /* 0x001ee80000300a00 */
[----:B------:R-:W3:Y:S04]  /*32440*/  LDL.LU.64 R10, [R1+0xd98] ;  /* 0x000d9800010a7983 */ /* 0x000ee80000300a00 */
[----:B------:R-:W-:Y:S01]  /*32450*/  STL [R1+0x3abc], R29 ;  /* 0x003abc1d01007387 */ /* 0x000fe20000100800 */
[----:B----4-:R-:W-:Y:S03]  /*32460*/  HMMA.16816.F32 R24, R4, R24, R12 ;  /* 0x000000180418723c */ /* 0x010fe6000000180c */
[----:B------:R-:W4:-:S15]  /*32470*/  LDL.LU.64 R12, [R1+0x3fa8] ;  /* 0x003fa800010c7983 */ /* 0x000f1e0000300a00 */
[----:B------:R-:W-:-:S05]  /*32480*/  NOP ;  /* 0x0000000000007918 */ /* 0x000fca0000000000 */
[----:B------:R0:W-:Y:S04]  /*32490*/  STL.64 [R1+0x360], R24 ;  /* 0x0003601801007387 */ /* 0x0001e80000100a00 */
[----:B------:R-:W-:Y:S04]  /*324a0*/  STL.64 [R1+0x368], R26 ;  /* 0x0003681a01007387 */ /* 0x000fe80000100a00 */
[----:B0-----:R-:W2:Y:S04]  /*324b0*/  LDL.LU.64 R24, [R1+0x3fa0] ;  /* 0x003fa00001187983 */ /* 0x001ea80000300a00 */
[----:B------:R-:W-:Y:S01]  /*324c0*/  STL.64 [R1+0xf8], R18 ;  /* 0x0000f81201007387 */ /* 0x000fe20000100a00 */
[----:B---3--:R-:W-:-:S15]  /*324d0*/  HMMA.16816.F32 R8, R4, R20, R8 ;  /* 0x000000140408723c */ /* 0x008fde0000001808 */
[----:B------:R-:W-:-:S08]  /*324e0*/  NOP ;  /* 0x0000000000007918 */ /* 0x000fd00000000000 */
[----:B------:R0:W-:Y:S04]  /*324f0*/  STL.64 [R1+0x340], R8 ;  /* 0x0003400801007387 */ /* 0x0001e80000100a00 */
[----:B------:R-:W-:Y:S04]  /*32500*/  STL [R1+0x348], R10 ;  /* 0x0003480a01007387 */ /* 0x000fe80000100800 */
[----:B0-----:R-:W3:Y:S01]  /*32510*/  LDL.64 R8, [R1+0x170] ;  /* 0x0001700001087983 */ /* 0x001ee20000100a00 */
[----:B------:R-:W-:-:S03]  /*32520*/  IMAD.MOV.U32 R26, RZ, RZ, R11 ;  /* 0x000000ffff1a7224 */ /* 0x000fc600078e000b */
[----:B---3--:R0:W-:Y:S04]  /*32530*/  STL.64 [R1+0x3f80], R8 ;  /* 0x003f800801007387 */ /* 0x0081e80000100a00 */
[----:B0-----:R-:W3:Y:S04]  /*32540*/  LDL.LU.64 R8, [R1+0xd20] ;  /* 0x000d200001087983 */ /* 0x001ee80000300a00 */
[----:B------:R-:W3:Y:S04]  /*32550*/  LDL.LU.64 R10, [R1+0xd28] ;  /* 0x000d2800010a7983 */ /* 0x000ee80000300a00 */
[----:B------:R4:W-:Y:S02]  /*32560*/  STL.64 [R1+0x3f78], R20 ;  /* 0x003f781401007387 */ /* 0x0009e40000100a00 */
[----:B----4-:R-:W-:-:S02]  /*32570*/  IMAD.MOV.U32 R20, RZ, RZ, R13 ;  /* 0x000000ffff147224 */ /* 0x010fc400078e000d */
[----:B------:R-:W-:Y:S02]  /*32580*/  IMAD.MOV.U32 R21, RZ, RZ, R12 ;  /* 0x000000ffff157224 */ /* 0x000fe400078e000c */
[----:B--2---:R-:W0:Y:S04]  /*32590*/  LDSM.16.MT88.4 R12, [R0+UR4+0x8000] ;  /* 0x00800004000c783b */ /* 0x004e280008004200 */
[----:B------:R-:W-:Y:S04]  /*325a0*/  STL.64 [R1+0x3f88], R22 ;  /* 0x003f881601007387 */ /* 0x000fe80000100a00 */
[----:B------:R-:W-:Y:S04]  /*325b0*/  STL.64 [R1+0x3f90], R20 ;  /* 0x003f901401007387 */ /* 0x000fe80000100a00 */
[----:B------:R-:W-:Y:S04]  /*325c0*/  STL [R1+0x37e0], R26 ;  /* 0x0037e01a01007387 */ /* 0x000fe80000100800 */
[----:B0-----:R-:W-:Y:S04]  /*325d0*/  STL.64 [R1+0x3da0], R14 ;  /* 0x003da00e01007387 */ /* 0x001fe80000100a00 */
[----:B------:R0:W-:Y:S04]  /*325e0*/  STL.64 [R1+0x3d98], R12 ;  /* 0x003d980c01007387 */ /* 0x0001e80000100a00 */
[----:B0-----:R-:W2:Y:S01]  /*325f0*/  LDL.64 R12, [R1+0x110] ;  /* 0x00011000010c7983 */ /* 0x001ea20000100a00 */
[----:B------:R-:W-:-:S02]  /*32600*/  IMAD.MOV.U32 R20, RZ, RZ, R3 ;  /* 0x000000ffff147224 */ /* 0x000fc400078e0003 */
[----:B------:R-:W-:Y:S01]  /*32610*/  IMAD.MOV.U32 R21, RZ, RZ, R2 ;  /* 0x000000ffff157224 */ /* 0x000fe200078e0002 */
[----:B--2---:R0:W-:Y:S04]  /*32620*/  STL.64 [R1+0x3f98], R12 ;  /* 0x003f980c01007387 */ /* 0x0041e80000100a00 */
[----:B0-----:R-:W2:Y:S04]  /*32630*/  LDL.LU.64 R12, [R1+0xca0] ;  /* 0x000ca000010c7983 */ /* 0x001ea80000300a00 */
[----:B------:R-:W2:Y:S01]  /*32640*/  LDL.LU.64 R14, [R1+0xca8] ;  /* 0x000ca800010e7983 */ /* 0x000ea20000300a00 */
[----:B---3--:R-:W-:-:S15]  /*32650*/  HMMA.16816.F32 R8, R4, R24, R8 ;  /* 0x000000180408723c */ /* 0x008fde0000001808 */
[----:B------:R-:W-:-:S09]  /*32660*/  NOP ;  /* 0x0000000000007918 */ /* 0x000fd20000000000 */
[----:B------:R-:W-:Y:S02]  /*32670*/  IMAD.MOV.U32 R19, RZ, RZ, R10 ;  /* 0x000000ffff137224 */ /* 0x000fe400078e000a */
[----:B------:R-:W-:Y:S02]  /*32680*/  IMAD.MOV.U32 R18, RZ, RZ, R11 ;  /* 0x000000ffff127224 */ /* 0x000fe400078e000b */
[----:B------:R-:W-:Y:S01]  /*32690*/  IMAD.MOV.U32 R26, RZ, RZ, R9 ;  /* 0x000000ffff1a7224 */ /* 0x000fe200078e0009 */
[----:B------:R0:W-:Y:S04]  /*326a0*/  STL [R1+0x810], R8 ;  /* 0x0008100801007387 */ /* 0x0001e80000100800 */
[----:B0-----:R-:W3:Y:S04]  /*326b0*/  LDL.LU.64 R8, [R1+0xba0] ;  /* 0x000ba00001087983 */ /* 0x001ee80000300a00 */
[----:B------:R-:W3:Y:S04]  /*326c0*/  LDL.LU.64 R10, [R1+0xba8] ;  /* 0x000ba800010a7983 */ /* 0x000ee80000300a00 */
[----:B------:R-:W-:Y:S04]  /*326d0*/  STL.64 [R1+0x3f18], R18 ;  /* 0x003f181201007387 */ /* 0x000fe80000100a00 */
[----:B------:R0:W-:Y:S04]  /*326e0*/  STL.64 [R1+0x3f10], R16 ;  /* 0x003f101001007387 */ /* 0x0001e80000100a00 */
[----:B0-----:R-:W4:Y:S04]  /*326f0*/  LDL.LU.64 R16, [R1+0xb20] ;  /* 0x000b200001107983 */ /* 0x001f280000300a00 */
[----:B------:R-:W4:Y:S04]  /*32700*/  LDL.LU.64 R18, [R1+0xb28] ;  /* 0x000b280001127983 */ /* 0x000f280000300a00 */
[----:B------:R-:W-:Y:S04]  /*32710*/  STL [R1+0x3ec4], R24 ;  /* 0x003ec41801007387 */ /* 0x000fe80000100800 */
[----:B------:R0:W-:Y:S04]  /*32720*/  STL [R1+0x3ec0], R25 ;  /* 0x003ec01901007387 */ /* 0x0001e80000100800 */
[----:B------:R1:W-:Y:S04]  /*32730*/  STL [R1+0x38a8], R26 ;  /* 0x0038a81a01007387 */ /* 0x0003e80000100800 */
[----:B0-----:R-:W3:Y:S04]  /*32740*/  LDL.LU.64 R24, [R1+0xc20] ;  /* 0x000c200001187983 */ /* 0x001ee80000300a00 */
[----:B-1----:R-:W3:Y:S01]  /*32750*/  LDL.LU.64 R26, [R1+0xc28] ;  /* 0x000c2800011a7983 */ /* 0x002ee20000300a00 */
[----:B--2---:R-:W-:Y:S03]  /*32760*/  HMMA.16816.F32 R20, R4, R20, R12 ;  /* 0x000000140414723c */ /* 0x004fe6000000180c */
[----:B------:R-:W2:-:S15]  /*32770*/  LDL.LU.64 R12, [R1+0x3f98] ;  /* 0x003f9800010c7983 */ /* 0x000e9e0000300a00 */
[----:B------:R-:W-:-:S05]  /*32780*/  NOP ;  /* 0x0000000000007918 */ /* 0x000fca0000000000 */
[----:B------:R0:W-:Y:S04]  /*32790*/  STL.64 [R1+0x800], R20 ;  /* 0x0008001401007387 */ /* 0x0001e80000100a00 */
[----:B------:R3:W-:Y:S04]  /*327a0*/  STL.64 [R1+0x808], R22 ;  /* 0x0008081601007387 */ /* 0x0007e80000100a00 */
[----:B0-----:R-:W3:Y:S02]  /*327b0*/  LDL.LU.64 R20, [R1+0x3f90] ;  /* 0x003f900001147983 */ /* 0x001ee40000300a00 */
[----:B---3--:R-:W-:-:S15]  /*327c0*/  HMMA.16816.F32 R20, R4, R20, R24 ;  /* 0x000000140414723c */ /* 0x008fde0000001818 */
[----:B------:R-:W-:-:S09]  /*327d0*/  NOP ;  /* 0x0000000000007918 */ /* 0x000fd20000000000 */
[----:B------:R-:W-:Y:S02]  /*327e0*/  IMAD.MOV.U32 R0, RZ, RZ, R23 ;  /* 0x000000ffff007224 */ /* 0x000fe400078e0017 */
[----:B------:R-:W-:Y:S02]  /*327f0*/  IMAD.MOV.U32 R2, RZ, RZ, R22 ;  /* 0x000000ffff027224 */ /* 0x000fe400078e0016 */
[----:B------:R-:W-:Y:S02]  /*32800*/  IMAD.MOV.U32 R3, RZ, RZ, R21 ;  /* 0x000000ffff037224 */ /* 0x000fe400078e0015 */
[----:B------:R-:W-:Y:S01]  /*32810*/  IMAD.MOV.U32 R27, RZ, RZ, R20 ;  /* 0x000000ffff1b7224 */ /* 0x000fe200078e0014 */
[----:B------:R-:W3:Y:S04]  /*32820*/  LDL.LU.64 R22, [R1+0x3f88] ;  /* 0x003f880001167983 */ /* 0x000ee80000300a00 */
[----:B------:R-:W2:Y:S04]  /*32830*/  LDL.64 R20, [R1+0x160] ;  /* 0x0001600001147983 */ /* 0x000ea80000100a00 */
[----:B------:R-:W-:Y:S04]  /*32840*/  STL [R1+0x38c0], R0 ;  /* 0x0038c00001007387 */ /* 0x000fe80000100800 */
[----:B------:R-:W-:Y:S04]  /*32850*/  STL [R1+0x38bc], R2 ;  /* 0x0038bc0201007387 */ /* 0x000fe80000100800 */
[----:B------:R-:W-:Y:S04]  /*32860*/  STL [R1+0x38b8], R3 ;  /* 0x0038b80301007387 */ /* 0x000fe80000100800 */
[----:B------:R-:W-:Y:S04]  /*32870*/  STL [R1+0x38ac], R27 ;  /* 0x0038ac1b01007387 */ /* 0x000fe80000100800 */
[----:B------:R-:W4:Y:S02]  /*32880*/  LDL.64 R24, [R1+0x180] ;  /* 0x0001800001187983 */ /* 0x000f240000100a00 */
[----:B----4-:R-:W-:-:S15]  /*32890*/  HMMA.16816.F32 R8, R4, R24, R8 ;  /* 0x000000180408723c */ /* 0x010fde0000001808 */
[----:B------:R-:W-:-:S08]  /*328a0*/  NOP ;  /* 0x0000000000007918 */ /* 0x000fd00000000000 */
[----:B------:R0:W-:Y:S04]  /*328b0*/  STL.64 [R1+0x7e0], R8 ;  /* 0x0007e00801007387 */ /* 0x0001e80000100a00 */
[----:B------:R-:W-:Y:S04]  /*328c0*/  STL.64 [R1+0x7e8], R10 ;  /* 0x0007e80a01007387 */ /* 0x000fe80000100a00 */
[----:B0-----:R-:W4:Y:S01]  /*328d0*/  LDL.LU.64 R8, [R1+0x3f80] ;  /* 0x003f800001087983 */ /* 0x001f220000300a00 */
[----:B------:R-:W-:Y:S02]  /*328e0*/  IMAD.MOV.U32 R0, RZ, RZ, R25 ;  /* 0x000000ffff007224 */ /* 0x000fe400078e0019 */
[----:B------:R-:W-:-:S03]  /*328f0*/  IMAD.MOV.U32 R2, RZ, RZ, R24 ;  /* 0x000000ffff027224 */ /* 0x000fc600078e0018 */
[----:B------:R-:W-:Y:S04]  /*32900*/  STL [R1+0x3eb8], R0 ;  /* 0x003eb80001007387 */ /* 0x000fe80000100800 */
[----:B------:R-:W-:Y:S01]  /*32910*/  STL [R1+0x3ea8], R2 ;  /* 0x003ea80201007387 */ /* 0x000fe20000100800 */
[----:B----4-:R-:W-:-:S15]  /*32920*/  HMMA.16816.F32 R16, R4, R8, R16 ;  /* 0x000000080410723c */ /* 0x010fde0000001810 */
[----:B------:R-:W-:-:S08]  /*32930*/  NOP ;  /* 0x0000000000007918 */ /* 0x000fd00000000000 */
[----:B------:R0:W-:Y:S04]  /*32940*/  STL.64 [R1+0x7d0], R16 ;  /* 0x0007d01001007387 */ /* 0x0001e80000100a00 */
[----:B------:R-:W-:Y:S04]  /*32950*/  STL.64 [R1+0x7d8], R18 ;  /* 0x0007d81201007387 */ /* 0x000fe80000100a00 */
[----:B------:R-:W2:Y:S04]  /*32960*/  LDL.LU.64 R24, [R1+0xb00] ;  /* 0x000b000001187983 */ /* 0x000ea80000300a00 */
[----:B------:R-:W2:Y:S04]  /*32970*/  LDL.LU.64 R26, [R1+0xb08] ;  /* 0x000b0800011a7983 */ /* 0x000ea80000300a00 */
[----:B0-----:R-:W4:Y:S01]  /*32980*/  LDL.64 R16, [R1+0x100] ;  /* 0x0001000001107983 */ /* 0x001f220000100a00 */
[----:B------:R-:W-:-:S03]  /*32990*/  IMAD.MOV.U32 R15, RZ, RZ, R8 ;  /* 0x000000ffff0f7224 */ /* 0x000fc600078e0008 */
[----:B------:R-:W2:Y:S04]  /*329a0*/  LDL R8, [R1+0xe0] ;  /* 0x0000e00001087983 */ /* 0x000ea80000100800 */
[----:B----4-:R3:W-:Y:S02]  /*329b0*/  STL.64 [R1+0x3f30], R16 ;  /* 0x003f301001007387 */ /* 0x0107e40000100a00 */
[----:B---3--:R-:W-:Y:S02]  /*329c0*/  IMAD.MOV.U32 R16, RZ, RZ, R23 ;  /* 0x000000ffff107224 */ /* 0x008fe400078e0017 */
[----:B------:R-:W-:-:S05]  /*329d0*/  IMAD.MOV.U32 R17, RZ, RZ, R22 ;  /* 0x000000ffff117224 */ /* 0x000fca00078e0016 */
[----:B------:R0:W-:Y:S04]  /*329e0*/  STL.64 [R1+0x3f48], R16 ;  /* 0x003f481001007387 */ /* 0x0001e80000100a00 */
[----:B0-----:R-:W3:Y:S01]  /*329f0*/  LDL.64 R16, [R1+0x140] ;  /* 0x0001400001107983 */ /* 0x001ee20000100a00 */
[----:B------:R-:W-:Y:S02]  /*32a00*/  IMAD.MOV.U32 R14, RZ, RZ, R9 ;  /* 0x000000ffff0e7224 */ /* 0x000fe400078e0009 */
[----:B------:R-:W-:Y:S01]  /*32a10*/  IMAD.MOV.U32 R9, RZ, RZ, R28 ;  /* 0x000000ffff097224 */ /* 0x000fe200078e001c */
[----:B---3--:R0:W-:Y:S04]  /*32a20*/  STL.64 [R1+0x3f60], R16 ;  /* 0x003f601001007387 */ /* 0x0081e80000100a00 */
[----:B0-----:R-:W3:Y:S04]  /*32a30*/  LDL.64 R16, [R1+0x150] ;  /* 0x0001500001107983 */ /* 0x001ee80000100a00 */
[----:B--2---:R0:W-:Y:S04]  /*32a40*/  STL.64 [R1+0x3f08], R8 ;  /* 0x003f080801007387 */ /* 0x0041e80000100a00 */
[----:B0-----:R-:W2:Y:S04]  /*32a50*/  LDL.LU.64 R8, [R1+0xad0] ;  /* 0x000ad00001087983 */ /* 0x001ea80000300a00 */
[----:B------:R-:W4:Y:S04]  /*32a60*/  LDL.LU.64 R10, [R1+0xad8] ;  /* 0x000ad800010a7983 */ /* 0x000f280000300a00 */
[----:B----4-:R-:W-:Y:S04]  /*32a70*/  STL.64 [R1+0x3f58], R10 ;  /* 0x003f580a01007387 */ /* 0x010fe80000100a00 */
[----:B--2---:R0:W-:Y:S04]  /*32a80*/  STL.64 [R1+0x3f50], R8 ;  /* 0x003f500801007387 */ /* 0x0041e80000100a00 */
[----:B0-----:R-:W2:Y:S04]  /*32a90*/  LDL.LU.64 R8, [R1+0xae0] ;  /* 0x000ae00001087983 */ /* 0x001ea80000300a00 */
[----:B------:R-:W4:Y:S01]  /*32aa0*/  LDL.LU.64 R10, [R1+0xae8] ;  /* 0x000ae800010a7983 */ /* 0x000f220000300a00 */
[----:B------:R-:W-:Y:S06]  /*32ab0*/  HMMA.16816.F32 R24, R4, R20, R24 ;  /* 0x000000140418723c */ /* 0x000fec0000001818 */
[----:B------:R-:W-:Y:S01]  /*32ac0*/  IMAD.MOV.U32 R23, RZ, RZ, R21 ;  /* 0x000000ffff177224 */ /* 0x000fe200078e0015 */
[----:B----4-:R-:W-:Y:S04]  /*32ad0*/  STL.64 [R1+0x3f70], R10 ;  /* 0x003f700a01007387 */ /* 0x010fe80000100a00 */
[----:B--2---:R0:W-:Y:S04]  /*32ae0*/  STL.64 [R1+0x3f68], R8 ;  /* 0x003f680801007387 */ /* 0x0041e80000100a00 */
[----:B0-----:R-:W2:Y:S04]  /*32af0*/  LDL.LU.64 R8, [R1+0xaf0] ;  /* 0x000af00001087983 */ /* 0x001ea80000300a00 */
[----:B------:R-:W2:Y:S04]  /*32b00*/  LDL.LU.64 R10, [R1+0xaf8] ;  /* 0x000af800010a7983 */ /* 0x000ea80000300a00 */
[----:B------:R-:W-:Y:S04]  /*32b10*/  STL [R1+0x3ed0], R14 ;  /* 0x003ed00e01007387 */ /* 0x000fe80000100800 */
[----:B------:R-:W-:Y:S04]  /*32b20*/  STL [R1+0x3ebc], R15 ;  /* 0x003ebc0f01007387 */ /* 0x000fe80000100800 */
[----:B------:R-:W-:Y:S04]  /*32b30*/  STL.64 [R1+0x7c0], R24 ;  /* 0x0007c01801007387 */ /* 0x000fe80000100a00 */
[----:B------:R0:W-:Y:S02]  /*32b40*/  STL.64 [R1+0x7c8], R26 ;  /* 0x0007c81a01007387 */ /* 0x0001e40000100a00 */
[----:B0-----:R-:W-:-:S02]  /*32b50*/  IMAD.MOV.U32 R27, RZ, RZ, R20 ;  /* 0x000000ffff1b7224 */ /* 0x001fc400078e0014 */
[----:B------:R-:W4:Y:S04]  /*32b60*/  LDL.LU.64 R20, [R1+0x3f78] ;  /* 0x003f780001147983 */ /* 0x000f280000300a00 */
[----:B------:R-:W-:Y:S01]  /*32b70*/  STL [R1+0x3f28], R23 ;  /* 0x003f281701007387 */ /* 0x000fe20000100800 */
[----:B---3--:R-:W-:Y:S02]  /*32b80*/  IMAD.MOV.U32 R2, RZ, RZ, R16 ;  /* 0x000000ffff027224 */ /* 0x008fe400078e0010 */
[----:B------:R-:W-:Y:S01]  /*32b90*/  IMAD.MOV.U32 R29, RZ, RZ, R17 ;  /* 0x000000ffff1d7224 */ /* 0x000fe200078e0011 */
[----:B--2---:R-:W-:Y:S01]  /*32ba0*/  HMMA.16816.F32 R8, R4, R16, R8 ;  /* 0x000000100408723c */ /* 0x004fe20000001808 */
[----:B----4-:R0:W-:Y:S04]  /*32bb0*/  STL.64 [R1+0x3f20], R20 ;  /* 0x003f201401007387 */ /* 0x0101e80000100a00 */
[----:B0-----:R-:W2:-:S15]  /*32bc0*/  LDL.64 R20, [R1+0x130] ;  /* 0x0001300001147983 */ /* 0x001e9e0000100a00 */
[----:B------:R-:W-:-:S03]  /*32bd0*/  NOP ;  /* 0x0000000000007918 */ /* 0x000fc60000000000 */
[----:B------:R-:W-:Y:S04]  /*32be0*/  STL.64 [R1+0x7b0], R8 ;  /* 0x0007b00801007387 */ /* 0x000fe80000100a00 */
[----:B------:R0:W-:Y:S04]  /*32bf0*/  STL.64 [R1+0x7b8], R10 ;  /* 0x0007b80a01007387 */ /* 0x0001e80000100a00 */
[----:B0-----:R-:W3:Y:S04]  /*32c00*/  LDL.LU.64 R10, [R1+0x3f70] ;  /* 0x003f7000010a7983 */ /* 0x001ee80000300a00 */
[----:B------:R-:W3:Y:S04]  /*32c10*/  LDL.LU.64 R8, [R1+0x3f68] ;  /* 0x003f680001087983 */ /* 0x000ee80000300a00 */
[----:B------:R-:W3:Y:S02]  /*32c20*/  LDL.LU.64 R16, [R1+0x3f60] ;  /* 0x003f600001107983 */ /* 0x000ee40000300a00 */
[----:B---3--:R-:W-:-:S15]  /*32c30*/  HMMA.16816.F32 R8, R4, R16, R8 ;  /* 0x000000100408723c */ /* 0x008fde0000001808 */
[----:B------:R-:W-:-:S08]  /*32c40*/  NOP ;  /* 0x0000000000007918 */ /* 0x000fd00000000000 */
[----:B------:R-:W-:Y:S04]  /*32c50*/  STL.64 [R1+0x7a0], R8 ;  /* 0x0007a00801007387 */ /* 0x000fe80000100a00 */
[----:B------:R0:W-:Y:S04]  /*32c60*/  STL.64 [R1+0x7a8], R10 ;  /* 0x0007a80a01007387 */ /* 0x0001e80000100a00 */
[----:B0-----:R-:W3:Y:S04]  /*32c70*/  LDL.LU.64 R10, [R1+0x3f58] ;  /* 0x003f5800010a7983 */ /* 0x001ee80000300a00 */
[----:B------:R-:W3:Y:S01]  /*32c80*/  LDL.LU.64 R8, [R1+0x3f50] ;  /* 0x003f500001087983 */ /* 0x000ee20000300a00 */
[----:B------:R-:W-:-:S02]  /*32c90*/  IMAD.MOV.U32 R15, RZ, RZ, R16 ;  /* 0x000000ffff0f7224 */ /* 0x000fc400078e0010 */
[----:B------:R-:W-:Y:S02]  /*32ca0*/  IMAD.MOV.U32 R0, RZ, RZ, R17 ;  /* 0x000000ffff007224 */ /* 0x000fe400078e0011 */
[----:B------:R-:W4:Y:S04]  /*32cb0*/  LDL.LU.64 R16, [R1+0x3f48] ;  /* 0x003f480001107983 */ /* 0x000f280000300a00 */
[----:B------:R-:W-:Y:S04]  /*32cc0*/  STL [R1+0x3f40], R15 ;  /* 0x003f400f01007387 */ /* 0x000fe80000100800 */
[----:B------:R0:W-:Y:S04]  /*32cd0*/  STL.64 [R1+0x3f38], R12 ;  /* 0x003f380c01007387 */ /* 0x0001e80000100a00 */
[----:B0-----:R-:W4:Y:S04]  /*32ce0*/  LDL.LU.64 R12, [R1+0xac0] ;  /* 0x000ac000010c7983 */ /* 0x001f280000300a00 */
[----:B------:R-:W4:Y:S01]  /*32cf0*/  LDL.LU.64 R14, [R1+0xac8] ;  /* 0x000ac800010e7983 */ /* 0x000f220000300a00 */
[----:B--2---:R-:W-:-:S02]  /*32d00*/  IMAD.MOV.U32 R24, RZ, RZ, R20 ;  /* 0x000000ffff187224 */ /* 0x004fc400078e0014 */
[----:B------:R-:W-:Y:S01]  /*32d10*/  IMAD.MOV.U32 R25, RZ, RZ, R21 ;  /* 0x000000ffff197224 */ /* 0x000fe200078e0015 */
[----:B---3--:R-:W-:-:S15]  /*32d20*/  HMMA.16816.F32 R8, R4, R20, R8 ;  /* 0x000000140408723c */ /* 0x008fde0000001808 */
[----:B------:R-:W-:-:S08]  /*32d30*/  NOP ;  /* 0x0000000000007918 */ /* 0x000fd00000000000 */
[----:B------:R0:W-:Y:S04]  /*32d40*/  STL.64 [R1+0x790], R8 ;  /* 0x0007900801007387 */ /* 0x0001e80000100a00 */
[----:B------:R1:W-:Y:S04]  /*32d50*/  STL [R1+0x798], R10 ;  /* 0x0007980a01007387 */ /* 0x0003e80000100800 */
[----:B------:R-:W2:Y:S04]  /*32d60*/  LDL.LU.64 R20, [R1+0xaa0] ;  /* 0x000aa00001147983 */ /* 0x000ea80000300a00 */
[----:B------:R-:W2:Y:S01]  /*32d70*/  LDL.LU.64 R22, [R1+0xaa8] ;  /* 0x000aa80001167983 */ /* 0x000ea20000300a00 */
[----:B------:R-:W-:Y:S01]  /*32d80*/  IMAD.MOV.U32 R28, RZ, RZ, R11 ;  /* 0x000000ffff1c7224 */ /* 0x000fe200078e000b */
[C---:B----4-:R-:W-:Y:S02]  /*32d90*/  HMMA.16816.F32 R16, R4.reuse, R16, R12 ;  /* 0x000000100410723c */ /* 0x050fe4000000180c */
[----:B0-----:R-:W3:Y:S04]  /*32da0*/  LDL.LU.64 R8, [R1+0xa90] ;  /* 0x000a900001087983 */ /* 0x001ee80000300a00 */
[----:B-1----:R-:W3:Y:S04]  /*32db0*/  LDL.LU.64 R10, [R1+0xa98] ;  /* 0x000a9800010a7983 */ /* 0x002ee80000300a00 */
[----:B------:R-:W-:Y:S04]  /*32dc0*/  STL [R1+0x3ee0], R27 ;  /* 0x003ee01b01007387 */ /* 0x000fe80000100800 */
[----:B------:R0:W-:Y:S04]  /*32dd0*/  STL.64 [R1+0x3ed8], R24 ;  /* 0x003ed81801007387 */ /* 0x0001e80000100a00 */
[----:B0-----:R-:W4:Y:S04]  /*32de0*/  LDL.LU.64 R24, [R1+0xab0] ;  /* 0x000ab00001187983 */ /* 0x001f280000300a00 */
[----:B------:R-:W4:Y:S04]  /*32df0*/  LDL.LU.64 R26, [R1+0xab8] ;  /* 0x000ab800011a7983 */ /* 0x000f280000300a00 */
[----:B------:R-:W-:Y:S04]  /*32e00*/  STL [R1+0x3778], R28 ;  /* 0x0037781c01007387 */ /* 0x000fe80000100800 */
[----:B------:R-:W3:Y:S04]  /*32e10*/  LDL.LU R15, [R1+0x3f40] ;  /* 0x003f4000010f7983 */ /* 0x000ee80000300800 */
[----:B------:R-:W4:Y:S04]  /*32e20*/  LDL.LU.64 R12, [R1+0x3f38] ;  /* 0x003f3800010c7983 */ /* 0x000f280000300a00 */
[----:B------:R0:W-:Y:S04]  /*32e30*/  STL.64 [R1+0x780], R16 ;  /* 0x0007801001007387 */ /* 0x0001e80000100a00 */
[----:B------:R-:W-:Y:S04]  /*32e40*/  STL.64 [R1+0x788], R18 ;  /* 0x0007881201007387 */ /* 0x000fe80000100a00 */
[----:B0-----:R-:W2:Y:S01]  /*32e50*/  LDL.LU.64 R16, [R1+0x3f30] ;  /* 0x003f300001107983 */ /* 0x001ea20000300a00 */
[----:B----4-:R-:W-:-:S15]  /*32e60*/  HMMA.16816.F32 R24, R4, R12, R24 ;  /* 0x0000000c0418723c */ /* 0x010fde0000001818 */
[----:B------:R-:W-:-:S08]  /*32e70*/  NOP ;  /* 0x0000000000007918 */ /* 0x000fd00000000000 */
[----:B------:R0:W-:Y:S04]  /*32e80*/  STL.64 [R1+0x770], R24 ;  /* 0x0007701801007387 */ /* 0x0001e80000100a00 */
[----:B------:R1:W-:Y:S01]  /*32e90*/  STL [R1+0x778], R26 ;  /* 0x0007781a01007387 */ /* 0x0003e20000100800 */
[----:B------:R-:W-:-:S03]  /*32ea0*/  IMAD.MOV.U32 R28, RZ, RZ, R27 ;  /* 0x000000ffff1c7224 */ /* 0x000fc600078e001b */
[----:B0-----:R-:W4:Y:S04]  /*32eb0*/  LDL.LU.64 R24, [R1+0xe00] ;  /* 0x000e000001187983 */ /* 0x001f280000300a00 */
[----:B-1----:R-:W3:Y:S01]  /*32ec0*/  LDL.LU.64 R26, [R1+0xe08] ;  /* 0x000e0800011a7983 */ /* 0x002ee20000300a00 */
[----:B--2---:R-:W-:Y:S06]  /*32ed0*/  HMMA.16816.F32 R20, R4, R16, R20 ;  /* 0x000000100414723c */ /* 0x004fec0000001814 */
[----:B------:R-:W-:Y:S01]  /*32ee0*/  IMAD.MOV.U32 R14, RZ, RZ, R16 ;  /* 0x000000ffff0e7224 */ /* 0x000fe200078e0010 */
[----:B---3--:R-:W-:Y:S04]  /*32ef0*/  STL.64 [R1+0x3f00], R26 ;  /* 0x003f001a01007387 */ /* 0x008fe80000100a00 */
[----:B----4-:R0:W-:Y:S04]  /*32f00*/  STL.64 [R1+0x3ef8], R24 ;  /* 0x003ef81801007387 */ /* 0x0101e80000100a00 */
[----:B0-----:R-:W2:Y:S04]  /*32f10*/  LDL.LU.64 R24, [R1+0x3e0] ;  /* 0x0003e00001187983 */ /* 0x001ea80000300a00 */
[----:B------:R-:W2:Y:S04]  /*32f20*/  LDL.LU.64 R26, [R1+0x3e8] ;  /* 0x0003e800011a7983 */ /* 0x000ea80000300a00 */
[----:B------:R-:W-:Y:S04]  /*32f30*/  STL.64 [R1+0x3de8], R12 ;  /* 0x003de80c01007387 */ /* 0x000fe80000100a00 */
[----:B------:R-:W-:Y:S04]  /*32f40*/  STL [R1+0x377c], R28 ;  /* 0x00377c1c01007387 */ /* 0x000fe80000100800 */
[----:B------:R-:W-:Y:S04]  /*32f50*/  STL.64 [R1+0x760], R20 ;  /* 0x0007601401007387 */ /* 0x000fe80000100a00 */
[----:B------:R0:W-:Y:S04]  /*32f60*/  STL.64 [R1+0x768], R22 ;  /* 0x0007681601007387 */ /* 0x0001e80000100a00 */
[----:B0-----:R-:W3:Y:S04]  /*32f70*/  LDL.LU R23, [R1+0x3f28] ;  /* 0x003f280001177983 */ /* 0x001ee80000300800 */
[----:B------:R-:W4:Y:S01]  /*32f80*/  LDL.LU.64 R20, [R1+0x3f20] ;  /* 0x003f200001147983 */ /* 0x000f220000300a00 */
[----:B------:R-:W-:-:S03]  /*32f90*/  IMAD.MOV.U32 R22, RZ, RZ, R17 ;  /* 0x000000ffff167224 */ /* 0x000fc600078e0011 */
[----:B------:R-:W2:Y:S04]  /*32fa0*/  LDL.LU.64 R18, [R1+0x3f18] ;  /* 0x003f180001127983 */ /* 0x000ea80000300a00 */
[----:B------:R-:W3:Y:S02]  /*32fb0*/  LDL.LU.64 R16, [R1+0x3f10] ;  /* 0x003f100001107983 */ /* 0x000ee40000300a00 */
[----:B---3--:R-:W-:-:S15]  /*32fc0*/  HMMA.16816.F32 R8, R4, R16, R8 ;  /* 0x000000100408723c */ /* 0x008fde0000001808 */
[----:B------:R-:W-:-:S08]  /*32fd0*/  NOP ;  /* 0x0000000000007918 */ /* 0x000fd00000000000 */
[----:B------:R0:W-:Y:S04]  /*32fe0*/  STL.64 [R1+0x750], R8 ;  /* 0x0007500801007387 */ /* 0x0001e80000100a00 */
[----:B------:R-:W-:Y:S04]  /*32ff0*/  STL.64 [R1+0x758], R10 ;  /* 0x0007580a01007387 */ /* 0x000fe80000100a00 */
[----:B0-----:R-:W3:Y:S04]  /*33000*/  LDL.LU.64 R8, [R1+0x3f08] ;  /* 0x003f080001087983 */ /* 0x001ee80000300a00 */
[----:B--2---:R-:W-:Y:S04]  /*33010*/  STL.64 [R1+0x3dc8], R18 ;  /* 0x003dc81201007387 */ /* 0x004fe80000100a00 */
[----:B------:R0:W-:Y:S04]  /*33020*/  STL.64 [R1+0x3dc0], R16 ;  /* 0x003dc01001007387 */ /* 0x0001e80000100a00 */
[----:B0-----:R-:W2:Y:S01]  /*33030*/  LDL.64 R16, [R1] ;  /* 0x0000000001107983 */ /* 0x001ea20000100a00 */
[----:B---3--:R-:W-:Y:S03]  /*33040*/  HMMA.16816.F32 R4, R4, R8, R24 ;  /* 0x000000080404723c */ /* 0x008fe60000001818 */
[----:B------:R-:W2:Y:S04]  /*33050*/  LDL.LU.64 R26, [R1+0x3f00] ;  /* 0x003f0000011a7983 */ /* 0x000ea80000300a00 */
[----:B------:R-:W2:Y:S04]  /*33060*/  LDL.LU.64 R24, [R1+0x3ef8] ;  /* 0x003ef80001187983 */ /* 0x000ea80000300a00 */
[----:B------:R-:W2:Y:S04]  /*33070*/  LDL.LU.64 R10, [R1+0x3ef0] ;  /* 0x003ef000010a7983 */ /* 0x000ea80000300a00 */
[----:B------:R-:W2:Y:S08]  /*33080*/  LDL.LU.64 R8, [R1+0x3ee8] ;  /* 0x003ee80001087983 */ /* 0x000eb00000300a00 */
[----:B------:R0:W-:Y:S04]  /*33090*/  STL.64 [R1+0x330], R4 ;  /* 0x0003300401007387 */ /* 0x0001e80000100a00 */
[----:B------:R-:W-:Y:S01]  /*330a0*/  STL [R1+0x338], R6 ;  /* 0x0003380601007387 */ /* 0x000fe20000100800 */
[----:B------:R-:W-:-:S03]  /*330b0*/  IMAD.MOV.U32 R28, RZ, RZ, R7 ;  /* 0x000000ffff1c7224 */ /* 0x000fc600078e0007 */
[----:B------:R-:W3:Y:S01]  /*330c0*/  LDL R7, [R1+0x1a60] ;  /* 0x001a600001077983 */ /* 0x000ee20000100800 */
[----:B--2---:R-:W-:Y:S03]  /*330d0*/  HMMA.16816.F32 R24, R8, R16, R24 ;  /* 0x000000100818723c */ /* 0x004fe60000001818 */
[----:B---3--:R1:W-:Y:S04]  /*330e0*/  STL [R1+0x3ec8], R7 ;  /* 0x003ec80701007387 */ /* 0x0083e80000100800 */
[----:B0-----:R-:W4:Y:S04]  /*330f0*/  LDL.LU.64 R4, [R1+0xd80] ;  /* 0x000d800001047983 */ /* 0x001f280000300a00 */
[----:B-1----:R-:W4:Y:S04]  /*33100*/  LDL.LU.64 R6, [R1+0xd88] ;  /* 0x000d880001067983 */ /* 0x002f280000300a00 */
[----:B------:R-:W-:Y:S08]  /*33110*/  STL [R1+0x38c4], R28 ;  /* 0x0038c41c01007387 */ /* 0x000ff00000100800 */
[----:B------:R-:W-:Y:S04]  /*33120*/  STL.64 [R1+0x1d0], R24 ;  /* 0x0001d01801007387 */ /* 0x000fe80000100a00 */
[----:B------:R0:W-:Y:S04]  /*33130*/  STL.64 [R1+0x1d8], R26 ;  /* 0x0001d81a01007387 */ /* 0x0001e80000100a00 */
[----:B0-----:R-:W2:Y:S04]  /*33140*/  LDL.LU R27, [R1+0x3ee0] ;  /* 0x003ee000011b7983 */ /* 0x001ea80000300800 */
[----:B------:R-:W3:Y:S04]  /*33150*/  LDL.LU.64 R24, [R1+0x3ed8] ;  /* 0x003ed80001187983 */ /* 0x000ee80000300a00 */
[----:B------:R-:W4:Y:S01]  /*33160*/  LDL.64 R12, [R1+0x120] ;  /* 0x00012000010c7983 */ /* 0x000f220000100a00 */
[----:B------:R-:W-:-:S02]  /*33170*/  IMAD.MOV.U32 R26, RZ, RZ, R16 ;  /* 0x000000ffff1a7224 */ /* 0x000fc400078e0010 */
[----:B------:R-:W-:Y:S02]  /*33180*/  IMAD.MOV.U32 R3, RZ, RZ, R17 ;  /* 0x000000ffff037224 */ /* 0x000fe400078e0011 */
[----:B------:R-:W-:Y:S02]  /*33190*/  IMAD.MOV.U32 R16, RZ, RZ, R14 ;  /* 0x000000ffff107224 */ /* 0x000fe400078e000e */
[----:B------:R-:W-:Y:S01]  /*331a0*/  IMAD.MOV.U32 R17, RZ, RZ, R22 ;  /* 0x000000ffff117224 */ /* 0x000fe200078e0016 */
[----:B----4-:R-:W-:Y:S04]  /*331b0*/  STL.64 [R1+0x3e00], R12 ;  /* 0x003e000c01007387 */ /* 0x010fe80000100a00 */
[----:B------:R-:W4:Y:S04]  /*331c0*/  LDL.LU R14, [R1+0x3ed0] ;  /* 0x003ed000010e7983 */ /* 0x000f280000300800 */
[----:B------:R-:W2:Y:S04]  /*331d0*/  LDL.LU R22, [R1+0x3ecc] ;  /* 0x003ecc0001167983 */ /* 0x000ea80000300800 */
[----:B------:R0:W-:Y:S04]  /*331e0*/  STL.64 [R1+0x3de0], R16 ;  /* 0x003de01001007387 */ /* 0x0001e80000100a00 */
[----:B0-----:R-:W3:Y:S01]  /*331f0*/  LDL.64 R16, [R1+0x190] ;  /* 0x0001900001107983 */ /* 0x001ee20000100a00 */
[----:B------:R-:W-:Y:S03]  /*33200*/  HMMA.16816.F32 R4, R8, R20, R4 ;  /* 0x000000140804723c */ /* 0x000fe60000001804 */
[----:B---3--:R0:W-:Y:S04]  /*33210*/  STL.64 [R1+0x3e90], R16 ;  /* 0x003e901001007387 */ /* 0x0081e80000100a00 */
[----:B0-----:R-:W3:Y:S01]  /*33220*/  LDL.64 R16, [R1+0x10] ;  /* 0x0000100001107983 */ /* 0x001ee20000100a00 */
[----:B------:R-:W-:-:S02]  /*33230*/  IMAD.MOV.U32 R12, RZ, RZ, R24 ;  /* 0x000000ffff0c7224 */ /* 0x000fc400078e0018 */
[----:B------:R-:W-:Y:S01]  /*33240*/  IMAD.MOV.U32 R13, RZ, RZ, R25 ;  /* 0x000000ffff0d7224 */ /* 0x000fe200078e0019 */
[----:B---3--:R0:W-:Y:S04]  /*33250*/  STL.64 [R1+0x3eb0], R16 ;  /* 0x003eb01001007387 */ /* 0x0081e80000100a00 */
[----:B0-----:R-:W3:Y:S04]  /*33260*/  LDL.LU.64 R16, [R1+0xd10] ;  /* 0x000d100001107983 */ /* 0x001ee80000300a00 */
[----:B------:R-:W3:Y:S04]  /*33270*/  LDL.LU.64 R18, [R1+0xd18] ;  /* 0x000d180001127983 */ /* 0x000ee80000300a00 */
[----:B------:R-:W-:Y:S04]  /*33280*/  STL.64 [R1+0x1c0], R4 ;  /* 0x0001c00401007387 */ /* 0x000fe80000100a00 */
[----:B------:R0:W-:Y:S04]  /*33290*/  STL.64 [R1+0x1c8], R6 ;  /* 0x0001c80601007387 */ /* 0x0001e80000100a00 */
[----:B0-----:R-:W4:Y:S04]  /*332a0*/  LDL.LU R7, [R1+0x3ec8] ;  /* 0x003ec80001077983 */ /* 0x001f280000300800 */
[----:B--2---:R-:W-:Y:S04]  /*332b0*/  STL.64 [R1+0x3ea0], R22 ;  /* 0x003ea01601007387 */ /* 0x004fe80000100a00 */
[----:B------:R0:W-:Y:S04]  /*332c0*/  STL.64 [R1+0x3e98], R20 ;  /* 0x003e981401007387 */ /* 0x0001e80000100a00 */
[----:B0-----:R-:W2:Y:S04]  /*332d0*/  LDL.LU.64 R20, [R1+0xc90] ;  /* 0x000c900001147983 */ /* 0x001ea80000300a00 */
[----:B------:R-:W2:Y:S04]  /*332e0*/  LDL.LU.64 R22, [R1+0xc98] ;  /* 0x000c980001167983 */ /* 0x000ea80000300a00 */
[----:B------:R-:W3:Y:S04]  /*332f0*/  LDL.LU R24, [R1+0x3ec4] ;  /* 0x003ec40001187983 */ /* 0x000ee80000300800 */
[----:B------:R-:W3:Y:S04]  /*33300*/  LDL.LU R25, [R1+0x3ec0] ;  /* 0x003ec00001197983 */ /* 0x000ee80000300800 */
[----:B------:R0:W-:Y:S02]  /*33310*/  STL.64 [R1+0x3e18], R12 ;  /* 0x003e180c01007387 */ /* 0x0001e40000100a00 */
[----:B0-----:R-:W-:-:S02]  /*33320*/  IMAD.MOV.U32 R12, RZ, RZ, R15 ;  /* 0x000000ffff0c7224 */ /* 0x001fc400078e000f */
[----:B------:R-:W-:Y:S01]  /*33330*/  IMAD.MOV.U32 R13, RZ, RZ, R0 ;  /* 0x000000ffff0d7224 */ /* 0x000fe200078e0000 */
[----:B------:R-:W2:Y:S04]  /*33340*/  LDL.LU R15, [R1+0x3ebc] ;  /* 0x003ebc00010f7983 */ /* 0x000ea80000300800 */
[----:B------:R-:W2:Y:S04]  /*33350*/  LDL.LU R0, [R1+0x3eb8] ;  /* 0x003eb80001007983 */ /* 0x000ea80000300800 */
[----:B------:R-:W-:Y:S04]  /*33360*/  STL.64 [R1+0x3e30], R12 ;  /* 0x003e300c01007387 */ /* 0x000fe80000100a00 */
[----:B----4-:R-:W0:Y:S01]  /*33370*/  LDSM.16.MT88.4 R4, [R7+UR4+0x8080] ;  /* 0x008080040704783b */ /* 0x010e220008004200 */
[----:B---3--:R-:W-:Y:S03]  /*33380*/  HMMA.16816.F32 R16, R8, R24, R16 ;  /* 0x000000180810723c */ /* 0x008fe60000001810 */
[----:B0-----:R-:W-:Y:S04]  /*33390*/  STL.64 [R1+0x3d00], R6 ;  /* 0x003d000601007387 */ /* 0x001fe80000100a00 */
[----:B------:R0:W-:Y:S04]  /*333a0*/  STL.64 [R1+0x3cf8], R4 ;  /* 0x003cf80401007387 */ /* 0x0001e80000100a00 */
[----:B0-----:R-:W3:-:S12]  /*333b0*/  LDL.64 R4, [R1+0xe0] ;  /* 0x0000e00001047983 */ /* 0x001ed80000100a00 */
[----:B------:R0:W-:Y:S04]  /*333c0*/  STL.64 [R1+0x5b0], R16 ;  /* 0x0005b01001007387 */ /* 0x0001e80000100a00 */
[----:B------:R-:W-:Y:S04]  /*333d0*/  STL.64 [R1+0x5b8], R18 ;  /* 0x0005b81201007387 */ /* 0x000fe80000100a00 */
[----:B0-----:R-:W2:Y:S01]  /*333e0*/  LDL.LU.64 R16, [R1+0x3eb0] ;  /* 0x003eb00001107983 */ /* 0x001ea20000300a00 */
[----:B------:R-:W-:Y:S02]  /*333f0*/  IMAD.MOV.U32 R12, RZ, RZ, R2 ;  /* 0x000000ffff0c7224 */ /* 0x000fe400078e0002 */
[----:B------:R-:W-:Y:S01]  /*33400*/  IMAD.MOV.U32 R13, RZ, RZ, R29 ;  /* 0x000000ffff0d7224 */ /* 0x000fe200078e001d */
[----:B------:R-:W4:Y:S04]  /*33410*/  LDL.LU R2, [R1+0x3ea8] ;  /* 0x003ea80001027983 */ /* 0x000f280000300800 */
[----:B------:R-:W-:Y:S01]  /*33420*/  STL.64 [R1+0x3e48], R12 ;  /* 0x003e480c01007387 */ /* 0x000fe20000100a00 */
[----:B--2---:R-:W-:-:S15]  /*33430*/  HMMA.16816.F32 R20, R8, R16, R20 ;  /* 0x000000100814723c */ /* 0x004fde0000001814 */
[----:B------:R-:W-:-:S08]  /*33440*/  NOP ;  /* 0x0000000000007918 */ /* 0x000fd00000000000 */
[----:B------:R-:W-:Y:S04]  /*33450*/  STL.64 [R1+0x5a0], R20 ;  /* 0x0005a01401007387 */ /* 0x000fe80000100a00 */
[----:B------:R0:W-:Y:S04]  /*33460*/  STL.64 [R1+0x5a8], R22 ;  /* 0x0005a81601007387 */ /* 0x0001e80000100a00 */
[----:B0-----:R-:W2:Y:S01]  /*33470*/  LDL.LU.64 R22, [R1+0x3ea0] ;  /* 0x003ea00001167983 */ /* 0x001ea20000300a00 */
[----:B------:R-:W-:-:S03]  /*33480*/  IMAD.MOV.U32 R12, RZ, RZ, R27 ;  /* 0x000000ffff0c7224 */ /* 0x000fc600078e001b */
[----:B------:R-:W4:Y:S01]  /*33490*/  LDL.LU.64 R20, [R1+0x3e98] ;  /* 0x003e980001147983 */ /* 0x000f220000300a00 */
[----:B------:R-:W-:Y:S02]  /*334a0*/  IMAD.MOV.U32 R7, RZ, RZ, R16 ;  /* 0x000000ffff077224 */ /* 0x000fe400078e0010 */
[----:B------:R-:W-:Y:S02]  /*334b0*/  IMAD.MOV.U32 R6, RZ, RZ, R17 ;  /* 0x000000ffff067224 */ /* 0x000fe400078e0011 */
[----:B------:R-:W4:Y:S01]  /*334c0*/  LDL.LU.64 R16, [R1+0x3e90] ;  /* 0x003e900001107983 */ /* 0x000f220000300a00 */
[----:B--2---:R-:W-:-:S05]  /*334d0*/  IMAD.MOV.U32 R13, RZ, RZ, R23 ;  /* 0x000000ffff0d7224 */ /* 0x004fca00078e0017 */
[----:B------:R0:W-:Y:S02]  /*334e0*/  STL.64 [R1+0x3e60], R12 ;  /* 0x003e600c01007387 */ /* 0x0001e40000100a00 */
[----:B0-----:R-:W-:Y:S02]  /*334f0*/  IMAD.MOV.U32 R12, RZ, RZ, R15 ;  /* 0x000000ffff0c7224 */ /* 0x001fe400078e000f */
[----:B------:R-:W-:-:S05]  /*33500*/  IMAD.MOV.U32 R13, RZ, RZ, R14 ;  /* 0x000000ffff0d7224 */ /* 0x000fca00078e000e */
[----:B------:R0:W-:Y:S04]  /*33510*/  STL.64 [R1+0x3e78], R12 ;  /* 0x003e780c01007387 */ /* 0x0001e80000100a00 */
[----:B0-----:R-:W2:Y:S04]  /*33520*/  LDL.LU.64 R12, [R1+0xc10] ;  /* 0x000c1000010c7983 */ /* 0x001ea80000300a00 */
[----:B------:R-:W2:Y:S04]  /*33530*/  LDL.LU.64 R14, [R1+0xc18] ;  /* 0x000c1800010e7983 */ /* 0x000ea80000300a00 */
[----:B------:R-:W-:Y:S04]  /*33540*/  STL.64 [R1+0x3db8], R6 ;  /* 0x003db80601007387 */ /* 0x000fe80000100a00 */
[----:B---3--:R2:W-:Y:S01]  /*33550*/  STL.64 [R1+0x3db0], R4 ;  /* 0x003db00401007387 */ /* 0x0085e20000100a00 */
[----:B----4-:R-:W-:Y:S01]  /*33560*/  IMAD.MOV.U32 R27, RZ, RZ, R17 ;  /* 0x000000ffff1b7224 */ /* 0x010fe200078e0011 */
[----:B--2---:R-:W-:-:S15]  /*33570*/  HMMA.16816.F32 R4, R8, R16, R12 ;  /* 0x000000100804723c */ /* 0x004fde000000180c */
[----:B------:R-:W-:-:S08]  /*33580*/  NOP ;  /* 0x0000000000007918 */ /* 0x000fd00000000000 */
[----:B------:R-:W-:Y:S04]  /*33590*/  STL.64 [R1+0x590], R4 ;  /* 0x0005900401007387 */ /* 0x000fe80000100a00 */
[----:B------:R-:W-:Y:S04]  /*335a0*/  STL.64 [R1+0x598], R6 ;  /* 0x0005980601007387 */ /* 0x000fe80000100a00 */
[----:B------:R-:W-:Y:S04]  /*335b0*/  STL.64 [R1+0x3df8], R26 ;  /* 0x003df81a01007387 */ /* 0x000fe80000100a00 */
[----:B------:R0:W-:Y:S04]  /*335c0*/  STL.64 [R1+0x3df0], R24 ;  /* 0x003df01801007387 */ /* 0x0001e80000100a00 */
[----:B0-----:R-:W2:Y:S04]  /*335d0*/  LDL.LU.64 R24, [R1+0x640] ;  /* 0x0006400001187983 */ /* 0x001ea80000300a00 */
[----:B------:R-:W3:Y:S04]  /*335e0*/  LDL.LU.64 R26, [R1+0x648] ;  /* 0x00064800011a7983 */ /* 0x000ee80000300a00 */
[----:B---3--:R-:W-:Y:S04]  /*335f0*/  STL.64 [R1+0x3e10], R26 ;  /* 0x003e101a01007387 */ /* 0x008fe80000100a00 */
[----:B--2---:R0:W-:Y:S04]  /*33600*/  STL.64 [R1+0x3e08], R24 ;  /* 0x003e081801007387 */ /* 0x0041e80000100a00 */
        /* <DEDUP_REMOVED lines=17> */
[----:B------:R-:W3:Y:S01]  /*33720*/  LDL.LU.64 R26, [R1+0xb18] ;  /* 0x000b1800011a7983 */ /* 0x000ee20000300a00 */
[----:B------:R-:W-:-:S02]  /*33730*/  IMAD.MOV.U32 R12, RZ, RZ, R2 ;  /* 0x000000ffff0c7224 */ /* 0x000fc400078e0002 */
[----:B------:R-:W-:Y:S01]  /*33740*/  IMAD.MOV.U32 R13, RZ, RZ, R0 ;  /* 0x000000ffff0d7224 */ /* 0x000fe200078e0000 */
[----:B---3--:R-:W-:Y:S04]  /*33750*/  STL.64 [R1+0x3e88], R26 ;  /* 0x003e881a01007387 */ /* 0x008fe80000100a00 */
[----:B--2---:R0:W-:Y:S04]  /*33760*/  STL.64 [R1+0x3e80], R24 ;  /* 0x003e801801007387 */ /* 0x0041e80000100a00 */
[----:B0-----:R-:W2:Y:S04]  /*33770*/  LDL.LU.64 R24, [R1+0xb90] ;  /* 0x000b900001187983 */ /* 0x001ea80000300a00 */
[----:B------:R-:W2:Y:S01]  /*33780*/  LDL.LU.64 R26, [R1+0xb98] ;  /* 0x000b9800011a7983 */ /* 0x000ea20000300a00 */
[----:B------:R-:W-:-:S03]  /*33790*/  IMAD.MOV.U32 R23, RZ, RZ, R16 ;  /* 0x000000ffff177224 */ /* 0x000fc600078e0010 */
[----:B------:R-:W3:Y:S04]  /*337a0*/  LDL.LU.64 R16, [R1+0x630] ;  /* 0x0006300001107983 */ /* 0x000ee80000300a00 */
[----:B------:R-:W3:Y:S04]  /*337b0*/  LDL.LU.64 R18, [R1+0x638] ;  /* 0x0006380001127983 */ /* 0x000ee80000300a00 */
[----:B------:R-:W-:Y:S04]  /*337c0*/  STL.64 [R1+0x3dd8], R22 ;  /* 0x003dd81601007387 */ /* 0x000fe80000100a00 */
[----:B------:R0:W-:Y:S04]  /*337d0*/  STL.64 [R1+0x3dd0], R20 ;  /* 0x003dd01401007387 */ /* 0x0001e80000100a00 */
[----:B0-----:R-:W4:Y:S04]  /*337e0*/  LDL.LU.64 R20, [R1+0x620] ;  /* 0x0006200001147983 */ /* 0x001f280000300a00 */
[----:B------:R-:W4:Y:S04]  /*337f0*/  LDL.LU.64 R22, [R1+0x628] ;  /* 0x0006280001167983 */ /* 0x000f280000300a00 */
[----:B------:R-:W4:Y:S04]  /*33800*/  LDL.LU.64 R4, [R1+0x610] ;  /* 0x0006100001047983 */ /* 0x000f280000300a00 */
[----:B------:R-:W4:Y:S01]  /*33810*/  LDL.LU.64 R6, [R1+0x618] ;  /* 0x0006180001067983 */ /* 0x000f220000300a00 */
[----:B--2---:R-:W-:Y:S03]  /*33820*/  HMMA.16816.F32 R12, R8, R12, R24 ;  /* 0x0000000c080c723c */ /* 0x004fe60000001818 */
[----:B------:R-:W2:Y:S04]  /*33830*/  LDL.LU.64 R26, [R1+0x3e88] ;  /* 0x003e8800011a7983 */ /* 0x000ea80000300a00 */
[----:B------:R-:W2:-:S15]  /*33840*/  LDL.LU.64 R24, [R1+0x3e80] ;  /* 0x003e800001187983 */ /* 0x000e9e0000300a00 */
[----:B------:R-:W-:-:S01]  /*33850*/  NOP ;  /* 0x0000000000007918 */ /* 0x000fc20000000000 */
[----:B------:R0:W-:Y:S04]  /*33860*/  STL.64 [R1+0x580], R12 ;  /* 0x0005800c01007387 */ /* 0x0001e80000100a00 */
[----:B------:R2:W-:Y:S04]  /*33870*/  STL.64 [R1+0x588], R14 ;  /* 0x0005880e01007387 */ /* 0x0005e80000100a00 */
[----:B0-----:R-:W2:Y:S02]  /*33880*/  LDL.LU.64 R12, [R1+0x3e78] ;  /* 0x003e7800010c7983 */ /* 0x001ea40000300a00 */
[----:B--2---:R-:W-:Y:S02]  /*33890*/  HMMA.16816.F32 R12, R8, R12, R24 ;  /* 0x0000000c080c723c */ /* 0x004fe40000001818 */
[----:B------:R-:W2:Y:S04]  /*338a0*/  LDL.LU.64 R26, [R1+0x3e70] ;  /* 0x003e7000011a7983 */ /* 0x000ea80000300a00 */
[----:B------:R-:W2:-:S15]  /*338b0*/  LDL.LU.64 R24, [R1+0x3e68] ;  /* 0x003e680001187983 */ /* 0x000e9e0000300a00 */
[----:B------:R-:W-:-:S02]  /*338c0*/  NOP ;  /* 0x0000000000007918 */ /* 0x000fc40000000000 */
        /* <DEDUP_REMOVED lines=29> */
[----:B------:R-:W-:Y:S04]  /*33aa0*/  STL.64 [R1+0x538], R14 ;  /* 0x0005380e01007387 */ /* 0x000fe80000100a00 */
[----:B0-----:R-:W2:Y:S02]  /*33ab0*/  LDL.LU.64 R12, [R1+0x3e00] ;  /* 0x003e0000010c7983 */ /* 0x001ea40000300a00 */
[----:B--2---:R-:W-:Y:S06]  /*33ac0*/  HMMA.16816.F32 R24, R8, R12, R24 ;  /* 0x0000000c0818723c */ /* 0x004fec0000001818 */
[----:B------:R-:W-:-:S02]  /*33ad0*/  IMAD.MOV.U32 R29, RZ, RZ, R12 ;  /* 0x000000ffff1d7224 */ /* 0x000fc400078e000c */
[----:B------:R-:W-:-:S15]  /*33ae0*/  IMAD.MOV.U32 R28, RZ, RZ, R13 ;  /* 0x000000ffff1c7224 */ /* 0x000fde00078e000d */
[----:B------:R-:W-:Y:S04]  /*33af0*/  STL.64 [R1+0x520], R24 ;  /* 0x0005201801007387 */ /* 0x000fe80000100a00 */
[----:B------:R0:W-:Y:S04]  /*33b00*/  STL.64 [R1+0x528], R26 ;  /* 0x0005281a01007387 */ /* 0x0001e80000100a00 */
[----:B0-----:R-:W2:Y:S04]  /*33b10*/  LDL.LU.64 R26, [R1+0x3df8] ;  /* 0x003df800011a7983 */ /* 0x001ea80000300a00 */
[----:B------:R-:W2:Y:S04]  /*33b20*/  LDL.LU.64 R24, [R1+0x3df0] ;  /* 0x003df00001187983 */ /* 0x000ea80000300a00 */
[----:B------:R-:W3:Y:S02]  /*33b30*/  LDL.LU.64 R12, [R1+0x3de8] ;  /* 0x003de800010c7983 */ /* 0x000ee40000300a00 */
[----:B---3--:R-:W-:-:S15]  /*33b40*/  HMMA.16816.F32 R16, R8, R12, R16 ;  /* 0x0000000c0810723c */ /* 0x008fde0000001810 */
[----:B------:R-:W-:-:S08]  /*33b50*/  NOP ;  /* 0x0000000000007918 */ /* 0x000fd00000000000 */
[----:B------:R0:W-:Y:S04]  /*33b60*/  STL.64 [R1+0x510], R16 ;  /* 0x0005101001007387 */ /* 0x0001e80000100a00 */
[----:B------:R4:W-:Y:S04]  /*33b70*/  STL.64 [R1+0x518], R18 ;  /* 0x0005181201007387 */ /* 0x0009e80000100a00 */
[----:B0-----:R-:W4:Y:S01]  /*33b80*/  LDL.LU.64 R16, [R1+0x3de0] ;  /* 0x003de00001107983 */ /* 0x001f220000300a00 */
[----:B------:R-:W-:Y:S02]  /*33b90*/  IMAD.MOV.U32 R2, RZ, RZ, R12 ;  /* 0x000000ffff027224 */ /* 0x000fe400078e000c */
[----:B------:R-:W-:-:S02]  /*33ba0*/  IMAD.MOV.U32 R0, RZ, RZ, R13 ;  /* 0x000000ffff007224 */ /* 0x000fc400078e000d */
[----:B------:R-:W3:Y:S04]  /*33bb0*/  LDL.LU.64 R12, [R1+0x270] ;  /* 0x00027000010c7983 */ /* 0x000ee80000300a00 */
[----:B------:R-:W3:Y:S01]  /*33bc0*/  LDL.LU.64 R14, [R1+0x278] ;  /* 0x00027800010e7983 */ /* 0x000ee20000300a00 */
[----:B----4-:R-:W-:Y:S03]  /*33bd0*/  HMMA.16816.F32 R16, R8, R16, R20 ;  /* 0x000000100810723c */ /* 0x010fe60000001814 */
[----:B------:R-:W4:Y:S04]  /*33be0*/  LDL.LU.64 R22, [R1+0x3dd8] ;  /* 0x003dd80001167983 */ /* 0x000f280000300a00 */
[----:B------:R-:W2:-:S15]  /*33bf0*/  LDL.LU.64 R20, [R1+0x3dd0] ;  /* 0x003dd00001147983 */ /* 0x000e9e0000300a00 */
[----:B------:R-:W-:-:S01]  /*33c00*/  NOP ;  /* 0x0000000000007918 */ /* 0x000fc20000000000 */
[----:B------:R-:W-:Y:S04]  /*33c10*/  STL.64 [R1+0x500], R16 ;  /* 0x0005001001007387 */ /* 0x000fe80000100a00 */
[----:B------:R0:W-:Y:S04]  /*33c20*/  STL.64 [R1+0x508], R18 ;  /* 0x0005081201007387 */ /* 0x0001e80000100a00 */
[----:B0-----:R-:W3:Y:S04]  /*33c30*/  LDL.LU.64 R18, [R1+0x3dc8] ;  /* 0x003dc80001127983 */ /* 0x001ee80000300a00 */
[----:B------:R-:W4:Y:S02]  /*33c40*/  LDL.LU.64 R16, [R1+0x3dc0] ;  /* 0x003dc00001107983 */ /* 0x000f240000300a00 */
[----:B----4-:R-:W-:-:S15]  /*33c50*/  HMMA.16816.F32 R4, R8, R16, R4 ;  /* 0x000000100804723c */ /* 0x010fde0000001804 */
[----:B------:R-:W-:-:S08]  /*33c60*/  NOP ;  /* 0x0000000000007918 */ /* 0x000fd00000000000 */
[----:B------:R-:W-:Y:S04]  /*33c70*/  STL.64 [R1+0x4e0], R4 ;  /* 0x0004e00401007387 */ /* 0x000fe80000100a00 */
[----:B------:R0:W-:Y:S04]  /*33c80*/  STL.64 [R1+0x4e8], R6 ;  /* 0x0004e80601007387 */ /* 0x0001e80000100a00 */
[----:B0-----:R-:W4:Y:S04]  /*33c90*/  LDL.LU.64 R6, [R1+0x3db8] ;  /* 0x003db80001067983 */ /* 0x001f280000300a00 */
[----:B------:R-:W2:Y:S04]  /*33ca0*/  LDL.LU.64 R4, [R1+0x3db0] ;  /* 0x003db00001047983 */ /* 0x000ea80000300a00 */
[----:B---3--:R-:W-:Y:S04]  /*33cb0*/  STL.64 [R1+0x3d20], R18 ;  /* 0x003d201201007387 */ /* 0x008fe80000100a00 */
[----:B------:R0:W-:Y:S04]  /*33cc0*/  STL.64 [R1+0x3d18], R16 ;  /* 0x003d181001007387 */ /* 0x0001e80000100a00 */
[----:B0-----:R-:W3:Y:S01]  /*33cd0*/  LDL.64 R16, [R1+0x180] ;  /* 0x0001800001107983 */ /* 0x001ee20000100a00 */
[----:B--2---:R-:W-:Y:S03]  /*33ce0*/  HMMA.16816.F32 R8, R8, R4, R12 ;  /* 0x000000040808723c */ /* 0x004fe6000000180c */
[----:B---3--:R0:W-:Y:S02]  /*33cf0*/  STL.64 [R1+0x3d60], R16 ;  /* 0x003d601001007387 */ /* 0x0081e40000100a00 */
[----:B0-----:R-:W-:-:S02]  /*33d00*/  IMAD.MOV.U32 R16, RZ, RZ, R23 ;  /* 0x000000ffff107224 */ /* 0x001fc400078e0017 */
[----:B------:R-:W-:Y:S01]  /*33d10*/  IMAD.MOV.U32 R17, RZ, RZ, R27 ;  /* 0x000000ffff117224 */ /* 0x000fe200078e001b */
[----:B------:R-:W2:Y:S04]  /*33d20*/  LDL.LU R23, [R1+0x3da8] ;  /* 0x003da80001177983 */ /* 0x000ea80000300800 */
[----:B------:R4:W-:Y:S02]  /*33d30*/  STL.64 [R1+0x3d78], R16 ;  /* 0x003d781001007387 */ /* 0x0009e40000100a00 */
[----:B----4-:R-:W-:Y:S02]  /*33d40*/  IMAD.MOV.U32 R16, RZ, RZ, R7 ;  /* 0x000000ffff107224 */ /* 0x010fe400078e0007 */
[----:B------:R-:W-:-:S05]  /*33d50*/  IMAD.MOV.U32 R17, RZ, RZ, R6 ;  /* 0x000000ffff117224 */ /* 0x000fca00078e0006 */
[----:B------:R-:W-:Y:S04]  /*33d60*/  STL.64 [R1+0x3d90], R16 ;  /* 0x003d901001007387 */ /* 0x000fe80000100a00 */
[----:B------:R-:W3:Y:S04]  /*33d70*/  LDL.LU.64 R14, [R1+0x3da0] ;  /* 0x003da000010e7983 */ /* 0x000ee80000300a00 */
[----:B------:R-:W3:Y:S04]  /*33d80*/  LDL.LU.64 R12, [R1+0x3d98] ;  /* 0x003d9800010c7983 */ /* 0x000ee80000300a00 */
[----:B------:R0:W-:Y:S04]  /*33d90*/  STL.64 [R1+0x1b0], R8 ;  /* 0x0001b00801007387 */ /* 0x0001e80000100a00 */
[----:B------:R1:W-:Y:S04]  /*33da0*/  STL.64 [R1+0x1b8], R10 ;  /* 0x0001b80a01007387 */ /* 0x0003e80000100a00 */
[----:B0-----:R-:W4:Y:S04]  /*33db0*/  LDL.LU.64 R8, [R1+0xd70] ;  /* 0x000d700001087983 */ /* 0x001f280000300a00 */
[----:B-1----:R-:W4:Y:S04]  /*33dc0*/  LDL.LU.64 R10, [R1+0xd78] ;  /* 0x000d7800010a7983 */ /* 0x002f280000300a00 */
[----:B------:R0:W-:Y:S04]  /*33dd0*/  STL.64 [R1+0x3d10], R4 ;  /* 0x003d100401007387 */ /* 0x0001e80000100a00 */
[----:B0-----:R-:W3:Y:S04]  /*33de0*/  LDL.LU.64 R4, [R1+0xdf0] ;  /* 0x000df00001047983 */ /* 0x001ee80000300a00 */
[----:B------:R-:W3:Y:S01]  /*33df0*/  LDL.LU.64 R6, [R1+0xdf8] ;  /* 0x000df80001067983 */ /* 0x000ee20000300a00 */
[----:B------:R-:W-:-:S02]  /*33e00*/  IMAD.MOV.U32 R16, RZ, RZ, R26 ;  /* 0x000000ffff107224 */ /* 0x000fc400078e001a */
[----:B------:R-:W-:Y:S02]  /*33e10*/  IMAD.MOV.U32 R17, RZ, RZ, R3 ;  /* 0x000000ffff117224 */ /* 0x000fe400078e0003 */
[----:B------:R-:W2:Y:S05]  /*33e20*/  LDL R3, [R1+0x1a5c] ;  /* 0x001a5c0001037983 */ /* 0x000eaa0000100800 */
[----:B---3--:R-:W-:Y:S01]  /*33e30*/  HMMA.16816.F32 R4, R12, R16, R4 ;  /* 0x000000100c04723c */ /* 0x008fe20000001804 */
[----:B------:R-:W3:-:S15]  /*33e40*/  LDL.LU.64 R16, [R1+0xd00] ;  /* 0x000d000001107983 */ /* 0x000ede0000300a00 */
[----:B------:R-:W-:-:S07]  /*33e50*/  NOP ;  /* 0x0000000000007918 */ /* 0x000fce0000000000 */
[----:B------:R0:W-:Y:S04]  /*33e60*/  STL.64 [R1+0x320], R4 ;  /* 0x0003200401007387 */ /* 0x0001e80000100a00 */
[----:B------:R1:W-:Y:S04]  /*33e70*/  STL.64 [R1+0x328], R6 ;  /* 0x0003280601007387 */ /* 0x0003e80000100a00 */
[----:B------:R-:W3:Y:S04]  /*33e80*/  LDL.LU.64 R18, [R1+0xd08] ;  /* 0x000d080001127983 */ /* 0x000ee80000300a00 */
[----:B0-----:R-:W2:Y:S04]  /*33e90*/  LDL.LU.64 R4, [R1+0xb80] ;  /* 0x000b800001047983 */ /* 0x001ea80000300a00 */
[----:B-1----:R-:W3:Y:S01]  /*33ea0*/  LDL.LU.64 R6, [R1+0xb88] ;  /* 0x000b880001067983 */ /* 0x002ee20000300a00 */
[C---:B----4-:R-:W-:Y:S03]  /*33eb0*/  HMMA.16816.F32 R8, R12.reuse, R20, R8 ;  /* 0x000000140c08723c */ /* 0x050fe60000001808 */
[----:B---3--:R-:W-:Y:S04]  /*33ec0*/  STL.64 [R1+0x3d70], R6 ;  /* 0x003d700601007387 */ /* 0x008fe80000100a00 */
[----:B--2---:R0:W-:Y:S04]  /*33ed0*/  STL.64 [R1+0x3d68], R4 ;  /* 0x003d680401007387 */ /* 0x0041e80000100a00 */
[----:B0-----:R-:W2:Y:S04]  /*33ee0*/  LDL.LU.64 R4, [R1+0xc00] ;  /* 0x000c000001047983 */ /* 0x001ea80000300a00 */
[----:B------:R-:W3:Y:S01]  /*33ef0*/  LDL.LU.64 R6, [R1+0xc08] ;  /* 0x000c080001067983 */ /* 0x000ee20000300a00 */
[C---:B------:R-:W-:Y:S03]  /*33f00*/  HMMA.16816.F32 R16, R12.reuse, R24, R16 ;  /* 0x000000180c10723c */ /* 0x040fe60000001810 */
[----:B---3--:R-:W-:Y:S04]  /*33f10*/  STL.64 [R1+0x3d88], R6 ;  /* 0x003d880601007387 */ /* 0x008fe80000100a00 */
[----:B--2---:R0:W-:Y:S04]  /*33f20*/  STL.64 [R1+0x3d80], R4 ;  /* 0x003d800401007387 */ /* 0x0041e80000100a00 */
[----:B0-----:R-:W2:Y:S04]  /*33f30*/  LDL.LU.64 R4, [R1+0xc80] ;  /* 0x000c800001047983 */ /* 0x001ea80000300a00 */
[----:B------:R-:W2:Y:S04]  /*33f40*/  LDL.LU.64 R6, [R1+0xc88] ;  /* 0x000c880001067983 */ /* 0x000ea80000300a00 */
[----:B------:R-:W-:Y:S04]  /*33f50*/  STL.64 [R1+0x3cf0], R22 ;  /* 0x003cf01601007387 */ /* 0x000fe80000100a00 */
[----:B------:R0:W-:Y:S04]  /*33f60*/  STL.64 [R1+0x3ce8], R20 ;  /* 0x003ce81401007387 */ /* 0x0001e80000100a00 */
[----:B------:R-:W-:Y:S04]  /*33f70*/  STL.64 [R1+0x310], R8 ;  /* 0x0003100801007387 */ /* 0x000fe80000100a00 */
[----:B------:R-:W-:Y:S04]  /*33f80*/  STL.64 [R1+0x318], R10 ;  /* 0x0003180a01007387 */ /* 0x000fe80000100a00 */
[----:B------:R-:W1:Y:S04]  /*33f90*/  LDSM.16.MT88.4 R8, [R3+UR4+0x8000] ;  /* 0x008000040308783b */ /* 0x000e680008004200 */
[----:B0-----:R-:W3:Y:S04]  /*33fa0*/  LDL.64 R20, [R1+0x170] ;  /* 0x0001700001147983 */ /* 0x001ee80000100a00 */
[----:B-1----:R-:W-:Y:S04]  /*33fb0*/  STL.64 [R1+0x3bb8], R10 ;  /* 0x003bb80a01007387 */ /* 0x002fe80000100a00 */
[----:B------:R-:W-:Y:S04]  /*33fc0*/  STL.64 [R1+0x3bb0], R8 ;  /* 0x003bb00801007387 */ /* 0x000fe80000100a00 */
[----:B------:R0:W-:Y:S04]  /*33fd0*/  STL.64 [R1+0x740], R16 ;  /* 0x0007401001007387 */ /* 0x0001e80000100a00 */
[----:B------:R-:W-:Y:S04]  /*33fe0*/  STL.64 [R1+0x748], R18 ;  /* 0x0007481201007387 */ /* 0x000fe80000100a00 */
[----:B0-----:R-:W2:Y:S04]  /*33ff0*/  LDL.LU.64 R16, [R1+0x3d90] ;  /* 0x003d900001107983 */ /* 0x001ea80000300a00 */
[----:B------:R-:W-:Y:S04]  /*34000*/  STL [R1+0x3cd4], R24 ;  /* 0x003cd41801007387 */ /* 0x000fe80000100800 */
[----:B------:R0:W-:Y:S04]  /*34010*/  STL [R1+0x3cd0], R25 ;  /* 0x003cd01901007387 */ /* 0x0001e80000100800 */
[----:B0-----:R-:W3:Y:S04]  /*34020*/  LDL.LU.64 R24, [R1+0xa80] ;  /* 0x000a800001187983 */ /* 0x001ee80000300a00 */
[----:B------:R-:W3:Y:S01]  /*34030*/  LDL.LU.64 R26, [R1+0xa88] ;  /* 0x000a8800011a7983 */ /* 0x000ee20000300a00 */
        /* <DEDUP_REMOVED lines=14> */
[----:B--2---:R-:W-:-:S15]  /*34120*/  HMMA.16816.F32 R4, R12, R16, R4 ;  /* 0x000000100c04723c */ /* 0x004fde0000001804 */
[----:B------:R-:W-:-:S08]  /*34130*/  NOP ;  /* 0x0000000000007918 */ /* 0x000fd00000000000 */
[----:B------:R0:W-:Y:S04]  /*34140*/  STL.64 [R1+0x710], R4 ;  /* 0x0007100401007387 */ /* 0x0001e80000100a00 */
[----:B------:R-:W-:Y:S04]  /*34150*/  STL.64 [R1+0x718], R6 ;  /* 0x0007180601007387 */ /* 0x000fe80000100a00 */
[----:B0-----:R-:W2:Y:S01]  /*34160*/  LDL.64 R4, [R1+0x140] ;  /* 0x0001400001047983 */ /* 0x001ea20000100a00 */
[----:B------:R-:W-:Y:S02]  /*34170*/  IMAD.MOV.U32 R8, RZ, RZ, R2 ;  /* 0x000000ffff087224 */ /* 0x000fe400078e0002 */
[----:B------:R-:W-:-:S02]  /*34180*/  IMAD.MOV.U32 R9, RZ, RZ, R0 ;  /* 0x000000ffff097224 */ /* 0x000fc400078e0000 */
[----:B------:R-:W-:Y:S02]  /*34190*/  IMAD.MOV.U32 R2, RZ, RZ, R16 ;  /* 0x000000ffff027224 */ /* 0x000fe400078e0010 */
[----:B------:R-:W-:Y:S01]  /*341a0*/  IMAD.MOV.U32 R0, RZ, RZ, R17 ;  /* 0x000000ffff007224 */ /* 0x000fe200078e0011 */
[----:B--2---:R3:W-:Y:S04]  /*341b0*/  STL.64 [R1+0x3d58], R4 ;  /* 0x003d580401007387 */ /* 0x0047e80000100a00 */
[----:B------:R-:W2:Y:S01]  /*341c0*/  LDL.64 R16, [R1+0x100] ;  /* 0x0001000001107983 */ /* 0x000ea20000100a00 */
[----:B---3--:R-:W-:Y:S06]  /*341d0*/  HMMA.16816.F32 R4, R12, R20, R24 ;  /* 0x000000140c04723c */ /* 0x008fec0000001818 */
[----:B------:R-:W-:-:S02]  /*341e0*/  IMAD.MOV.U32 R10, RZ, RZ, R20 ;  /* 0x000000ffff0a7224 */ /* 0x000fc400078e0014 */
[----:B------:R-:W-:Y:S01]  /*341f0*/  IMAD.MOV.U32 R3, RZ, RZ, R21 ;  /* 0x000000ffff037224 */ /* 0x000fe200078e0015 */
[----:B--2---:R0:W-:Y:S04]  /*34200*/  STL.64 [R1+0x3d28], R16 ;  /* 0x003d281001007387 */ /* 0x0041e80000100a00 */
[----:B0-----:R-:W2:Y:S04]  /*34210*/  LDL.64 R16, [R1+0x150] ;  /* 0x0001500001107983 */ /* 0x001ea80000100a00 */
[----:B------:R-:W-:Y:S04]  /*34220*/  STL [R1+0x3cc4], R0 ;  /* 0x003cc40001007387 */ /* 0x000fe80000100800 */
[----:B------:R-:W-:Y:S04]  /*34230*/  STL [R1+0x3cc0], R2 ;  /* 0x003cc00201007387 */ /* 0x000fe80000100800 */
[----:B------:R0:W-:Y:S04]  /*34240*/  STL.64 [R1+0x700], R4 ;  /* 0x0007000401007387 */ /* 0x0001e80000100a00 */
[----:B------:R1:W-:Y:S04]  /*34250*/  STL.64 [R1+0x708], R6 ;  /* 0x0007080601007387 */ /* 0x0003e80000100a00 */
[----:B------:R-:W3:Y:S04]  /*34260*/  LDL.LU.64 R24, [R1+0xa70] ;  /* 0x000a700001187983 */ /* 0x000ee80000300a00 */
[----:B------:R-:W3:Y:S04]  /*34270*/  LDL.LU.64 R26, [R1+0xa78] ;  /* 0x000a7800011a7983 */ /* 0x000ee80000300a00 */
[----:B0-----:R-:W2:Y:S04]  /*34280*/  LDL.LU.64 R4, [R1+0xa60] ;  /* 0x000a600001047983 */ /* 0x001ea80000300a00 */
[----:B-1----:R-:W2:Y:S04]  /*34290*/  LDL.LU.64 R6, [R1+0xa68] ;  /* 0x000a680001067983 */ /* 0x002ea80000300a00 */
[----:B------:R-:W4:Y:S04]  /*342a0*/  LDL.64 R20, [R1] ;  /* 0x0000000001147983 */ /* 0x000f280000100a00 */
[----:B----4-:R0:W-:Y:S04]  /*342b0*/  STL.64 [R1+0x3d08], R20 ;  /* 0x003d081401007387 */ /* 0x0101e80000100a00 */
[----:B0-----:R-:W4:Y:S04]  /*342c0*/  LDL.64 R20, [R1+0x130] ;  /* 0x0001300001147983 */ /* 0x001f280000100a00 */
[----:B----4-:R0:W-:Y:S04]  /*342d0*/  STL.64 [R1+0x3d50], R20 ;  /* 0x003d501401007387 */ /* 0x0101e80000100a00 */
[----:B0-----:R-:W4:Y:S04]  /*342e0*/  LDL.LU.64 R20, [R1+0xa50] ;  /* 0x000a500001147983 */ /* 0x001f280000300a00 */
[----:B------:R-:W4:Y:S04]  /*342f0*/  LDL.LU.64 R22, [R1+0xa58] ;  /* 0x000a580001167983 */ /* 0x000f280000300a00 */
[----:B------:R-:W-:Y:S04]  /*34300*/  STL [R1+0x3ccc], R3 ;  /* 0x003ccc0301007387 */ /* 0x000fe80000100800 */
[----:B------:R-:W-:Y:S04]  /*34310*/  STL [R1+0x3cc8], R10 ;  /* 0x003cc80a01007387 */ /* 0x000fe80000100800 */
[----:B------:R0:W-:Y:S02]  /*34320*/  STL.64 [R1+0x3d30], R8 ;  /* 0x003d300801007387 */ /* 0x0001e40000100a00 */
[----:B0-----:R-:W-:-:S02]  /*34330*/  IMAD.MOV.U32 R8, RZ, RZ, R29 ;  /* 0x000000ffff087224 */ /* 0x001fc400078e001d */
[----:B------:R-:W-:-:S05]  /*34340*/  IMAD.MOV.U32 R9, RZ, RZ, R28 ;  /* 0x000000ffff097224 */ /* 0x000fca00078e001c */
[----:B------:R0:W-:Y:S04]  /*34350*/  STL.64 [R1+0x3d48], R8 ;  /* 0x003d480801007387 */ /* 0x0001e80000100a00 */
[----:B0-----:R-:W3:Y:S01]  /*34360*/  LDL.64 R8, [R1+0x160] ;  /* 0x0001600001087983 */ /* 0x001ee20000100a00 */
[----:B--2---:R-:W-:Y:S06]  /*34370*/  HMMA.16816.F32 R4, R12, R16, R4 ;  /* 0x000000100c04723c */ /* 0x004fec0000001804 */
[----:B------:R-:W-:-:S02]  /*34380*/  IMAD.MOV.U32 R29, RZ, RZ, R16 ;  /* 0x000000ffff1d7224 */ /* 0x000fc400078e0010 */
[----:B------:R-:W-:Y:S01]  /*34390*/  IMAD.MOV.U32 R28, RZ, RZ, R17 ;  /* 0x000000ffff1c7224 */ /* 0x000fe200078e0011 */
[----:B---3--:R-:W-:-:S15]  /*343a0*/  HMMA.16816.F32 R24, R12, R8, R24 ;  /* 0x000000080c18723c */ /* 0x008fde0000001818 */
[----:B------:R-:W-:-:S08]  /*343b0*/  NOP ;  /* 0x0000000000007918 */ /* 0x000fd00000000000 */
[----:B------:R-:W-:Y:S04]  /*343c0*/  STL.64 [R1+0x6f0], R24 ;  /* 0x0006f01801007387 */ /* 0x000fe80000100a00 */
[----:B------:R0:W-:Y:S02]  /*343d0*/  STL.64 [R1+0x6f8], R26 ;  /* 0x0006f81a01007387 */ /* 0x0001e40000100a00 */
[----:B0-----:R-:W-:Y:S02]  /*343e0*/  IMAD.MOV.U32 R27, RZ, RZ, R8 ;  /* 0x000000ffff1b7224 */ /* 0x001fe400078e0008 */
[----:B------:R-:W-:Y:S02]  /*343f0*/  IMAD.MOV.U32 R26, RZ, RZ, R9 ;  /* 0x000000ffff1a7224 */ /* 0x000fe400078e0009 */
[----:B------:R-:W2:Y:S04]  /*34400*/  LDL.LU.64 R8, [R1+0xa40] ;  /* 0x000a400001087983 */ /* 0x000ea80000300a00 */
[----:B------:R-:W2:Y:S04]  /*34410*/  LDL.LU.64 R10, [R1+0xa48] ;  /* 0x000a4800010a7983 */ /* 0x000ea80000300a00 */
[----:B------:R0:W-:Y:S04]  /*34420*/  STL.64 [R1+0x6e0], R4 ;  /* 0x0006e00401007387 */ /* 0x0001e80000100a00 */
[----:B------:R-:W-:Y:S04]  /*34430*/  STL.64 [R1+0x6e8], R6 ;  /* 0x0006e80601007387 */ /* 0x000fe80000100a00 */
[----:B0-----:R-:W4:Y:S04]  /*34440*/  LDL.LU.64 R4, [R1+0x3d58] ;  /* 0x003d580001047983 */ /* 0x001f280000300a00 */
[----:B------:R-:W3:Y:S04]  /*34450*/  LDL.LU.64 R16, [R1+0xa20] ;  /* 0x000a200001107983 */ /* 0x000ee80000300a00 */
[----:B------:R-:W2:Y:S01]  /*34460*/  LDL.LU.64 R18, [R1+0xa28] ;  /* 0x000a280001127983 */ /* 0x000ea20000300a00 */
[----:B----4-:R-:W-:Y:S03]  /*34470*/  HMMA.16816.F32 R20, R12, R4, R20 ;  /* 0x000000040c14723c */ /* 0x010fe60000001814 */
[----:B--2---:R-:W-:Y:S04]  /*34480*/  STL.64 [R1+0x3d40], R18 ;  /* 0x003d401201007387 */ /* 0x004fe80000100a00 */
[----:B---3--:R0:W-:Y:S04]  /*34490*/  STL.64 [R1+0x3d38], R16 ;  /* 0x003d381001007387 */ /* 0x0081e80000100a00 */
[----:B0-----:R-:W2:Y:S04]  /*344a0*/  LDL.LU.64 R16, [R1+0xa30] ;  /* 0x000a300001107983 */ /* 0x001ea80000300a00 */
[----:B------:R-:W2:Y:S08]  /*344b0*/  LDL.LU.64 R18, [R1+0xa38] ;  /* 0x000a380001127983 */ /* 0x000eb00000300a00 */
[----:B------:R0:W-:Y:S04]  /*344c0*/  STL.64 [R1+0x6d0], R20 ;  /* 0x0006d01401007387 */ /* 0x0001e80000100a00 */
[----:B------:R-:W-:Y:S04]  /*344d0*/  STL.64 [R1+0x6d8], R22 ;  /* 0x0006d81601007387 */ /* 0x000fe80000100a00 */
[----:B0-----:R-:W3:Y:S01]  /*344e0*/  LDL.LU.64 R20, [R1+0x3d50] ;  /* 0x003d500001147983 */ /* 0x001ee20000300a00 */
[----:B------:R-:W-:-:S02]  /*344f0*/  IMAD.MOV.U32 R0, RZ, RZ, R4 ;  /* 0x000000ffff007224 */ /* 0x000fc400078e0004 */
[----:B------:R-:W-:Y:S02]  /*34500*/  IMAD.MOV.U32 R2, RZ, RZ, R5 ;  /* 0x000000ffff027224 */ /* 0x000fe400078e0005 */
[----:B------:R-:W4:Y:S04]  /*34510*/  LDL.LU.64 R4, [R1+0xa00] ;  /* 0x000a000001047983 */ /* 0x000f280000300a00 */
[----:B------:R-:W4:Y:S01]  /*34520*/  LDL.LU.64 R6, [R1+0xa08] ;  /* 0x000a080001067983 */ /* 0x000f220000300a00 */
[----:B---3--:R-:W-:-:S15]  /*34530*/  HMMA.16816.F32 R8, R12, R20, R8 ;  /* 0x000000140c08723c */ /* 0x008fde0000001808 */
[----:B------:R-:W-:-:S08]  /*34540*/  NOP ;  /* 0x0000000000007918 */ /* 0x000fd00000000000 */
[----:B------:R0:W-:Y:S04]  /*34550*/  STL.64 [R1+0x6c0], R8 ;  /* 0x0006c00801007387 */ /* 0x0001e80000100a00 */
[----:B------:R-:W-:Y:S04]  /*34560*/  STL.64 [R1+0x6c8], R10 ;  /* 0x0006c80a01007387 */ /* 0x000fe80000100a00 */
[----:B0-----:R-:W2:Y:S01]  /*34570*/  LDL.LU.64 R8, [R1+0x3d48] ;  /* 0x003d480001087983 */ /* 0x001ea20000300a00 */
[----:B------:R-:W-:Y:S02]  /*34580*/  IMAD.MOV.U32 R24, RZ, RZ, R20 ;  /* 0x000000ffff187224 */ /* 0x000fe400078e0014 */
[----:B------:R-:W-:-:S02]  /*34590*/  IMAD.MOV.U32 R25, RZ, RZ, R21 ;  /* 0x000000ffff197224 */ /* 0x000fc400078e0015 */
[----:B------:R-:W3:Y:S04]  /*345a0*/  LDL.LU.64 R20, [R1+0x280] ;  /* 0x0002800001147983 */ /* 0x000ee80000300a00 */
[----:B------:R-:W3:Y:S04]  /*345b0*/  LDL.LU.64 R22, [R1+0x288] ;  /* 0x0002880001167983 */ /* 0x000ee80000300a00 */
[----:B------:R-:W-:Y:S04]  /*345c0*/  STL.64 [R1+0x3ce0], R26 ;  /* 0x003ce01a01007387 */ /* 0x000fe80000100a00 */
[----:B------:R0:W-:Y:S04]  /*345d0*/  STL.64 [R1+0x3cd8], R24 ;  /* 0x003cd81801007387 */ /* 0x0001e80000100a00 */
[----:B0-----:R-:W3:Y:S04]  /*345e0*/  LDL.LU.64 R24, [R1+0xd50] ;  /* 0x000d500001187983 */ /* 0x001ee80000300a00 */
[----:B------:R-:W3:Y:S01]  /*345f0*/  LDL.LU.64 R26, [R1+0xd58] ;  /* 0x000d5800011a7983 */ /* 0x000ee20000300a00 */
[----:B--2---:R-:W-:Y:S03]  /*34600*/  HMMA.16816.F32 R8, R12, R8, R16 ;  /* 0x000000080c08723c */ /* 0x004fe60000001810 */
[----:B------:R-:W2:Y:S04]  /*34610*/  LDL.LU.64 R18, [R1+0x3d40] ;  /* 0x003d400001127983 */ /* 0x000ea80000300a00 */
[----:B------:R-:W2:-:S15]  /*34620*/  LDL.LU.64 R16, [R1+0x3d38] ;  /* 0x003d380001107983 */ /* 0x000e9e0000300a00 */
[----:B------:R-:W-:-:S01]  /*34630*/  NOP ;  /* 0x0000000000007918 */ /* 0x000fc20000000000 */
[----:B------:R0:W-:Y:S04]  /*34640*/  STL.64 [R1+0x6b0], R8 ;  /* 0x0006b00801007387 */ /* 0x0001e80000100a00 */
[----:B------:R-:W-:Y:S04]  /*34650*/  STL.64 [R1+0x6b8], R10 ;  /* 0x0006b80a01007387 */ /* 0x000fe80000100a00 */
[----:B0-----:R-:W2:Y:S02]  /*34660*/  LDL.LU.64 R8, [R1+0x3d30] ;  /* 0x003d300001087983 */ /* 0x001ea40000300a00 */
[----:B--2---:R-:W-:-:S15]  /*34670*/  HMMA.16816.F32 R16, R12, R8, R16 ;  /* 0x000000080c10723c */ /* 0x004fde0000001810 */
[----:B------:R-:W-:-:S08]  /*34680*/  NOP ;  /* 0x0000000000007918 */ /* 0x000fd00000000000 */
[----:B------:R0:W-:Y:S04]  /*34690*/  STL.64 [R1+0x6a0], R16 ;  /* 0x0006a01001007387 */ /* 0x0001e80000100a00 */
[----:B------:R-:W-:Y:S04]  /*346a0*/  STL.64 [R1+0x6a8], R18 ;  /* 0x0006a81201007387 */ /* 0x000fe80000100a00 */
[----:B0-----:R-:W2:Y:S04]  /*346b0*/  LDL.LU.64 R16, [R1+0x3d28] ;  /* 0x003d280001107983 */ /* 0x001ea80000300a00 */
[----:B------:R0:W-:Y:S04]  /*346c0*/  STL.64 [R1+0x3bf0], R8 ;  /* 0x003bf00801007387 */ /* 0x0001e80000100a00 */
[----:B0-----:R-:W2:Y:S04]  /*346d0*/  LDL.LU.64 R8, [R1+0xa10] ;  /* 0x000a100001087983 */ /* 0x001ea80000300a00 */
[----:B------:R-:W2:Y:S02]  /*346e0*/  LDL.LU.64 R10, [R1+0xa18] ;  /* 0x000a1800010a7983 */ /* 0x000ea40000300a00 */
[----:B--2---:R-:W-:-:S15]  /*346f0*/  HMMA.16816.F32 R8, R12, R16, R8 ;  /* 0x000000100c08723c */ /* 0x004fde0000001808 */
[----:B------:R-:W-:-:S08]  /*34700*/  NOP ;  /* 0x0000000000007918 */ /* 0x000fd00000000000 */
[----:B------:R0:W-:Y:S04]  /*34710*/  STL.64 [R1+0x690], R8 ;  /* 0x0006900801007387 */ /* 0x0001e80000100a00 */
[----:B------:R-:W-:Y:S04]  /*34720*/  STL.64 [R1+0x698], R10 ;  /* 0x0006980a01007387 */ /* 0x000fe80000100a00 */
[----:B------:R-:W2:Y:S01]  /*34730*/  LDL.LU.64 R18, [R1+0x3d20] ;  /* 0x003d200001127983 */ /* 0x000ea20000300a00 */
[----:B0-----:R-:W-:Y:S02]  /*34740*/  IMAD.MOV.U32 R9, RZ, RZ, R16 ;  /* 0x000000ffff097224 */ /* 0x001fe400078e0010 */
[----:B------:R-:W-:-:S02]  /*34750*/  IMAD.MOV.U32 R8, RZ, RZ, R17 ;  /* 0x000000ffff087224 */ /* 0x000fc400078e0011 */
[----:B------:R-:W4:Y:S02]  /*34760*/  LDL.LU.64 R16, [R1+0x3d18] ;  /* 0x003d180001107983 */ /* 0x000f240000300a00 */
[----:B----4-:R-:W-:-:S15]  /*34770*/  HMMA.16816.F32 R4, R12, R16, R4 ;  /* 0x000000100c04723c */ /* 0x010fde0000001804 */
[----:B------:R-:W-:-:S08]  /*34780*/  NOP ;  /* 0x0000000000007918 */ /* 0x000fd00000000000 */
[----:B------:R0:W-:Y:S04]  /*34790*/  STL.64 [R1+0x680], R4 ;  /* 0x0006800401007387 */ /* 0x0001e80000100a00 */
[----:B------:R-:W-:Y:S04]  /*347a0*/  STL.64 [R1+0x688], R6 ;  /* 0x0006880601007387 */ /* 0x000fe80000100a00 */
[----:B0-----:R-:W3:Y:S04]  /*347b0*/  LDL.LU.64 R4, [R1+0x3d10] ;  /* 0x003d100001047983 */ /* 0x001ee80000300a00 */
[----:B--2---:R-:W-:Y:S04]  /*347c0*/  STL.64 [R1+0x3bd0], R18 ;  /* 0x003bd01201007387 */ /* 0x004fe80000100a00 */
[----:B------:R0:W-:Y:S04]  /*347d0*/  STL.64 [R1+0x3bc8], R16 ;  /* 0x003bc81001007387 */ /* 0x0001e80000100a00 */
[----:B0-----:R-:W2:Y:S04]  /*347e0*/  LDL.LU.64 R16, [R1+0xdd0] ;  /* 0x000dd00001107983 */ /* 0x001ea80000300a00 */
[----:B------:R-:W2:Y:S01]  /*347f0*/  LDL.LU.64 R18, [R1+0xdd8] ;  /* 0x000dd80001127983 */ /* 0x000ea20000300a00 */
[----:B---3--:R-:W-:Y:S03]  /*34800*/  HMMA.16816.F32 R12, R12, R4, R20 ;  /* 0x000000040c0c723c */ /* 0x008fe60000001814 */
[----:B------:R-:W3:Y:S03]  /*34810*/  LDL.LU.64 R20, [R1+0x3d08] ;  /* 0x003d080001147983 */ /* 0x000ee60000300a00 */
[----:B------:R-:W-:-:S02]  /*34820*/  IMAD.MOV.U32 R3, RZ, RZ, R4 ;  /* 0x000000ffff037224 */ /* 0x000fc400078e0004 */
[----:B------:R-:W-:-:S15]  /*34830*/  IMAD.MOV.U32 R10, RZ, RZ, R5 ;  /* 0x000000ffff0a7224 */ /* 0x000fde00078e0005 */
[----:B------:R-:W-:Y:S04]  /*34840*/  STL.64 [R1+0x300], R12 ;  /* 0x0003000c01007387 */ /* 0x000fe80000100a00 */
[----:B------:R0:W-:Y:S04]  /*34850*/  STL.64 [R1+0x308], R14 ;  /* 0x0003080e01007387 */ /* 0x0001e80000100a00 */
[----:B------:R-:W2:Y:S04]  /*34860*/  LDL.LU.64 R6, [R1+0x3d00] ;  /* 0x003d000001067983 */ /* 0x000ea80000300a00 */
[----:B------:R-:W2:Y:S04]  /*34870*/  LDL.LU.64 R4, [R1+0x3cf8] ;  /* 0x003cf80001047983 */ /* 0x000ea80000300a00 */
[----:B0-----:R-:W4:Y:S01]  /*34880*/  LDL R15, [R1+0x1a5c] ;  /* 0x001a5c00010f7983 */ /* 0x001f220000100800 */
[----:B---3--:R-:W-:Y:S01]  /*34890*/  IMAD.MOV.U32 R11, RZ, RZ, R21 ;  /* 0x000000ffff0b7224 */ /* 0x008fe200078e0015 */
[----:B--2---:R-:W-:Y:S02]  /*348a0*/  HMMA.16816.F32 R16, R4, R20, R16 ;  /* 0x000000140410723c */ /* 0x004fe40000001810 */
[----:B----4-:R-:W0:-:S15]  /*348b0*/  LDSM.16.MT88.4 R12, [R15+UR4+0x8080] ;  /* 0x008080040f0c783b */ /* 0x010e1e0008004200 */
[----:B------:R-:W-:-:S06]  /*348c0*/  NOP ;  /* 0x0000000000007918 */ /* 0x000fcc0000000000 */
[----:B------:R-:W-:Y:S04]  /*348d0*/  STL.64 [R1+0x1a0], R16 ;  /* 0x0001a01001007387 */ /* 0x000fe80000100a00 */
[----:B------:R1:W-:Y:S04]  /*348e0*/  STL.64 [R1+0x1a8], R18 ;  /* 0x0001a81201007387 */ /* 0x0003e80000100a00 */
[----:B------:R-:W2:Y:S01]  /*348f0*/  LDL.LU.64 R22, [R1+0x3cf0] ;  /* 0x003cf00001167983 */ /* 0x000ea20000300a00 */
[----:B-1----:R-:W-:-:S03]  /*34900*/  IMAD.MOV.U32 R18, RZ, RZ, R20 ;  /* 0x000000ffff127224 */ /* 0x002fc600078e0014 */
[----:B------:R-:W3:Y:S01]  /*34910*/  LDL.LU.64 R20, [R1+0x3ce8] ;  /* 0x003ce80001147983 */ /* 0x000ee20000300a00 */
[----:B------:R-:W-:Y:S02]  /*34920*/  IMAD.MOV.U32 R16, RZ, RZ, R9 ;  /* 0x000000ffff107224 */ /* 0x000fe400078e0009 */
[----:B------:R-:W-:Y:S01]  /*34930*/  IMAD.MOV.U32 R17, RZ, RZ, R8 ;  /* 0x000000ffff117224 */ /* 0x000fe200078e0008 */
[----:B---3--:R-:W-:-:S15]  /*34940*/  HMMA.16816.F32 R24, R4, R20, R24 ;  /* 0x000000140418723c */ /* 0x008fde0000001818 */
[----:B------:R-:W-:-:S08]  /*34950*/  NOP ;  /* 0x0000000000007918 */ /* 0x000fd00000000000 */
[----:B------:R-:W-:Y:S04]  /*34960*/  STL.64 [R1+0xd0], R24 ;  /* 0x0000d01801007387 */ /* 0x000fe80000100a00 */
[----:B------:R1:W-:Y:S04]  /*34970*/  STL.64 [R1+0xd8], R26 ;  /* 0x0000d81a01007387 */ /* 0x0003e80000100a00 */
[----:B-1----:R-:W3:Y:S04]  /*34980*/  LDL.LU.64 R26, [R1+0x3ce0] ;  /* 0x003ce000011a7983 */ /* 0x002ee80000300a00 */
[----:B------:R-:W4:Y:S04]  /*34990*/  LDL.LU.64 R24, [R1+0x3cd8] ;  /* 0x003cd80001187983 */ /* 0x000f280000300a00 */
[----:B------:R-:W2:Y:S04]  /*349a0*/  LDL.64 R8, [R1+0x120] ;  /* 0x0001200001087983 */ /* 0x000ea80000100a00 */
[----:B--2---:R-:W-:Y:S04]  /*349b0*/  STL.64 [R1+0x3c08], R8 ;  /* 0x003c080801007387 */ /* 0x004fe80000100a00 */
[----:B------:R1:W-:Y:S04]  /*349c0*/  STL.64 [R1+0x3be8], R16 ;  /* 0x003be81001007387 */ /* 0x0003e80000100a00 */
[----:B------:R-:W-:Y:S04]  /*349d0*/  STL [R1+0x3cb0], R18 ;  /* 0x003cb01201007387 */ /* 0x000fe80000100800 */
[----:B-1----:R-:W2:Y:S01]  /*349e0*/  LDL.64 R16, [R1+0x10] ;  /* 0x0000100001107983 */ /* 0x002ea20000100a00 */
[----:B----4-:R-:W-:-:S02]  /*349f0*/  IMAD.MOV.U32 R8, RZ, RZ, R24 ;  /* 0x000000ffff087224 */ /* 0x010fc400078e0018 */
[----:B------:R-:W-:Y:S01]  /*34a00*/  IMAD.MOV.U32 R9, RZ, RZ, R25 ;  /* 0x000000ffff097224 */ /* 0x000fe200078e0019 */
[----:B--2---:R1:W-:Y:S04]  /*34a10*/  STL.64 [R1+0x3cb8], R16 ;  /* 0x003cb81001007387 */ /* 0x0043e80000100a00 */
[----:B-1----:R-:W2:Y:S04]  /*34a20*/  LDL.LU.64 R16, [R1+0xce0] ;  /* 0x000ce00001107983 */ /* 0x002ea80000300a00 */
[----:B------:R-:W2:Y:S04]  /*34a30*/  LDL.LU.64 R18, [R1+0xce8] ;  /* 0x000ce80001127983 */ /* 0x000ea80000300a00 */
[----:B------:R-:W-:Y:S04]  /*34a40*/  STL.64 [R1+0x3b98], R22 ;  /* 0x003b981601007387 */ /* 0x000fe80000100a00 */
[----:B------:R1:W-:Y:S04]  /*34a50*/  STL.64 [R1+0x3b90], R20 ;  /* 0x003b901401007387 */ /* 0x0003e80000100a00 */
[----:B-1----:R-:W4:Y:S04]  /*34a60*/  LDL.LU.64 R20, [R1+0xc60] ;  /* 0x000c600001147983 */ /* 0x002f280000300a00 */
[----:B------:R-:W4:Y:S04]  /*34a70*/  LDL.LU.64 R22, [R1+0xc68] ;  /* 0x000c680001167983 */ /* 0x000f280000300a00 */
[----:B------:R-:W2:Y:S04]  /*34a80*/  LDL.LU R24, [R1+0x3cd4] ;  /* 0x003cd40001187983 */ /* 0x000ea80000300800 */
[----:B------:R-:W2:Y:S04]  /*34a90*/  LDL.LU R25, [R1+0x3cd0] ;  /* 0x003cd00001197983 */ /* 0x000ea80000300800 */
[----:B------:R1:W-:Y:S04]  /*34aa0*/  STL.64 [R1+0x3c20], R8 ;  /* 0x003c200801007387 */ /* 0x0003e80000100a00 */
[----:B0-----:R-:W-:Y:S04]  /*34ab0*/  STL.64 [R1+0x3ae8], R14 ;  /* 0x003ae80e01007387 */ /* 0x001fe80000100a00 */
[----:B------:R0:W-:Y:S01]  /*34ac0*/  STL.64 [R1+0x3ae0], R12 ;  /* 0x003ae00c01007387 */ /* 0x0001e20000100a00 */
[----:B-1----:R-:W-:-:S02]  /*34ad0*/  IMAD.MOV.U32 R8, RZ, RZ, R0 ;  /* 0x000000ffff087224 */ /* 0x002fc400078e0000 */
[----:B------:R-:W-:Y:S02]  /*34ae0*/  IMAD.MOV.U32 R9, RZ, RZ, R2 ;  /* 0x000000ffff097224 */ /* 0x000fe400078e0002 */
[----:B0-----:R-:W-:Y:S02]  /*34af0*/  IMAD.MOV.U32 R12, RZ, RZ, R3 ;  /* 0x000000ffff0c7224 */ /* 0x001fe400078e0003 */
[----:B------:R-:W-:Y:S01]  /*34b00*/  IMAD.MOV.U32 R13, RZ, RZ, R10 ;  /* 0x000000ffff0d7224 */ /* 0x000fe200078e000a */
[----:B------:R-:W4:Y:S04]  /*34b10*/  LDL.LU R3, [R1+0x3ccc] ;  /* 0x003ccc0001037983 */ /* 0x000f280000300800 */
[----:B------:R-:W4:Y:S04]  /*34b20*/  LDL.LU R10, [R1+0x3cc8] ;  /* 0x003cc800010a7983 */ /* 0x000f280000300800 */
[----:B------:R-:W4:Y:S04]  /*34b30*/  LDL.LU R0, [R1+0x3cc4] ;  /* 0x003cc40001007983 */ /* 0x000f280000300800 */
[----:B------:R-:W4:Y:S04]  /*34b40*/  LDL.LU R2, [R1+0x3cc0] ;  /* 0x003cc00001027983 */ /* 0x000f280000300800 */
[----:B------:R-:W-:Y:S01]  /*34b50*/  STL.64 [R1+0x3c38], R8 ;  /* 0x003c380801007387 */ /* 0x000fe20000100a00 */
[----:B--2---:R-:W-:-:S15]  /*34b60*/  HMMA.16816.F32 R16, R4, R24, R16 ;  /* 0x000000180410723c */ /* 0x004fde0000001810 */
[----:B------:R-:W-:-:S08]  /*34b70*/  NOP ;  /* 0x0000000000007918 */ /* 0x000fd00000000000 */
[----:B------:R0:W-:Y:S04]  /*34b80*/  STL.64 [R1+0xc0], R16 ;  /* 0x0000c01001007387 */ /* 0x0001e80000100a00 */
[----:B------:R-:W-:Y:S04]  /*34b90*/  STL.64 [R1+0xc8], R18 ;  /* 0x0000c81201007387 */ /* 0x000fe80000100a00 */
[----:B0-----:R-:W4:Y:S01]  /*34ba0*/  LDL.LU.64 R16, [R1+0x3cb8] ;  /* 0x003cb80001107983 */ /* 0x001f220000300a00 */
[----:B------:R-:W-:Y:S02]  /*34bb0*/  IMAD.MOV.U32 R8, RZ, RZ, R29 ;  /* 0x000000ffff087224 */ /* 0x000fe400078e001d */
[----:B------:R-:W-:-:S05]  /*34bc0*/  IMAD.MOV.U32 R9, RZ, RZ, R28 ;  /* 0x000000ffff097224 */ /* 0x000fca00078e001c */
[----:B------:R3:W-:Y:S04]  /*34bd0*/  STL.64 [R1+0x3c50], R8 ;  /* 0x003c500801007387 */ /* 0x0007e80000100a00 */
[----:B------:R-:W-:Y:S01]  /*34be0*/  STL.64 [R1+0x3bc0], R24 ;  /* 0x003bc01801007387 */ /* 0x000fe20000100a00 */
[----:B---3--:R-:W-:Y:S02]  /*34bf0*/  IMAD.MOV.U32 R8, RZ, RZ, R27 ;  /* 0x000000ffff087224 */ /* 0x008fe400078e001b */
[----:B------:R-:W-:Y:S01]  /*34c00*/  IMAD.MOV.U32 R9, RZ, RZ, R26 ;  /* 0x000000ffff097224 */ /* 0x000fe200078e001a */
[----:B----4-:R-:W-:Y:S06]  /*34c10*/  HMMA.16816.F32 R20, R4, R16, R20 ;  /* 0x000000100414723c */ /* 0x010fec0000001814 */
[----:B------:R-:W-:-:S15]  /*34c20*/  IMAD.MOV.U32 R15, RZ, RZ, R17 ;  /* 0x000000ffff0f7224 */ /* 0x000fde00078e0011 */
[----:B------:R-:W-:-:S02]  /*34c30*/  NOP ;  /* 0x0000000000007918 */ /* 0x000fc40000000000 */
[----:B------:R-:W-:Y:S04]  /*34c40*/  STL.64 [R1+0xb0], R20 ;  /* 0x0000b01401007387 */ /* 0x000fe80000100a00 */
[----:B------:R-:W-:Y:S04]  /*34c50*/  STL.64 [R1+0xb8], R22 ;  /* 0x0000b81601007387 */ /* 0x000fe80000100a00 */
[----:B------:R-:W2:Y:S04]  /*34c60*/  LDL.LU R18, [R1+0x3cb0] ;  /* 0x003cb00001127983 */ /* 0x000ea80000300800 */
[----:B------:R0:W-:Y:S04]  /*34c70*/  STL.64 [R1+0x3c68], R8 ;  /* 0x003c680801007387 */ /* 0x0001e80000100a00 */
[----:B------:R-:W-:Y:S04]  /*34c80*/  STL [R1+0x3c00], R15 ;  /* 0x003c000f01007387 */ /* 0x000fe80000100800 */
[----:B------:R-:W-:Y:S01]  /*34c90*/  STL.64 [R1+0x3bf8], R12 ;  /* 0x003bf80c01007387 */ /* 0x000fe20000100a00 */
[----:B0-----:R-:W-:-:S02]  /*34ca0*/  IMAD.MOV.U32 R8, RZ, RZ, R10 ;  /* 0x000000ffff087224 */ /* 0x001fc400078e000a */
[----:B------:R-:W-:-:S05]  /*34cb0*/  IMAD.MOV.U32 R9, RZ, RZ, R3 ;  /* 0x000000ffff097224 */ /* 0x000fca00078e0003 */
[----:B------:R0:W-:Y:S02]  /*34cc0*/  STL.64 [R1+0x3c80], R8 ;  /* 0x003c800801007387 */ /* 0x0001e40000100a00 */
[----:B0-----:R-:W-:Y:S02]  /*34cd0*/  IMAD.MOV.U32 R8, RZ, RZ, R2 ;  /* 0x000000ffff087224 */ /* 0x001fe400078e0002 */
[----:B------:R-:W-:-:S05]  /*34ce0*/  IMAD.MOV.U32 R9, RZ, RZ, R0 ;  /* 0x000000ffff097224 */ /* 0x000fca00078e0000 */
[----:B------:R0:W-:Y:S04]  /*34cf0*/  STL.64 [R1+0x3c98], R8 ;  /* 0x003c980801007387 */ /* 0x0001e80000100a00 */
[----:B0-----:R-:W3:Y:S04]  /*34d00*/  LDL.64 R8, [R1+0x190] ;  /* 0x0001900001087983 */ /* 0x001ee80000100a00 */
[----:B------:R-:W4:Y:S04]  /*34d10*/  LDL.LU.64 R12, [R1+0x400] ;  /* 0x00040000010c7983 */ /* 0x000f280000300a00 */
[----:B------:R-:W2:Y:S04]  /*34d20*/  LDL.LU.64 R14, [R1+0x408] ;  /* 0x00040800010e7983 */ /* 0x000ea80000300a00 */
[----:B--2---:R-:W-:Y:S04]  /*34d30*/  STL.64 [R1+0x3c18], R14 ;  /* 0x003c180e01007387 */ /* 0x004fe80000100a00 */
[----:B----4-:R0:W-:Y:S04]  /*34d40*/  STL.64 [R1+0x3c10], R12 ;  /* 0x003c100c01007387 */ /* 0x0101e80000100a00 */
[----:B0-----:R-:W2:Y:S04]  /*34d50*/  LDL.LU.64 R12, [R1+0x5c0] ;  /* 0x0005c000010c7983 */ /* 0x001ea80000300a00 */
[----:B------:R-:W4:Y:S04]  /*34d60*/  LDL.LU.64 R14, [R1+0x5c8] ;  /* 0x0005c800010e7983 */ /* 0x000f280000300a00 */
[----:B----4-:R-:W-:Y:S04]  /*34d70*/  STL.64 [R1+0x3c30], R14 ;  /* 0x003c300e01007387 */ /* 0x010fe80000100a00 */
[----:B--2---:R0:W-:Y:S04]  /*34d80*/  STL.64 [R1+0x3c28], R12 ;  /* 0x003c280c01007387 */ /* 0x0041e80000100a00 */
        /* <DEDUP_REMOVED lines=21> */
[----:B------:R-:W2:Y:S01]  /*34ee0*/  LDL.LU.64 R14, [R1+0xbe8] ;  /* 0x000be800010e7983 */ /* 0x000ea20000300a00 */
[----:B------:R-:W-:-:S02]  /*34ef0*/  IMAD.MOV.U32 R22, RZ, RZ, R16 ;  /* 0x000000ffff167224 */ /* 0x000fc400078e0010 */
[----:B------:R-:W-:Y:S02]  /*34f00*/  IMAD.MOV.U32 R20, RZ, RZ, R18 ;  /* 0x000000ffff147224 */ /* 0x000fe400078e0012 */
[----:B------:R-:W-:Y:S01]  /*34f10*/  IMAD.MOV.U32 R21, RZ, RZ, R11 ;  /* 0x000000ffff157224 */ /* 0x000fe200078e000b */
[----:B------:R-:W4:Y:S04]  /*34f20*/  LDL.LU.64 R16, [R1+0x3f0] ;  /* 0x0003f00001107983 */ /* 0x000f280000300a00 */
[----:B------:R-:W4:Y:S04]  /*34f30*/  LDL.LU.64 R18, [R1+0x3f8] ;  /* 0x0003f80001127983 */ /* 0x000f280000300a00 */
[----:B------:R-:W-:Y:S04]  /*34f40*/  STL [R1+0x3be0], R22 ;  /* 0x003be01601007387 */ /* 0x000fe80000100800 */
[----:B------:R0:W-:Y:S01]  /*34f50*/  STL.64 [R1+0x3bd8], R20 ;  /* 0x003bd81401007387 */ /* 0x0001e20000100a00 */
[----:B---3--:R-:W-:-:S02]  /*34f60*/  IMAD.MOV.U32 R2, RZ, RZ, R8 ;  /* 0x000000ffff027224 */ /* 0x008fc400078e0008 */
[----:B------:R-:W-:Y:S01]  /*34f70*/  IMAD.MOV.U32 R0, RZ, RZ, R9 ;  /* 0x000000ffff007224 */ /* 0x000fe200078e0009 */
[----:B0-----:R-:W3:Y:S04]  /*34f80*/  LDL.LU.64 R20, [R1+0x3d0] ;  /* 0x0003d00001147983 */ /* 0x001ee80000300a00 */
[----:B------:R-:W3:Y:S04]  /*34f90*/  LDL.LU.64 R22, [R1+0x3d8] ;  /* 0x0003d80001167983 */ /* 0x000ee80000300a00 */
[----:B------:R-:W3:Y:S04]  /*34fa0*/  LDL.LU.64 R24, [R1+0x3c0] ;  /* 0x0003c00001187983 */ /* 0x000ee80000300a00 */
[----:B------:R-:W3:Y:S01]  /*34fb0*/  LDL.LU.64 R26, [R1+0x3c8] ;  /* 0x0003c800011a7983 */ /* 0x000ee20000300a00 */
[----:B--2---:R-:W-:-:S15]  /*34fc0*/  HMMA.16816.F32 R12, R4, R8, R12 ;  /* 0x00000008040c723c */ /* 0x004fde000000180c */
[----:B------:R-:W-:-:S08]  /*34fd0*/  NOP ;  /* 0x0000000000007918 */ /* 0x000fd00000000000 */
[----:B------:R-:W-:Y:S04]  /*34fe0*/  STL.64 [R1+0xa0], R12 ;  /* 0x0000a00c01007387 */ /* 0x000fe80000100a00 */
[----:B------:R0:W-:Y:S04]  /*34ff0*/  STL.64 [R1+0xa8], R14 ;  /* 0x0000a80e01007387 */ /* 0x0001e80000100a00 */
[----:B0-----:R-:W2:Y:S04]  /*35000*/  LDL.LU.64 R14, [R1+0x3ca8] ;  /* 0x003ca800010e7983 */ /* 0x001ea80000300a00 */
[----:B------:R-:W2:Y:S04]  /*35010*/  LDL.LU.64 R12, [R1+0x3ca0] ;  /* 0x003ca000010c7983 */ /* 0x000ea80000300a00 */
[----:B------:R-:W2:Y:S02]  /*35020*/  LDL.LU.64 R8, [R1+0x3c98] ;  /* 0x003c980001087983 */ /* 0x000ea40000300a00 */
        /* <DEDUP_REMOVED lines=43> */
[----:B------:R-:W-:-:S15]  /*352e0*/  IMAD.MOV.U32 R3, RZ, RZ, R9 ;  /* 0x000000ffff037224 */ /* 0x000fde00078e0009 */
[----:B------:R-:W-:-:S02]  /*352f0*/  NOP ;  /* 0x0000000000007918 */ /* 0x000fc40000000000 */
[----:B------:R-:W-:Y:S04]  /*35300*/  STL.64 [R1+0x490], R12 ;  /* 0x0004900c01007387 */ /* 0x000fe80000100a00 */
[----:B------:R0:W-:Y:S04]  /*35310*/  STL.64 [R1+0x498], R14 ;  /* 0x0004980e01007387 */ /* 0x0001e80000100a00 */
[----:B0-----:R-:W2:Y:S04]  /*35320*/  LDL.LU R15, [R1+0x3c00] ;  /* 0x003c0000010f7983 */ /* 0x001ea80000300800 */
[----:B------:R-:W2:Y:S01]  /*35330*/  LDL.LU.64 R12, [R1+0x3bf8] ;  /* 0x003bf800010c7983 */ /* 0x000ea20000300a00 */
[----:B------:R-:W-:-:S03]  /*35340*/  IMAD.MOV.U32 R14, RZ, RZ, R8 ;  /* 0x000000ffff0e7224 */ /* 0x000fc600078e0008 */
[----:B------:R-:W4:Y:S02]  /*35350*/  LDL.LU.64 R8, [R1+0x3bf0] ;  /* 0x003bf00001087983 */ /* 0x000f240000300a00 */
[----:B----4-:R-:W-:Y:S02]  /*35360*/  HMMA.16816.F32 R8, R4, R8, R16 ;  /* 0x000000080408723c */ /* 0x010fe40000001810 */
[----:B------:R-:W3:-:S15]  /*35370*/  LDL.LU.64 R16, [R1+0x3be8] ;  /* 0x003be80001107983 */ /* 0x000ede0000300a00 */
[----:B------:R-:W-:-:S06]  /*35380*/  NOP ;  /* 0x0000000000007918 */ /* 0x000fcc0000000000 */
[----:B------:R0:W-:Y:S04]  /*35390*/  STL.64 [R1+0x480], R8 ;  /* 0x0004800801007387 */ /* 0x0001e80000100a00 */
[----:B------:R1:W-:Y:S04]  /*353a0*/  STL.64 [R1+0x488], R10 ;  /* 0x0004880a01007387 */ /* 0x0003e80000100a00 */
[----:B0-----:R-:W2:Y:S04]  /*353b0*/  LDL.LU.64 R8, [R1+0x200] ;  /* 0x0002000001087983 */ /* 0x001ea80000300a00 */
[----:B-1----:R-:W2:Y:S01]  /*353c0*/  LDL.LU.64 R10, [R1+0x208] ;  /* 0x00020800010a7983 */ /* 0x002ea20000300a00 */
[----:B---3--:R-:W-:Y:S03]  /*353d0*/  HMMA.16816.F32 R16, R4, R16, R20 ;  /* 0x000000100410723c */ /* 0x008fe60000001814 */
[----:B------:R-:W3:Y:S04]  /*353e0*/  LDL.LU R22, [R1+0x3be0] ;  /* 0x003be00001167983 */ /* 0x000ee80000300800 */
[----:B------:R-:W4:-:S15]  /*353f0*/  LDL.LU.64 R20, [R1+0x3bd8] ;  /* 0x003bd80001147983 */ /* 0x000f1e0000300a00 */
[----:B------:R-:W-:-:S01]  /*35400*/  NOP ;  /* 0x0000000000007918 */ /* 0x000fc20000000000 */
[----:B------:R-:W-:Y:S04]  /*35410*/  STL.64 [R1+0x470], R16 ;  /* 0x0004701001007387 */ /* 0x000fe80000100a00 */
[----:B------:R0:W-:Y:S04]  /*35420*/  STL.64 [R1+0x478], R18 ;  /* 0x0004781201007387 */ /* 0x0001e80000100a00 */
[----:B0-----:R-:W2:Y:S04]  /*35430*/  LDL.LU.64 R18, [R1+0x3bd0] ;  /* 0x003bd00001127983 */ /* 0x001ea80000300a00 */
[----:B------:R-:W3:Y:S02]  /*35440*/  LDL.LU.64 R16, [R1+0x3bc8] ;  /* 0x003bc80001107983 */ /* 0x000ee40000300a00 */
[----:B---3--:R-:W-:-:S15]  /*35450*/  HMMA.16816.F32 R24, R4, R16, R24 ;  /* 0x000000100418723c */ /* 0x008fde0000001818 */
[----:B------:R-:W-:-:S08]  /*35460*/  NOP ;  /* 0x0000000000007918 */ /* 0x000fd00000000000 */
[----:B------:R0:W-:Y:S04]  /*35470*/  STL.64 [R1+0x460], R24 ;  /* 0x0004601801007387 */ /* 0x0001e80000100a00 */
[----:B------:R1:W-:Y:S04]  /*35480*/  STL.64 [R1+0x468], R26 ;  /* 0x0004681a01007387 */ /* 0x0003e80000100a00 */
[----:B0-----:R-:W3:Y:S04]  /*35490*/  LDL.LU.64 R24, [R1+0x3bc0] ;  /* 0x003bc00001187983 */ /* 0x001ee80000300a00 */
[----:B-1----:R-:W4:Y:S04]  /*354a0*/  LDL R26, [R1+0x1a58] ;  /* 0x001a5800011a7983 */ /* 0x002f280000100800 */
[----:B----4-:R-:W-:Y:S04]  /*354b0*/  STL [R1+0x3ba8], R26 ;  /* 0x003ba81a01007387 */ /* 0x010fe80000100800 */
[----:B---3--:R0:W-:Y:S04]  /*354c0*/  STL.64 [R1+0x3ba0], R24 ;  /* 0x003ba01801007387 */ /* 0x0081e80000100a00 */
[----:B0-----:R-:W3:Y:S04]  /*354d0*/  LDL.LU.64 R24, [R1+0xde0] ;  /* 0x000de00001187983 */ /* 0x001ee80000300a00 */
[----:B------:R-:W3:Y:S04]  /*354e0*/  LDL.LU.64 R26, [R1+0xde8] ;  /* 0x000de800011a7983 */ /* 0x000ee80000300a00 */
[----:B--2---:R-:W-:Y:S04]  /*354f0*/  STL.64 [R1+0x3b10], R18 ;  /* 0x003b101201007387 */ /* 0x004fe80000100a00 */
[----:B------:R0:W-:Y:S04]  /*35500*/  STL.64 [R1+0x3b08], R16 ;  /* 0x003b081001007387 */ /* 0x0001e80000100a00 */
[----:B0-----:R-:W2:Y:S01]  /*35510*/  LDL.64 R16, [R1+0x180] ;  /* 0x0001800001107983 */ /* 0x001ea20000100a00 */
[----:B------:R-:W-:Y:S03]  /*35520*/  HMMA.16816.F32 R4, R4, R12, R8 ;  /* 0x0000000c0404723c */ /* 0x000fe60000001808 */
[----:B--2---:R0:W-:Y:S02]  /*35530*/  STL.64 [R1+0x3b78], R16 ;  /* 0x003b781001007387 */ /* 0x0041e40000100a00 */
[----:B0-----:R-:W-:-:S02]  /*35540*/  IMAD.MOV.U32 R16, RZ, RZ, R22 ;  /* 0x000000ffff107224 */ /* 0x001fc400078e0016 */
[----:B------:R-:W-:-:S05]  /*35550*/  IMAD.MOV.U32 R17, RZ, RZ, R15 ;  /* 0x000000ffff117224 */ /* 0x000fca00078e000f */
[----:B------:R0:W-:Y:S04]  /*35560*/  STL.64 [R1+0x3b88], R16 ;  /* 0x003b881001007387 */ /* 0x0001e80000100a00 */
[----:B0-----:R-:W2:Y:S04]  /*35570*/  LDL.LU.64 R16, [R1+0xcf0] ;  /* 0x000cf00001107983 */ /* 0x001ea80000300a00 */
[----:B------:R-:W2:Y:S04]  /*35580*/  LDL.LU.64 R18, [R1+0xcf8] ;  /* 0x000cf80001127983 */ /* 0x000ea80000300a00 */
[----:B------:R-:W3:Y:S04]  /*35590*/  LDL.LU.64 R10, [R1+0x3bb8] ;  /* 0x003bb800010a7983 */ /* 0x000ee80000300a00 */
[----:B------:R-:W3:Y:S04]  /*355a0*/  LDL.LU.64 R8, [R1+0x3bb0] ;  /* 0x003bb00001087983 */ /* 0x000ee80000300a00 */
[----:B------:R0:W-:Y:S04]  /*355b0*/  STL.64 [R1+0x70], R4 ;  /* 0x0000700401007387 */ /* 0x0001e80000100a00 */
[----:B------:R1:W-:Y:S04]  /*355c0*/  STL.64 [R1+0x78], R6 ;  /* 0x0000780601007387 */ /* 0x0003e80000100a00 */
[----:B0-----:R-:W4:Y:S04]  /*355d0*/  LDL.LU.64 R4, [R1+0xd60] ;  /* 0x000d600001047983 */ /* 0x001f280000300a00 */
[----:B-1----:R-:W4:Y:S04]  /*355e0*/  LDL.LU.64 R6, [R1+0xd68] ;  /* 0x000d680001067983 */ /* 0x002f280000300a00 */
[----:B------:R0:W-:Y:S04]  /*355f0*/  STL.64 [R1+0x3b00], R12 ;  /* 0x003b000c01007387 */ /* 0x0001e80000100a00 */
[----:B------:R1:W-:Y:S04]  /*35600*/  STL [R1+0x3b80], R14 ;  /* 0x003b800e01007387 */ /* 0x0003e80000100800 */
[----:B0-----:R-:W2:Y:S04]  /*35610*/  LDL.LU.64 R12, [R1+0xc70] ;  /* 0x000c7000010c7983 */ /* 0x001ea80000300a00 */
[----:B-1----:R-:W2:Y:S01]  /*35620*/  LDL.LU.64 R14, [R1+0xc78] ;  /* 0x000c7800010e7983 */ /* 0x002ea20000300a00 */
[----:B---3--:R-:W-:Y:S03]  /*35630*/  HMMA.16816.F32 R20, R8, R20, R24 ;  /* 0x000000140814723c */ /* 0x008fe60000001818 */
[----:B------:R-:W3:Y:S04]  /*35640*/  LDL.LU R26, [R1+0x3ba8] ;  /* 0x003ba800011a7983 */ /* 0x000ee80000300800 */
[----:B------:R-:W2:-:S15]  /*35650*/  LDL.LU.64 R24, [R1+0x3ba0] ;  /* 0x003ba00001187983 */ /* 0x000e9e0000300a00 */
[----:B------:R-:W-:-:S01]  /*35660*/  NOP ;  /* 0x0000000000007918 */ /* 0x000fc20000000000 */
[----:B------:R-:W-:Y:S04]  /*35670*/  STL.64 [R1+0x2f0], R20 ;  /* 0x0002f01401007387 */ /* 0x000fe80000100a00 */
[----:B------:R0:W-:Y:S04]  /*35680*/  STL.64 [R1+0x2f8], R22 ;  /* 0x0002f81601007387 */ /* 0x0001e80000100a00 */
[----:B0-----:R-:W3:Y:S04]  /*35690*/  LDL.LU.64 R22, [R1+0x3b98] ;  /* 0x003b980001167983 */ /* 0x001ee80000300a00 */
[----:B------:R-:W4:Y:S02]  /*356a0*/  LDL.LU.64 R20, [R1+0x3b90] ;  /* 0x003b900001147983 */ /* 0x000f240000300a00 */
[----:B----4-:R-:W-:Y:S02]  /*356b0*/  HMMA.16816.F32 R4, R8, R20, R4 ;  /* 0x000000140804723c */ /* 0x010fe40000001804 */
[----:B---3--:R-:W-:Y:S04]  /*356c0*/  STL.64 [R1+0x3ad8], R22 ;  /* 0x003ad81601007387 */ /* 0x008fe80000100a00 */
[----:B------:R0:W-:-:S15]  /*356d0*/  STL.64 [R1+0x3ad0], R20 ;  /* 0x003ad01401007387 */ /* 0x0001de0000100a00 */
[----:B------:R-:W-:-:S02]  /*356e0*/  NOP ;  /* 0x0000000000007918 */ /* 0x000fc40000000000 */
[----:B------:R-:W-:Y:S04]  /*356f0*/  STL.64 [R1+0x2e0], R4 ;  /* 0x0002e00401007387 */ /* 0x000fe80000100a00 */
[----:B------:R-:W-:Y:S04]  /*35700*/  STL.64 [R1+0x2e8], R6 ;  /* 0x0002e80601007387 */ /* 0x000fe80000100a00 */
[----:B------:R-:W1:Y:S01]  /*35710*/  LDSM.16.MT88.4 R4, [R26+UR4+0x8000] ;  /* 0x008000041a04783b */ /* 0x000e620008004200 */
[C---:B--2---:R-:W-:Y:S03]  /*35720*/  HMMA.16816.F32 R16, R8.reuse, R24, R16 ;  /* 0x000000180810723c */ /* 0x044fe60000001810 */
[----:B0-----:R-:W2:Y:S04]  /*35730*/  LDL.LU.64 R20, [R1+0xb70] ;  /* 0x000b700001147983 */ /* 0x001ea80000300a00 */
[----:B------:R-:W2:Y:S04]  /*35740*/  LDL.LU.64 R22, [R1+0xb78] ;  /* 0x000b780001167983 */ /* 0x000ea80000300a00 */
[----:B-1----:R-:W-:Y:S04]  /*35750*/  STL.64 [R1+0x39d0], R6 ;  /* 0x0039d00601007387 */ /* 0x002fe80000100a00 */
[----:B------:R-:W-:Y:S08]  /*35760*/  STL.64 [R1+0x39c8], R4 ;  /* 0x0039c80401007387 */ /* 0x000ff00000100a00 */
[----:B------:R0:W-:Y:S04]  /*35770*/  STL.64 [R1+0x670], R16 ;  /* 0x0006701001007387 */ /* 0x0001e80000100a00 */
[----:B------:R-:W-:Y:S04]  /*35780*/  STL.64 [R1+0x678], R18 ;  /* 0x0006781201007387 */ /* 0x000fe80000100a00 */
[----:B0-----:R-:W3:Y:S04]  /*35790*/  LDL.LU.64 R16, [R1+0x3b88] ;  /* 0x003b880001107983 */ /* 0x001ee80000300a00 */
[----:B------:R-:W-:Y:S04]  /*357a0*/  STL [R1+0x3ac8], R25 ;  /* 0x003ac81901007387 */ /* 0x000fe80000100800 */
[----:B------:R0:W-:Y:S04]  /*357b0*/  STL [R1+0x3b58], R24 ;  /* 0x003b581801007387 */ /* 0x0001e80000100800 */
[----:B0-----:R-:W4:Y:S04]  /*357c0*/  LDL.LU.64 R24, [R1+0xbf0] ;  /* 0x000bf00001187983 */ /* 0x001f280000300a00 */
[----:B------:R-:W4:Y:S01]  /*357d0*/  LDL.LU.64 R26, [R1+0xbf8] ;  /* 0x000bf800011a7983 */ /* 0x000f220000300a00 */
[----:B---3--:R-:W-:Y:S03]  /*357e0*/  HMMA.16816.F32 R16, R8, R16, R12 ;  /* 0x000000100810723c */ /* 0x008fe6000000180c */
[----:B------:R-:W3:-:S15]  /*357f0*/  LDL.LU R14, [R1+0x3b80] ;  /* 0x003b8000010e7983 */ /* 0x000ede0000300800 */
[----:B------:R-:W-:-:S05]  /*35800*/  NOP ;  /* 0x0000000000007918 */ /* 0x000fca0000000000 */
[----:B------:R0:W-:Y:S04]  /*35810*/  STL.64 [R1+0x660], R16 ;  /* 0x0006601001007387 */ /* 0x0001e80000100a00 */
[----:B------:R-:W-:Y:S04]  /*35820*/  STL.64 [R1+0x668], R18 ;  /* 0x0006681201007387 */ /* 0x000fe80000100a00 */
[----:B0-----:R-:W2:Y:S04]  /*35830*/  LDL.LU.64 R16, [R1+0x3b78] ;  /* 0x003b780001107983 */ /* 0x001ea80000300a00 */
[----:B------:R-:W3:Y:S01]  /*35840*/  LDL.64 R12, [R1+0x140] ;  /* 0x00014000010c7983 */ /* 0x000ee20000100a00 */
[----:B------:R-:W-:-:S02]  /*35850*/  IMAD.MOV.U32 R4, RZ, RZ, R2 ;  /* 0x000000ffff047224 */ /* 0x000fc400078e0002 */
[----:B------:R-:W-:-:S07]  /*35860*/  IMAD.MOV.U32 R5, RZ, RZ, R0 ;  /* 0x000000ffff057224 */ /* 0x000fce00078e0000 */
[----:B----4-:R-:W-:Y:S01]  /*35870*/  HMMA.16816.F32 R4, R8, R4, R24 ;  /* 0x000000040804723c */ /* 0x010fe20000001818 */
[----:B---3--:R0:W-:-:S15]  /*35880*/  STL.64 [R1+0x3b60], R12 ;  /* 0x003b600c01007387 */ /* 0x0081de0000100a00 */
[----:B------:R-:W-:-:S07]  /*35890*/  NOP ;  /* 0x0000000000007918 */ /* 0x000fce0000000000 */
[----:B------:R-:W-:Y:S04]  /*358a0*/  STL.64 [R1+0x650], R4 ;  /* 0x0006500401007387 */ /* 0x000fe80000100a00 */
[----:B------:R2:W-:Y:S04]  /*358b0*/  STL.64 [R1+0x658], R6 ;  /* 0x0006580601007387 */ /* 0x0005e80000100a00 */
[----:B0-----:R-:W3:Y:S01]  /*358c0*/  LDL.64 R12, [R1+0x160] ;  /* 0x00016000010c7983 */ /* 0x001ee20000100a00 */
[----:B--2---:R-:W-:-:S15]  /*358d0*/  HMMA.16816.F32 R4, R8, R16, R20 ;  /* 0x000000100804723c */ /* 0x004fde0000001814 */
[----:B------:R-:W-:-:S08]  /*358e0*/  NOP ;  /* 0x0000000000007918 */ /* 0x000fd00000000000 */
[----:B------:R0:W-:Y:S04]  /*358f0*/  STL.64 [R1+0x640], R4 ;  /* 0x0006400401007387 */ /* 0x0001e80000100a00 */
[----:B------:R1:W-:Y:S04]  /*35900*/  STL.64 [R1+0x648], R6 ;  /* 0x0006480601007387 */ /* 0x0003e80000100a00 */
[----:B0-----:R-:W2:Y:S04]  /*35910*/  LDL.LU.64 R4, [R1+0x9f0] ;  /* 0x0009f00001047983 */ /* 0x001ea80000300a00 */
[----:B-1----:R-:W2:Y:S04]  /*35920*/  LDL.LU.64 R6, [R1+0x9f8] ;  /* 0x0009f80001067983 */ /* 0x002ea80000300a00 */
[----:B------:R-:W4:Y:S04]  /*35930*/  LDL.LU.64 R24, [R1+0x9d0] ;  /* 0x0009d00001187983 */ /* 0x000f280000300a00 */
[----:B------:R-:W3:Y:S01]  /*35940*/  LDL.LU.64 R26, [R1+0x9d8] ;  /* 0x0009d800011a7983 */ /* 0x000ee20000300a00 */
[----:B------:R-:W-:-:S02]  /*35950*/  IMAD.MOV.U32 R2, RZ, RZ, R16 ;  /* 0x000000ffff027224 */ /* 0x000fc400078e0010 */
[----:B------:R-:W-:Y:S01]  /*35960*/  IMAD.MOV.U32 R0, RZ, RZ, R17 ;  /* 0x000000ffff007224 */ /* 0x000fe200078e0011 */
[----:B---3--:R-:W-:Y:S04]  /*35970*/  STL.64 [R1+0x3b70], R26 ;  /* 0x003b701a01007387 */ /* 0x008fe80000100a00 */
[----:B----4-:R0:W-:Y:S04]  /*35980*/  STL.64 [R1+0x3b68], R24 ;  /* 0x003b681801007387 */ /* 0x0101e80000100a00 */
[----:B0-----:R-:W3:Y:S04]  /*35990*/  LDL.LU.64 R24, [R1+0x9e0] ;  /* 0x0009e00001187983 */ /* 0x001ee80000300a00 */
[----:B------:R-:W3:Y:S04]  /*359a0*/  LDL.LU.64 R26, [R1+0x9e8] ;  /* 0x0009e800011a7983 */ /* 0x000ee80000300a00 */
[----:B------:R-:W4:Y:S04]  /*359b0*/  LDL.64 R16, [R1+0x100] ;  /* 0x0001000001107983 */ /* 0x000f280000100a00 */
[----:B------:R-:W2:Y:S04]  /*359c0*/  LDL.64 R20, [R1+0x130] ;  /* 0x0001300001147983 */ /* 0x000ea80000100a00 */
[----:B----4-:R0:W-:Y:S04]  /*359d0*/  STL.64 [R1+0x3b28], R16 ;  /* 0x003b281001007387 */ /* 0x0101e80000100a00 */
[----:B0-----:R-:W4:Y:S04]  /*359e0*/  LDL.64 R16, [R1+0x110] ;  /* 0x0001100001107983 */ /* 0x001f280000100a00 */
[----:B----4-:R0:W-:Y:S04]  /*359f0*/  STL.64 [R1+0x3b38], R16 ;  /* 0x003b381001007387 */ /* 0x0101e80000100a00 */
[----:B0-----:R-:W2:Y:S01]  /*35a00*/  LDL.64 R16, [R1+0x170] ;  /* 0x0001700001107983 */ /* 0x001ea20000100a00 */
[C---:B---3--:R-:W-:Y:S03]  /*35a10*/  HMMA.16816.F32 R24, R8.reuse, R12, R24 ;  /* 0x0000000c0818723c */ /* 0x048fe60000001818 */
[----:B------:R-:W-:Y:S04]  /*35a20*/  STL [R1+0x3ac4], R0 ;  /* 0x003ac40001007387 */ /* 0x000fe80000100800 */
[----:B------:R-:W-:Y:S01]  /*35a30*/  STL [R1+0x3ac0], R2 ;  /* 0x003ac00201007387 */ /* 0x000fe20000100800 */
[----:B--2---:R-:W-:-:S15]  /*35a40*/  HMMA.16816.F32 R4, R8, R16, R4 ;  /* 0x000000100804723c */ /* 0x004fde0000001804 */
[----:B------:R-:W-:-:S08]  /*35a50*/  NOP ;  /* 0x0000000000007918 */ /* 0x000fd00000000000 */
[----:B------:R0:W-:Y:S04]  /*35a60*/  STL.64 [R1+0x630], R4 ;  /* 0x0006300401007387 */ /* 0x0001e80000100a00 */
[----:B------:R1:W-:Y:S01]  /*35a70*/  STL.64 [R1+0x638], R6 ;  /* 0x0006380601007387 */ /* 0x0003e20000100a00 */
[----:B0-----:R-:W-:Y:S02]  /*35a80*/  IMAD.MOV.U32 R5, RZ, RZ, R16 ;  /* 0x000000ffff057224 */ /* 0x001fe400078e0010 */
[----:B------:R-:W-:Y:S02]  /*35a90*/  IMAD.MOV.U32 R4, RZ, RZ, R17 ;  /* 0x000000ffff047224 */ /* 0x000fe400078e0011 */
[----:B------:R-:W-:Y:S02]  /*35aa0*/  IMAD.MOV.U32 R16, RZ, RZ, R14 ;  /* 0x000000ffff107224 */ /* 0x000fe400078e000e */
[----:B------:R-:W-:-:S05]  /*35ab0*/  IMAD.MOV.U32 R17, RZ, RZ, R3 ;  /* 0x000000ffff117224 */ /* 0x000fca00078e0003 */
[----:B------:R0:W-:Y:S04]  /*35ac0*/  STL.64 [R1+0x3b50], R16 ;  /* 0x003b501001007387 */ /* 0x0001e80000100a00 */
[----:B-1----:R-:W2:Y:S04]  /*35ad0*/  LDL R7, [R1+0x1a58] ;  /* 0x001a580001077983 */ /* 0x002ea80000100800 */
[----:B0-----:R-:W3:Y:S04]  /*35ae0*/  LDL.64 R16, [R1+0x150] ;  /* 0x0001500001107983 */ /* 0x001ee80000100a00 */
        /* <DEDUP_REMOVED lines=9> */
[----:B--2---:R1:W-:Y:S04]  /*35b80*/  STL [R1+0x3b30], R7 ;  /* 0x003b300701007387 */ /* 0x0043e80000100800 */
[----:B0-----:R-:W4:Y:S04]  /*35b90*/  LDL.LU.64 R4, [R1+0x9c0] ;  /* 0x0009c00001047983 */ /* 0x001f280000300a00 */
[----:B-1----:R-:W4:Y:S01]  /*35ba0*/  LDL.LU.64 R6, [R1+0x9c8] ;  /* 0x0009c80001067983 */ /* 0x002f220000300a00 */
[----:B---3--:R-:W-:-:S15]  /*35bb0*/  HMMA.16816.F32 R24, R8, R16, R24 ;  /* 0x000000100818723c */ /* 0x008fde0000001818 */
[----:B------:R-:W-:-:S08]  /*35bc0*/  NOP ;  /* 0x0000000000007918 */ /* 0x000fd00000000000 */
[----:B------:R0:W-:Y:S04]  /*35bd0*/  STL.64 [R1+0x610], R24 ;  /* 0x0006101801007387 */ /* 0x0001e80000100a00 */
[----:B------:R1:W-:Y:S04]  /*35be0*/  STL.64 [R1+0x618], R26 ;  /* 0x0006181a01007387 */ /* 0x0003e80000100a00 */
[----:B0-----:R-:W2:Y:S01]  /*35bf0*/  LDL.LU R24, [R1+0x3b58] ;  /* 0x003b580001187983 */ /* 0x001ea20000300800 */
[----:B-1----:R-:W-:Y:S02]  /*35c00*/  IMAD.MOV.U32 R27, RZ, RZ, R16 ;  /* 0x000000ffff1b7224 */ /* 0x002fe400078e0010 */
[----:B------:R-:W-:-:S02]  /*35c10*/  IMAD.MOV.U32 R26, RZ, RZ, R17 ;  /* 0x000000ffff1a7224 */ /* 0x000fc400078e0011 */
[----:B------:R-:W3:Y:S04]  /*35c20*/  LDL.LU.64 R16, [R1+0x9b0] ;  /* 0x0009b00001107983 */ /* 0x000ee80000300a00 */
[----:B------:R-:W3:Y:S04]  /*35c30*/  LDL.LU.64 R18, [R1+0x9b8] ;  /* 0x0009b80001127983 */ /* 0x000ee80000300a00 */
[----:B------:R-:W-:Y:S01]  /*35c40*/  STL.64 [R1+0x3b20], R26 ;  /* 0x003b201a01007387 */ /* 0x000fe20000100a00 */
[----:B----4-:R-:W-:Y:S03]  /*35c50*/  HMMA.16816.F32 R4, R8, R12, R4 ;  /* 0x0000000c0804723c */ /* 0x010fe60000001804 */
[----:B--2---:R-:W-:-:S15]  /*35c60*/  STL [R1+0x3b18], R24 ;  /* 0x003b181801007387 */ /* 0x004fde0000100800 */
[----:B------:R-:W-:-:S05]  /*35c70*/  NOP ;  /* 0x0000000000007918 */ /* 0x000fca0000000000 */
[----:B------:R0:W-:Y:S04]  /*35c80*/  STL.64 [R1+0x600], R4 ;  /* 0x0006000401007387 */ /* 0x0001e80000100a00 */
[----:B------:R1:W-:Y:S04]  /*35c90*/  STL.64 [R1+0x608], R6 ;  /* 0x0006080601007387 */ /* 0x0003e80000100a00 */
[----:B0-----:R-:W2:Y:S04]  /*35ca0*/  LDL.LU.64 R4, [R1+0x990] ;  /* 0x0009900001047983 */ /* 0x001ea80000300a00 */
[----:B-1----:R-:W4:Y:S01]  /*35cb0*/  LDL.LU.64 R6, [R1+0x998] ;  /* 0x0009980001067983 */ /* 0x002f220000300a00 */
[----:B---3--:R-:W-:Y:S01]  /*35cc0*/  HMMA.16816.F32 R16, R8, R20, R16 ;  /* 0x000000140810723c */ /* 0x008fe20000001810 */
[----:B------:R-:W-:-:S02]  /*35cd0*/  IMAD.MOV.U32 R29, RZ, RZ, R12 ;  /* 0x000000ffff1d7224 */ /* 0x000fc400078e000c */
[----:B------:R-:W-:-:S03]  /*35ce0*/  IMAD.MOV.U32 R28, RZ, RZ, R13 ;  /* 0x000000ffff1c7224 */ /* 0x000fc600078e000d */
[----:B------:R-:W-:Y:S02]  /*35cf0*/  IMAD.MOV.U32 R0, RZ, RZ, R20 ;  /* 0x000000ffff007224 */ /* 0x000fe400078e0014 */
[----:B------:R-:W-:Y:S01]  /*35d00*/  IMAD.MOV.U32 R2, RZ, RZ, R21 ;  /* 0x000000ffff027224 */ /* 0x000fe200078e0015 */
[----:B----4-:R-:W-:Y:S04]  /*35d10*/  STL.64 [R1+0x3b48], R6 ;  /* 0x003b480601007387 */ /* 0x010fe80000100a00 */
[----:B--2---:R0:W-:Y:S04]  /*35d20*/  STL.64 [R1+0x3b40], R4 ;  /* 0x003b400401007387 */ /* 0x0041e80000100a00 */
[----:B0-----:R-:W2:Y:S04]  /*35d30*/  LDL.LU.64 R4, [R1+0x9a0] ;  /* 0x0009a00001047983 */ /* 0x001ea80000300a00 */
[----:B------:R-:W2:Y:S04]  /*35d40*/  LDL.LU.64 R6, [R1+0x9a8] ;  /* 0x0009a80001067983 */ /* 0x000ea80000300a00 */
[----:B------:R-:W3:Y:S04]  /*35d50*/  LDL.LU.64 R24, [R1+0x980] ;  /* 0x0009800001187983 */ /* 0x000ee80000300a00 */
[----:B------:R-:W3:Y:S04]  /*35d60*/  LDL.LU.64 R26, [R1+0x988] ;  /* 0x00098800011a7983 */ /* 0x000ee80000300a00 */
[----:B------:R-:W4:Y:S04]  /*35d70*/  LDL.LU.64 R12, [R1+0x970] ;  /* 0x00097000010c7983 */ /* 0x000f280000300a00 */
[----:B------:R-:W4:Y:S04]  /*35d80*/  LDL.LU.64 R14, [R1+0x978] ;  /* 0x00097800010e7983 */ /* 0x000f280000300a00 */
[----:B------:R0:W-:Y:S04]  /*35d90*/  STL.64 [R1+0x5f0], R16 ;  /* 0x0005f01001007387 */ /* 0x0001e80000100a00 */
[----:B------:R2:W-:Y:S04]  /*35da0*/  STL.64 [R1+0x5f8], R18 ;  /* 0x0005f81201007387 */ /* 0x0005e80000100a00 */
[----:B0-----:R-:W2:Y:S04]  /*35db0*/  LDL.LU.64 R16, [R1+0x3b50] ;  /* 0x003b500001107983 */ /* 0x001ea80000300a00 */
[----:B------:R-:W3:Y:S04]  /*35dc0*/  LDL.LU.64 R20, [R1+0xdc0] ;  /* 0x000dc00001147983 */ /* 0x000ee80000300a00 */
[----:B------:R-:W4:Y:S01]  /*35dd0*/  LDL.LU.64 R22, [R1+0xdc8] ;  /* 0x000dc80001167983 */ /* 0x000f220000300a00 */
[C---:B--2---:R-:W-:Y:S03]  /*35de0*/  HMMA.16816.F32 R16, R8.reuse, R16, R4 ;  /* 0x000000100810723c */ /* 0x044fe60000001804 */
[----:B----4-:R-:W-:Y:S04]  /*35df0*/  STL.64 [R1+0x3af8], R22 ;  /* 0x003af81601007387 */ /* 0x010fe80000100a00 */
[----:B---3--:R0:W-:Y:S04]  /*35e00*/  STL.64 [R1+0x3af0], R20 ;  /* 0x003af01401007387 */ /* 0x0081e80000100a00 */
[----:B0-----:R-:W2:Y:S04]  /*35e10*/  LDL.LU.64 R20, [R1+0x210] ;  /* 0x0002100001147983 */ /* 0x001ea80000300a00 */
[----:B------:R-:W2:Y:S04]  /*35e20*/  LDL.LU.64 R22, [R1+0x218] ;  /* 0x0002180001167983 */ /* 0x000ea80000300a00 */
[----:B------:R-:W3:Y:S04]  /*35e30*/  LDL.LU.64 R6, [R1+0x3b48] ;  /* 0x003b480001067983 */ /* 0x000ee80000300a00 */
[----:B------:R-:W3:Y:S04]  /*35e40*/  LDL.LU.64 R4, [R1+0x3b40] ;  /* 0x003b400001047983 */ /* 0x000ee80000300a00 */
[----:B------:R0:W-:Y:S04]  /*35e50*/  STL.64 [R1+0x5e0], R16 ;  /* 0x0005e01001007387 */ /* 0x0001e80000100a00 */
[----:B------:R-:W-:Y:S04]  /*35e60*/  STL.64 [R1+0x5e8], R18 ;  /* 0x0005e81201007387 */ /* 0x000fe80000100a00 */
[----:B0-----:R-:W3:Y:S02]  /*35e70*/  LDL.LU.64 R16, [R1+0x3b38] ;  /* 0x003b380001107983 */ /* 0x001ee40000300a00 */
[----:B---3--:R-:W-:-:S15]  /*35e80*/  HMMA.16816.F32 R4, R8, R16, R4 ;  /* 0x000000100804723c */ /* 0x008fde0000001804 */
[----:B------:R-:W-:-:S08]  /*35e90*/  NOP ;  /* 0x0000000000007918 */ /* 0x000fd00000000000 */
[----:B------:R0:W-:Y:S04]  /*35ea0*/  STL.64 [R1+0x5d0], R4 ;  /* 0x0005d00401007387 */ /* 0x0001e80000100a00 */
[----:B------:R1:W-:Y:S01]  /*35eb0*/  STL.64 [R1+0x5d8], R6 ;  /* 0x0005d80601007387 */ /* 0x0003e20000100a00 */
[----:B0-----:R-:W-:-:S03]  /*35ec0*/  IMAD.MOV.U32 R5, RZ, RZ, R16 ;  /* 0x000000ffff057224 */ /* 0x001fc600078e0010 */
[----:B-1----:R-:W3:Y:S01]  /*35ed0*/  LDL.LU R7, [R1+0x3b30] ;  /* 0x003b300001077983 */ /* 0x002ee20000300800 */
[----:B------:R-:W-:-:S03]  /*35ee0*/  IMAD.MOV.U32 R4, RZ, RZ, R17 ;  /* 0x000000ffff047224 */ /* 0x000fc600078e0011 */
[----:B------:R-:W4:Y:S02]  /*35ef0*/  LDL.LU.64 R16, [R1+0x3b28] ;  /* 0x003b280001107983 */ /* 0x000f240000300a00 */
[----:B----4-:R-:W-:Y:S06]  /*35f00*/  HMMA.16816.F32 R24, R8, R16, R24 ;  /* 0x000000100818723c */ /* 0x010fec0000001818 */
[----:B------:R-:W-:-:S15]  /*35f10*/  IMAD.MOV.U32 R6, RZ, RZ, R17 ;  /* 0x000000ffff067224 */ /* 0x000fde00078e0011 */
[----:B------:R-:W-:-:S02]  /*35f20*/  NOP ;  /* 0x0000000000007918 */ /* 0x000fc40000000000 */
[----:B------:R-:W-:Y:S04]  /*35f30*/  STL.64 [R1+0x840], R24 ;  /* 0x0008401801007387 */ /* 0x000fe80000100a00 */
[----:B------:R0:W-:Y:S04]  /*35f40*/  STL.64 [R1+0x848], R26 ;  /* 0x0008481a01007387 */ /* 0x0001e80000100a00 */
[----:B0-----:R-:W4:Y:S04]  /*35f50*/  LDL.LU.64 R26, [R1+0x3b20] ;  /* 0x003b2000011a7983 */ /* 0x001f280000300a00 */
[----:B------:R-:W4:Y:S01]  /*35f60*/  LDL.LU R24, [R1+0x3b18] ;  /* 0x003b180001187983 */ /* 0x000f220000300800 */
        /* <DEDUP_REMOVED lines=13> */
[----:B------:R-:W3:Y:S04]  /*36040*/  LDL.LU.64 R22, [R1+0x3af8] ;  /* 0x003af80001167983 */ /* 0x000ee80000300a00 */
[----:B------:R-:W3:Y:S04]  /*36050*/  LDL.LU.64 R20, [R1+0x3af0] ;  /* 0x003af00001147983 */ /* 0x000ee80000300a00 */
[----:B------:R-:W3:Y:S04]  /*36060*/  LDL.LU.64 R14, [R1+0x3ae8] ;  /* 0x003ae800010e7983 */ /* 0x000ee80000300a00 */
[----:B------:R-:W3:Y:S08]  /*36070*/  LDL.LU.64 R12, [R1+0x3ae0] ;  /* 0x003ae000010c7983 */ /* 0x000ef00000300a00 */
[----:B------:R0:W-:Y:S04]  /*36080*/  STL.64 [R1+0x5c0], R8 ;  /* 0x0005c00801007387 */ /* 0x0001e80000100a00 */
[----:B------:R3:W-:Y:S04]  /*36090*/  STL.64 [R1+0x5c8], R10 ;  /* 0x0005c80a01007387 */ /* 0x0007e80000100a00 */
[----:B0-----:R-:W3:Y:S04]  /*360a0*/  LDL R8, [R1] ;  /* 0x0000000001087983 */ /* 0x001ee80000100800 */
[----:B------:R-:W3:Y:S02]  /*360b0*/  LDL R9, [R1+0x4] ;  /* 0x0000040001097983 */ /* 0x000ee40000100800 */
[----:B---3--:R-:W-:Y:S02]  /*360c0*/  HMMA.16816.F32 R8, R12, R8, R20 ;  /* 0x000000080c08723c */ /* 0x008fe40000001814 */
[----:B------:R-:W3:Y:S04]  /*360d0*/  LDL.LU.64 R22, [R1+0x3ad8] ;  /* 0x003ad80001167983 */ /* 0x000ee80000300a00 */
[----:B------:R-:W2:-:S15]  /*360e0*/  LDL.LU.64 R20, [R1+0x3ad0] ;  /* 0x003ad00001147983 */ /* 0x000e9e0000300a00 */
[----:B------:R-:W-:-:S02]  /*360f0*/  NOP ;  /* 0x0000000000007918 */ /* 0x000fc40000000000 */
[----:B------:R-:W-:Y:S04]  /*36100*/  STL.64 [R1+0x450], R8 ;  /* 0x0004500801007387 */ /* 0x000fe80000100a00 */
[----:B------:R2:W-:Y:S02]  /*36110*/  STL.64 [R1+0x458], R10 ;  /* 0x0004580a01007387 */ /* 0x0005e40000100a00 */
[----:B--2---:R-:W-:Y:S07]  /*36120*/  HMMA.16816.F32 R8, R12, R20, R16 ;  /* 0x000000140c08723c */ /* 0x004fee0000001810 */
[----:B------:R-:W-:-:S02]  /*36130*/  IMAD.MOV.U32 R16, RZ, RZ, R25 ;  /* 0x000000ffff107224 */ /* 0x000fc400078e0019 */
[----:B------:R-:W-:Y:S01]  /*36140*/  IMAD.MOV.U32 R17, RZ, RZ, R6 ;  /* 0x000000ffff117224 */ /* 0x000fe200078e0006 */
[----:B------:R-:W4:-:S13]  /*36150*/  LDL.LU R25, [R1+0x3ac8] ;  /* 0x003ac80001197983 */ /* 0x000f1a0000300800 */
[----:B------:R-:W-:Y:S04]  /*36160*/  STL.64 [R1+0x440], R8 ;  /* 0x0004400801007387 */ /* 0x000fe80000100a00 */
[----:B------:R-:W-:Y:S04]  /*36170*/  STL.64 [R1+0x448], R10 ;  /* 0x0004480a01007387 */ /* 0x000fe80000100a00 */
[----:B------:R0:W-:Y:S04]  /*36180*/  STL.64 [R1+0x3a00], R16 ;  /* 0x003a001001007387 */ /* 0x0001e80000100a00 */
[----:B---3--:R-:W-:Y:S04]  /*36190*/  STL.64 [R1+0x39c0], R22 ;  /* 0x0039c01601007387 */ /* 0x008fe80000100a00 */
[----:B------:R-:W-:Y:S04]  /*361a0*/  STL.64 [R1+0x39b8], R20 ;  /* 0x0039b81401007387 */ /* 0x000fe80000100a00 */
[----:B------:R1:W2:Y:S01]  /*361b0*/  LDSM.16.MT88.4 R8, [R7+UR4+0x8080] ;  /* 0x008080040708783b */ /* 0x0002a20008004200 */
[----:B0-----:R-:W-:-:S02]  /*361c0*/  IMAD.MOV.U32 R16, RZ, RZ, R5 ;  /* 0x000000ffff107224 */ /* 0x001fc400078e0005 */
[----:B------:R-:W-:Y:S02]  /*361d0*/  IMAD.MOV.U32 R17, RZ, RZ, R4 ;  /* 0x000000ffff117224 */ /* 0x000fe400078e0004 */
[----:B------:R-:W3:Y:S04]  /*361e0*/  LDL.LU.64 R4, [R1+0xc50] ;  /* 0x000c500001047983 */ /* 0x000ee80000300a00 */
[----:B-1----:R-:W3:Y:S04]  /*361f0*/  LDL.LU.64 R6, [R1+0xc58] ;  /* 0x000c580001067983 */ /* 0x002ee80000300a00 */
[----:B------:R0:W-:Y:S04]  /*36200*/  STL.64 [R1+0x3a18], R16 ;  /* 0x003a181001007387 */ /* 0x0001e80000100a00 */
[----:B0-----:R-:W3:Y:S04]  /*36210*/  LDL.64 R16, [R1+0x190] ;  /* 0x0001900001107983 */ /* 0x001ee80000100a00 */
[----:B------:R-:W2:Y:S04]  /*36220*/  LDL.LU.64 R20, [R1] ;  /* 0x0000000001147983 */ /* 0x000ea80000300a00 */
[----:B--2---:R0:W-:Y:S04]  /*36230*/  STL.64 [R1+0x39d8], R20 ;  /* 0x0039d81401007387 */ /* 0x0041e80000100a00 */
[----:B0-----:R-:W2:Y:S04]  /*36240*/  LDL.LU.64 R20, [R1+0xbd0] ;  /* 0x000bd00001147983 */ /* 0x001ea80000300a00 */
[----:B------:R-:W2:Y:S04]  /*36250*/  LDL.LU.64 R22, [R1+0xbd8] ;  /* 0x000bd80001167983 */ /* 0x000ea80000300a00 */
[----:B------:R-:W-:Y:S04]  /*36260*/  STL.64 [R1+0x3928], R10 ;  /* 0x0039280a01007387 */ /* 0x000fe80000100a00 */
[----:B------:R0:W-:Y:S04]  /*36270*/  STL.64 [R1+0x3920], R8 ;  /* 0x0039200801007387 */ /* 0x0001e80000100a00 */
[----:B0-----:R-:W4:Y:S04]  /*36280*/  LDL.LU.64 R8, [R1+0x120] ;  /* 0x0001200001087983 */ /* 0x001f280000300a00 */
[----:B----4-:R0:W-:Y:S02]  /*36290*/  STL.64 [R1+0x3a20], R8 ;  /* 0x003a200801007387 */ /* 0x0101e40000100a00 */
[----:B0-----:R-:W-:-:S02]  /*362a0*/  IMAD.MOV.U32 R8, RZ, RZ, R0 ;  /* 0x000000ffff087224 */ /* 0x001fc400078e0000 */
[----:B------:R-:W-:Y:S01]  /*362b0*/  IMAD.MOV.U32 R9, RZ, RZ, R2 ;  /* 0x000000ffff097224 */ /* 0x000fe200078e0002 */
[----:B------:R-:W4:Y:S04]  /*362c0*/  LDL.LU R0, [R1+0x3ac4] ;  /* 0x003ac40001007983 */ /* 0x000f280000300800 */
[----:B------:R-:W4:Y:S04]  /*362d0*/  LDL.LU R2, [R1+0x3ac0] ;  /* 0x003ac00001027983 */ /* 0x000f280000300800 */
[----:B------:R0:W-:Y:S02]  /*362e0*/  STL.64 [R1+0x3a38], R8 ;  /* 0x003a380801007387 */ /* 0x0001e40000100a00 */
[----:B0-----:R-:W-:-:S02]  /*362f0*/  IMAD.MOV.U32 R8, RZ, RZ, R29 ;  /* 0x000000ffff087224 */ /* 0x001fc400078e001d */
[----:B------:R-:W-:Y:S01]  /*36300*/  IMAD.MOV.U32 R9, RZ, RZ, R28 ;  /* 0x000000ffff097224 */ /* 0x000fe200078e001c */
[----:B------:R-:W4:Y:S04]  /*36310*/  LDL.LU R29, [R1+0x3abc] ;  /* 0x003abc00011d7983 */ /* 0x000f280000300800 */
[----:B------:R0:W-:Y:S04]  /*36320*/  STL.64 [R1+0x3a50], R8 ;  /* 0x003a500801007387 */ /* 0x0001e80000100a00 */
[----:B0-----:R-:W3:Y:S04]  /*36330*/  LDL.LU.64 R8, [R1+0xcd0] ;  /* 0x000cd00001087983 */ /* 0x001ee80000300a00 */
[----:B------:R-:W3:Y:S02]  /*36340*/  LDL.LU.64 R10, [R1+0xcd8] ;  /* 0x000cd800010a7983 */ /* 0x000ee40000300a00 */
[----:B---3--:R-:W-:-:S15]  /*36350*/  HMMA.16816.F32 R8, R12, R24, R8 ;  /* 0x000000180c08723c */ /* 0x008fde0000001808 */
[----:B------:R-:W-:-:S08]  /*36360*/  NOP ;  /* 0x0000000000007918 */ /* 0x000fd00000000000 */
[----:B------:R0:W-:Y:S04]  /*36370*/  STL.64 [R1+0x430], R8 ;  /* 0x0004300801007387 */ /* 0x0001e80000100a00 */
[----:B------:R-:W-:Y:S01]  /*36380*/  STL.64 [R1+0x438], R10 ;  /* 0x0004380a01007387 */ /* 0x000fe20000100a00 */
[----:B0-----:R-:W-:Y:S02]  /*36390*/  IMAD.MOV.U32 R8, RZ, RZ, R27 ;  /* 0x000000ffff087224 */ /* 0x001fe400078e001b */
[----:B------:R-:W-:-:S05]  /*363a0*/  IMAD.MOV.U32 R9, RZ, RZ, R26 ;  /* 0x000000ffff097224 */ /* 0x000fca00078e001a */
[----:B------:R0:W-:Y:S04]  /*363b0*/  STL.64 [R1+0x3a68], R8 ;  /* 0x003a680801007387 */ /* 0x0001e80000100a00 */
[----:B0-----:R-:W3:Y:S02]  /*363c0*/  LDL.64 R8, [R1+0x10] ;  /* 0x0000100001087983 */ /* 0x001ee40000100a00 */
[----:B---3--:R-:W-:-:S15]  /*363d0*/  HMMA.16816.F32 R4, R12, R8, R4 ;  /* 0x000000080c04723c */ /* 0x008fde0000001804 */
[----:B------:R-:W-:-:S08]  /*363e0*/  NOP ;  /* 0x0000000000007918 */ /* 0x000fd00000000000 */
[----:B------:R-:W-:Y:S04]  /*363f0*/  STL.64 [R1+0x420], R4 ;  /* 0x0004200401007387 */ /* 0x000fe80000100a00 */
[----:B------:R0:W-:Y:S04]  /*36400*/  STL.64 [R1+0x428], R6 ;  /* 0x0004280601007387 */ /* 0x0001e80000100a00 */
[----:B0-----:R-:W3:Y:S04]  /*36410*/  LDL.LU R6, [R1+0x3ab8] ;  /* 0x003ab80001067983 */ /* 0x001ee80000300800 */
[----:B------:R-:W4:Y:S01]  /*36420*/  LDL.LU.64 R4, [R1+0x3ab0] ;  /* 0x003ab00001047983 */ /* 0x000f220000300a00 */
[----:B------:R-:W-:-:S02]  /*36430*/  IMAD.MOV.U32 R28, RZ, RZ, R8 ;  /* 0x000000ffff1c7224 */ /* 0x000fc400078e0008 */
[----:B------:R-:W-:Y:S02]  /*36440*/  IMAD.MOV.U32 R27, RZ, RZ, R9 ;  /* 0x000000ffff1b7224 */ /* 0x000fe400078e0009 */
[----:B------:R-:W-:Y:S02]  /*36450*/  IMAD.MOV.U32 R9, RZ, RZ, R3 ;  /* 0x000000ffff097224 */ /* 0x000fe400078e0003 */
[----:B------:R-:W-:Y:S02]  /*36460*/  IMAD.MOV.U32 R26, RZ, RZ, R16 ;  /* 0x000000ffff1a7224 */ /* 0x000fe400078e0010 */
[----:B------:R-:W-:Y:S02]  /*36470*/  IMAD.MOV.U32 R3, RZ, RZ, R17 ;  /* 0x000000ffff037224 */ /* 0x000fe400078e0011 */
[----:B---3--:R-:W-:-:S05]  /*36480*/  IMAD.MOV.U32 R8, RZ, RZ, R6 ;  /* 0x000000ffff087224 */ /* 0x008fca00078e0006 */
[----:B------:R2:W-:Y:S02]  /*36490*/  STL.64 [R1+0x3a80], R8 ;  /* 0x003a800801007387 */ /* 0x0005e40000100a00 */
[----:B--2---:R-:W-:-:S15]  /*364a0*/  HMMA.16816.F32 R8, R12, R16, R20 ;  /* 0x000000100c08723c */ /* 0x004fde0000001814 */
[----:B------:R-:W-:-:S08]  /*364b0*/  NOP ;  /* 0x0000000000007918 */ /* 0x000fd00000000000 */
[----:B------:R4:W-:Y:S04]  /*364c0*/  STL.64 [R1+0x410], R8 ;  /* 0x0004100801007387 */ /* 0x0009e80000100a00 */
[----:B------:R-:W-:Y:S01]  /*364d0*/  STL.64 [R1+0x418], R10 ;  /* 0x0004180a01007387 */ /* 0x000fe20000100a00 */
[----:B----4-:R-:W-:Y:S02]  /*364e0*/  IMAD.MOV.U32 R8, RZ, RZ, R5 ;  /* 0x000000ffff087224 */ /* 0x010fe400078e0005 */
[----:B------:R-:W-:-:S05]  /*364f0*/  IMAD.MOV.U32 R9, RZ, RZ, R4 ;  /* 0x000000ffff097224 */ /* 0x000fca00078e0004 */
[----:B------:R-:W-:Y:S04]  /*36500*/  STL.64 [R1+0x3a98], R8 ;  /* 0x003a980801007387 */ /* 0x000fe80000100a00 */
[----:B------:R-:W2:Y:S04]  /*36510*/  LDL.LU.64 R16, [R1+0x250] ;  /* 0x0002500001107983 */ /* 0x000ea80000300a00 */
        /* <DEDUP_REMOVED lines=26> */
[----:B------:R-:W2:Y:S04]  /*366c0*/  LDL.LU.64 R18, [R1+0xb58] ;  /* 0x000b580001127983 */ /* 0x000ea80000300a00 */
[----:B------:R-:W-:Y:S04]  /*366d0*/  STL.64 [R1+0x39f8], R26 ;  /* 0x0039f81a01007387 */ /* 0x000fe80000100a00 */
[----:B------:R0:W-:Y:S04]  /*366e0*/  STL.64 [R1+0x39f0], R24 ;  /* 0x0039f01801007387 */ /* 0x0001e80000100a00 */
[----:B0-----:R-:W3:Y:S04]  /*366f0*/  LDL.LU.64 R24, [R1+0x230] ;  /* 0x0002300001187983 */ /* 0x001ee80000300a00 */
        /* <DEDUP_REMOVED lines=8> */
[----:B------:R-:W4:Y:S04]  /*36780*/  LDL.LU.64 R4, [R1+0x1f0] ;  /* 0x0001f00001047983 */ /* 0x000f280000300a00 */
[----:B------:R-:W4:Y:S04]  /*36790*/  LDL.LU.64 R6, [R1+0x1f8] ;  /* 0x0001f80001067983 */ /* 0x000f280000300a00 */
[----:B------:R-:W2:Y:S04]  /*367a0*/  LDL.LU.64 R18, [R1+0x3aa8] ;  /* 0x003aa80001127983 */ /* 0x000ea80000300a00 */
[----:B------:R-:W2:Y:S04]  /*367b0*/  LDL.LU.64 R16, [R1+0x3aa0] ;  /* 0x003aa00001107983 */ /* 0x000ea80000300a00 */
        /* <DEDUP_REMOVED lines=44> */
[----:B0-----:R-:W4:Y:S04]  /*36a80*/  LDL.LU.64 R8, [R1+0xdb0] ;  /* 0x000db00001087983 */ /* 0x001f280000300a00 */
        /* <DEDUP_REMOVED lines=12> */
[----:B------:R-:W-:Y:S04]  /*36b50*/  STL.64 [R1+0x380], R16 ;  /* 0x0003801001007387 */ /* 0x000fe80000100a00 */
[----:B------:R0:W-:Y:S04]  /*36b60*/  STL.64 [R1+0x388], R18 ;  /* 0x0003881201007387 */ /* 0x0001e80000100a00 */
[----:B0-----:R-:W4:Y:S04]  /*36b70*/  LDL.LU.64 R18, [R1+0x39e8] ;  /* 0x0039e80001127983 */ /* 0x001f280000300a00 */
[----:B------:R-:W3:Y:S02]  /*36b80*/  LDL.LU.64 R16, [R1+0x39e0] ;  /* 0x0039e00001107983 */ /* 0x000ee40000300a00 */
[----:B---3--:R-:W-:-:S15]  /*36b90*/  HMMA.16816.F32 R20, R12, R16, R20 ;  /* 0x000000100c14723c */ /* 0x008fde0000001814 */
[----:B------:R-:W-:-:S08]  /*36ba0*/  NOP ;  /* 0x0000000000007918 */ /* 0x000fd00000000000 */
[----:B------:R0:W-:Y:S04]  /*36bb0*/  STL.64 [R1+0x370], R20 ;  /* 0x0003701401007387 */ /* 0x0001e80000100a00 */
[----:B------:R-:W-:Y:S04]  /*36bc0*/  STL.64 [R1+0x378], R22 ;  /* 0x0003781601007387 */ /* 0x000fe80000100a00 */
[----:B0-----:R-:W3:Y:S04]  /*36bd0*/  LDL.LU.64 R20, [R1+0x39d8] ;  /* 0x0039d80001147983 */ /* 0x001ee80000300a00 */
[----:B----4-:R-:W-:Y:S04]  /*36be0*/  STL.64 [R1+0x3940], R18 ;  /* 0x0039401201007387 */ /* 0x010fe80000100a00 */
[----:B------:R0:W-:Y:S04]  /*36bf0*/  STL.64 [R1+0x3938], R16 ;  /* 0x0039381001007387 */ /* 0x0001e80000100a00 */
[----:B0-----:R-:W4:Y:S02]  /*36c00*/  LDL.LU.64 R16, [R1+0xe0] ;  /* 0x0000e00001107983 */ /* 0x001f240000300a00 */
[----:B----4-:R-:W-:Y:S02]  /*36c10*/  HMMA.16816.F32 R12, R12, R16, R4 ;  /* 0x000000100c0c723c */ /* 0x010fe40000001804 */
[----:B------:R-:W3:Y:S04]  /*36c20*/  LDL.LU.64 R6, [R1+0x39d0] ;  /* 0x0039d00001067983 */ /* 0x000ee80000300a00 */
[----:B------:R-:W3:Y:S01]  /*36c30*/  LDL.LU.64 R4, [R1+0x39c8] ;  /* 0x0039c80001047983 */ /* 0x000ee20000300a00 */
[----:B------:R-:W-:-:S02]  /*36c40*/  IMAD.MOV.U32 R2, RZ, RZ, R16 ;  /* 0x000000ffff027224 */ /* 0x000fc400078e0010 */
[----:B------:R-:W-:-:S14]  /*36c50*/  IMAD.MOV.U32 R0, RZ, RZ, R17 ;  /* 0x000000ffff007224 */ /* 0x000fdc00078e0011 */
[----:B------:R0:W-:Y:S04]  /*36c60*/  STL.64 [R1+0x60], R12 ;  /* 0x0000600c01007387 */ /* 0x0001e80000100a00 */
[----:B------:R1:W-:Y:S04]  /*36c70*/  STL.64 [R1+0x68], R14 ;  /* 0x0000680e01007387 */ /* 0x0003e80000100a00 */
[----:B0-----:R-:W2:Y:S04]  /*36c80*/  LDL.LU.64 R12, [R1+0xcb0] ;  /* 0x000cb000010c7983 */ /* 0x001ea80000300a00 */
[----:B-1----:R-:W2:Y:S04]  /*36c90*/  LDL.LU.64 R14, [R1+0xcb8] ;  /* 0x000cb800010e7983 */ /* 0x002ea80000300a00 */
[----:B------:R-:W4:Y:S01]  /*36ca0*/  LDL.LU.64 R16, [R1+0x160] ;  /* 0x0001600001107983 */ /* 0x000f220000300a00 */
[----:B---3--:R-:W-:Y:S03]  /*36cb0*/  HMMA.16816.F32 R8, R4, R20, R8 ;  /* 0x000000140408723c */ /* 0x008fe60000001808 */
[----:B----4-:R0:W-:Y:S04]  /*36cc0*/  STL.64 [R1+0x3990], R16 ;  /* 0x0039901001007387 */ /* 0x0101e80000100a00 */
[----:B0-----:R-:W3:Y:S04]  /*36cd0*/  LDL.LU.64 R16, [R1+0xd30] ;  /* 0x000d300001107983 */ /* 0x001ee80000300a00 */
[----:B------:R-:W3:-:S12]  /*36ce0*/  LDL.LU.64 R18, [R1+0xd38] ;  /* 0x000d380001127983 */ /* 0x000ed80000300a00 */
[----:B------:R-:W-:Y:S04]  /*36cf0*/  STL.64 [R1+0x2d0], R8 ;  /* 0x0002d00801007387 */ /* 0x000fe80000100a00 */
[----:B------:R0:W-:Y:S04]  /*36d00*/  STL.64 [R1+0x2d8], R10 ;  /* 0x0002d80a01007387 */ /* 0x0001e80000100a00 */
[----:B------:R-:W4:Y:S01]  /*36d10*/  LDL.LU.64 R22, [R1+0x39c0] ;  /* 0x0039c00001167983 */ /* 0x000f220000300a00 */
[----:B0-----:R-:W-:Y:S02]  /*36d20*/  IMAD.MOV.U32 R11, RZ, RZ, R20 ;  /* 0x000000ffff0b7224 */ /* 0x001fe400078e0014 */
[----:B------:R-:W-:-:S02]  /*36d30*/  IMAD.MOV.U32 R10, RZ, RZ, R21 ;  /* 0x000000ffff0a7224 */ /* 0x000fc400078e0015 */
[----:B------:R-:W3:Y:S04]  /*36d40*/  LDL.LU.64 R20, [R1+0x39b8] ;  /* 0x0039b80001147983 */ /* 0x000ee80000300a00 */
[----:B------:R-:W-:Y:S04]  /*36d50*/  STL.64 [R1+0x3998], R10 ;  /* 0x0039980a01007387 */ /* 0x000fe80000100a00 */
[----:B------:R-:W4:Y:S01]  /*36d60*/  LDL.LU.64 R8, [R1+0x180] ;  /* 0x0001800001087983 */ /* 0x000f220000300a00 */
[C---:B--2---:R-:W-:Y:S06]  /*36d70*/  HMMA.16816.F32 R12, R4.reuse, R24, R12 ;  /* 0x00000018040c723c */ /* 0x044fec000000180c */
[----:B---3--:R-:W-:Y:S01]  /*36d80*/  HMMA.16816.F32 R16, R4, R20, R16 ;  /* 0x000000140410723c */ /* 0x008fe20000001810 */
[----:B----4-:R-:W-:Y:S04]  /*36d90*/  STL.64 [R1+0x39a8], R8 ;  /* 0x0039a80801007387 */ /* 0x010fe80000100a00 */
[----:B------:R-:W-:Y:S04]  /*36da0*/  STL.64 [R1+0x3908], R22 ;  /* 0x0039081601007387 */ /* 0x000fe80000100a00 */
[----:B------:R0:W-:Y:S02]  /*36db0*/  STL.64 [R1+0x3900], R20 ;  /* 0x0039001401007387 */ /* 0x0001e40000100a00 */
[----:B0-----:R-:W-:-:S02]  /*36dc0*/  IMAD.MOV.U32 R20, RZ, RZ, R26 ;  /* 0x000000ffff147224 */ /* 0x001fc400078e001a */
[----:B------:R-:W-:-:S10]  /*36dd0*/  IMAD.MOV.U32 R21, RZ, RZ, R3 ;  /* 0x000000ffff157224 */ /* 0x000fd400078e0003 */
[----:B------:R-:W-:Y:S04]  /*36de0*/  STL.64 [R1+0x2c0], R16 ;  /* 0x0002c01001007387 */ /* 0x000fe80000100a00 */
[----:B------:R-:W-:Y:S04]  /*36df0*/  STL.64 [R1+0x2c8], R18 ;  /* 0x0002c81201007387 */ /* 0x000fe80000100a00 */
[----:B------:R0:W-:Y:S04]  /*36e00*/  STL.64 [R1+0x39b0], R20 ;  /* 0x0039b01401007387 */ /* 0x0001e80000100a00 */
[----:B0-----:R-:W2:Y:S04]  /*36e10*/  LDL.LU.64 R20, [R1+0xc40] ;  /* 0x000c400001147983 */ /* 0x001ea80000300a00 */
[----:B------:R-:W2:Y:S04]  /*36e20*/  LDL.LU.64 R22, [R1+0xc48] ;  /* 0x000c480001167983 */ /* 0x000ea80000300a00 */
[----:B------:R0:W-:Y:S04]  /*36e30*/  STL.64 [R1+0x3960], R24 ;  /* 0x0039601801007387 */ /* 0x0001e80000100a00 */
[----:B0-----:R-:W3:Y:S04]  /*36e40*/  LDL.LU.64 R24, [R1+0xbc0] ;  /* 0x000bc00001187983 */ /* 0x001ee80000300a00 */
[----:B------:R-:W-:Y:S04]  /*36e50*/  STL.64 [R1+0x2a0], R12 ;  /* 0x0002a00c01007387 */ /* 0x000fe80000100a00 */
[----:B------:R-:W-:Y:S04]  /*36e60*/  STL.64 [R1+0x2a8], R14 ;  /* 0x0002a80e01007387 */ /* 0x000fe80000100a00 */
[----:B------:R-:W0:Y:S01]  /*36e70*/  LDSM.16.MT88.4 R12, [R29+UR4+0x9000] ;  /* 0x009000041d0c783b */ /* 0x000e220008004200 */
[----:B------:R-:W-:-:S03]  /*36e80*/  IMAD.MOV.U32 R9, RZ, RZ, R27 ;  /* 0x000000ffff097224 */ /* 0x000fc600078e001b */
[----:B------:R-:W3:Y:S01]  /*36e90*/  LDL.LU.64 R26, [R1+0xbc8] ;  /* 0x000bc800011a7983 */ /* 0x000ee20000300a00 */
[----:B------:R-:W-:-:S03]  /*36ea0*/  IMAD.MOV.U32 R8, RZ, RZ, R28 ;  /* 0x000000ffff087224 */ /* 0x000fc600078e001c */
[----:B0-----:R-:W-:Y:S04]  /*36eb0*/  STL.64 [R1+0x37a8], R14 ;  /* 0x0037a80e01007387 */ /* 0x001fe80000100a00 */
[----:B------:R0:W-:Y:S02]  /*36ec0*/  STL.64 [R1+0x37a0], R12 ;  /* 0x0037a00c01007387 */ /* 0x0001e40000100a00 */
[----:B0-----:R-:W-:Y:S02]  /*36ed0*/  IMAD.MOV.U32 R12, RZ, RZ, R2 ;  /* 0x000000ffff0c7224 */ /* 0x001fe400078e0002 */
[----:B------:R-:W-:-:S05]  /*36ee0*/  IMAD.MOV.U32 R13, RZ, RZ, R0 ;  /* 0x000000ffff0d7224 */ /* 0x000fca00078e0000 */
[----:B------:R0:W-:Y:S04]  /*36ef0*/  STL.64 [R1+0x39a0], R12 ;  /* 0x0039a00c01007387 */ /* 0x0001e80000100a00 */
[----:B0-----:R-:W4:Y:S04]  /*36f00*/  LDL.LU.64 R12, [R1+0xb40] ;  /* 0x000b4000010c7983 */ /* 0x001f280000300a00 */
[----:B------:R-:W4:Y:S04]  /*36f10*/  LDL.LU.64 R14, [R1+0xb48] ;  /* 0x000b4800010e7983 */ /* 0x000f280000300a00 */
[----:B------:R-:W4:Y:S04]  /*36f20*/  LDL.LU.64 R16, [R1+0x960] ;  /* 0x0009600001107983 */ /* 0x000f280000300a00 */
[----:B------:R-:W4:Y:S01]  /*36f30*/  LDL.LU.64 R18, [R1+0x968] ;  /* 0x0009680001127983 */ /* 0x000f220000300a00 */
[----:B--2---:R-:W-:Y:S03]  /*36f40*/  HMMA.16816.F32 R8, R4, R8, R20 ;  /* 0x000000080408723c */ /* 0x004fe60000001814 */
[----:B------:R-:W3:-:S15]  /*36f50*/  LDL.LU.64 R20, [R1+0x39b0] ;  /* 0x0039b00001147983 */ /* 0x000ede0000300a00 */
[----:B------:R-:W-:-:S05]  /*36f60*/  NOP ;  /* 0x0000000000007918 */ /* 0x000fca0000000000 */
[----:B------:R0:W-:Y:S04]  /*36f70*/  STL.64 [R1+0x290], R8 ;  /* 0x0002900801007387 */ /* 0x0001e80000100a00 */
[----:B------:R-:W-:Y:S04]  /*36f80*/  STL.64 [R1+0x298], R10 ;  /* 0x0002980a01007387 */ /* 0x000fe80000100a00 */
[----:B0-----:R-:W4:Y:S01]  /*36f90*/  LDL.LU.64 R8, [R1+0x39a8] ;  /* 0x0039a80001087983 */ /* 0x001f220000300a00 */
[----:B---3--:R-:W-:Y:S03]  /*36fa0*/  HMMA.16816.F32 R24, R4, R20, R24 ;  /* 0x000000140418723c */ /* 0x008fe60000001818 */
[----:B------:R-:W2:Y:S04]  /*36fb0*/  LDL.LU.64 R20, [R1+0x950] ;  /* 0x0009500001147983 */ /* 0x000ea80000300a00 */
[----:B------:R-:W2:-:S15]  /*36fc0*/  LDL.LU.64 R22, [R1+0x958] ;  /* 0x0009580001167983 */ /* 0x000e9e0000300a00 */
[----:B------:R-:W-:-:S01]  /*36fd0*/  NOP ;  /* 0x0000000000007918 */ /* 0x000fc20000000000 */
[----:B------:R0:W-:Y:S04]  /*36fe0*/  STL.64 [R1+0x280], R24 ;  /* 0x0002801801007387 */ /* 0x0001e80000100a00 */
[----:B------:R-:W-:Y:S04]  /*36ff0*/  STL.64 [R1+0x288], R26 ;  /* 0x0002881a01007387 */ /* 0x000fe80000100a00 */
[----:B0-----:R-:W3:Y:S01]  /*37000*/  LDL.LU.64 R24, [R1+0x140] ;  /* 0x0001400001187983 */ /* 0x001ee20000300a00 */
[----:B----4-:R-:W-:Y:S03]  /*37010*/  HMMA.16816.F32 R12, R4, R8, R12 ;  /* 0x00000008040c723c */ /* 0x010fe6000000180c */
[----:B---3--:R0:W-:Y:S04]  /*37020*/  STL.64 [R1+0x3980], R24 ;  /* 0x0039801801007387 */ /* 0x0081e80000100a00 */
[----:B0-----:R-:W3:-:S15]  /*37030*/  LDL.LU.64 R24, [R1+0x150] ;  /* 0x0001500001187983 */ /* 0x001ede0000300a00 */
[----:B------:R-:W-:-:S01]  /*37040*/  NOP ;  /* 0x0000000000007918 */ /* 0x000fc20000000000 */
[----:B------:R0:W-:Y:S04]  /*37050*/  STL.64 [R1+0x270], R12 ;  /* 0x0002700c01007387 */ /* 0x0001e80000100a00 */
[----:B------:R1:W-:Y:S04]  /*37060*/  STL.64 [R1+0x278], R14 ;  /* 0x0002780e01007387 */ /* 0x0003e80000100a00 */
[----:B0-----:R-:W4:Y:S01]  /*37070*/  LDL.LU.64 R12, [R1+0x39a0] ;  /* 0x0039a000010c7983 */ /* 0x001f220000300a00 */
[----:B-1----:R-:W-:Y:S02]  /*37080*/  IMAD.MOV.U32 R15, RZ, RZ, R8 ;  /* 0x000000ffff0f7224 */ /* 0x002fe400078e0008 */
[----:B------:R-:W-:Y:S01]  /*37090*/  IMAD.MOV.U32 R14, RZ, RZ, R9 ;  /* 0x000000ffff0e7224 */ /* 0x000fe200078e0009 */
[----:B------:R-:W3:Y:S04]  /*370a0*/  LDL.LU.64 R10, [R1+0x3998] ;  /* 0x00399800010a7983 */ /* 0x000ee80000300a00 */
[----:B------:R-:W2:Y:S04]  /*370b0*/  LDL.LU.64 R8, [R1+0x130] ;  /* 0x0001300001087983 */ /* 0x000ea80000300a00 */
[----:B--2---:R-:W-:Y:S04]  /*370c0*/  STL.64 [R1+0x3978], R8 ;  /* 0x0039780801007387 */ /* 0x004fe80000100a00 */
[----:B------:R-:W-:Y:S04]  /*370d0*/  STL [R1+0x38cc], R14 ;  /* 0x0038cc0e01007387 */ /* 0x000fe80000100800 */
[----:B------:R-:W-:Y:S04]  /*370e0*/  STL [R1+0x38c8], R15 ;  /* 0x0038c80f01007387 */ /* 0x000fe80000100800 */
[----:B----4-:R0:W-:Y:S04]  /*370f0*/  STL.64 [R1+0x3988], R12 ;  /* 0x0039880c01007387 */ /* 0x0101e80000100a00 */
[----:B0-----:R-:W2:Y:S02]  /*37100*/  LDL.LU.64 R12, [R1+0x170] ;  /* 0x00017000010c7983 */ /* 0x001ea40000300a00 */
[----:B--2---:R-:W-:-:S15]  /*37110*/  HMMA.16816.F32 R16, R4, R12, R16 ;  /* 0x0000000c0410723c */ /* 0x004fde0000001810 */
[----:B------:R-:W-:-:S08]  /*37120*/  NOP ;  /* 0x0000000000007918 */ /* 0x000fd00000000000 */
[----:B------:R0:W-:Y:S04]  /*37130*/  STL.64 [R1+0x260], R16 ;  /* 0x0002601001007387 */ /* 0x0001e80000100a00 */
[----:B------:R-:W-:Y:S04]  /*37140*/  STL.64 [R1+0x268], R18 ;  /* 0x0002681201007387 */ /* 0x000fe80000100a00 */
[----:B0-----:R-:W2:Y:S01]  /*37150*/  LDL.LU.64 R16, [R1+0x3990] ;  /* 0x0039900001107983 */ /* 0x001ea20000300a00 */
[----:B------:R-:W-:Y:S02]  /*37160*/  IMAD.MOV.U32 R2, RZ, RZ, R12 ;  /* 0x000000ffff027224 */ /* 0x000fe400078e000c */
[----:B------:R-:W-:-:S05]  /*37170*/  IMAD.MOV.U32 R3, RZ, RZ, R13 ;  /* 0x000000ffff037224 */ /* 0x000fca00078e000d */
[----:B------:R-:W-:Y:S04]  /*37180*/  STL [R1+0x38d4], R3 ;  /* 0x0038d40301007387 */ /* 0x000fe80000100800 */
[----:B------:R-:W-:Y:S01]  /*37190*/  STL [R1+0x38d0], R2 ;  /* 0x0038d00201007387 */ /* 0x000fe20000100800 */
[----:B--2---:R-:W-:Y:S06]  /*371a0*/  HMMA.16816.F32 R12, R4, R16, R20 ;  /* 0x00000010040c723c */ /* 0x004fec0000001814 */
[----:B------:R-:W-:-:S02]  /*371b0*/  IMAD.MOV.U32 R28, RZ, RZ, R16 ;  /* 0x000000ffff1c7224 */ /* 0x000fc400078e0010 */
[----:B------:R-:W-:Y:S02]  /*371c0*/  IMAD.MOV.U32 R0, RZ, RZ, R17 ;  /* 0x000000ffff007224 */ /* 0x000fe400078e0011 */
[----:B---3--:R-:W-:Y:S02]  /*371d0*/  IMAD.MOV.U32 R20, RZ, RZ, R11 ;  /* 0x000000ffff147224 */ /* 0x008fe400078e000b */
[----:B------:R-:W-:-:S11]  /*371e0*/  IMAD.MOV.U32 R21, RZ, RZ, R10 ;  /* 0x000000ffff157224 */ /* 0x000fd600078e000a */
[----:B------:R0:W-:Y:S04]  /*371f0*/  STL.64 [R1+0x250], R12 ;  /* 0x0002500c01007387 */ /* 0x0001e80000100a00 */
[----:B------:R1:W-:Y:S04]  /*37200*/  STL.64 [R1+0x258], R14 ;  /* 0x0002580e01007387 */ /* 0x0003e80000100a00 */
[----:B0-----:R-:W2:Y:S04]  /*37210*/  LDL.LU.64 R12, [R1+0x940] ;  /* 0x00094000010c7983 */ /* 0x001ea80000300a00 */
[----:B-1----:R-:W2:Y:S04]  /*37220*/  LDL.LU.64 R14, [R1+0x948] ;  /* 0x00094800010e7983 */ /* 0x002ea80000300a00 */
[----:B------:R-:W3:Y:S04]  /*37230*/  LDL.LU.64 R8, [R1+0x930] ;  /* 0x0009300001087983 */ /* 0x000ee80000300a00 */
[----:B------:R-:W3:Y:S04]  /*37240*/  LDL.LU.64 R10, [R1+0x938] ;  /* 0x00093800010a7983 */ /* 0x000ee80000300a00 */
[----:B------:R-:W4:Y:S04]  /*37250*/  LDL.LU.64 R16, [R1+0x100] ;  /* 0x0001000001107983 */ /* 0x000f280000300a00 */
[----:B----4-:R0:W-:Y:S04]  /*37260*/  STL.64 [R1+0x3958], R16 ;  /* 0x0039581001007387 */ /* 0x0101e80000100a00 */
[----:B0-----:R-:W4:Y:S01]  /*37270*/  LDL.LU.64 R16, [R1+0x110] ;  /* 0x0001100001107983 */ /* 0x001f220000300a00 */
[----:B--2---:R-:W-:Y:S03]  /*37280*/  HMMA.16816.F32 R12, R4, R24, R12 ;  /* 0x00000018040c723c */ /* 0x004fe6000000180c */
[----:B----4-:R0:W-:Y:S04]  /*37290*/  STL.64 [R1+0x3970], R16 ;  /* 0x0039701001007387 */ /* 0x0101e80000100a00 */
[----:B0-----:R-:W2:Y:S04]  /*372a0*/  LDL.LU.64 R16, [R1+0x920] ;  /* 0x0009200001107983 */ /* 0x001ea80000300a00 */
[----:B------:R-:W2:Y:S04]  /*372b0*/  LDL.LU.64 R18, [R1+0x928] ;  /* 0x0009280001127983 */ /* 0x000ea80000300a00 */
[----:B------:R0:W-:Y:S04]  /*372c0*/  STL.64 [R1+0x3930], R20 ;  /* 0x0039301401007387 */ /* 0x0001e80000100a00 */
[----:B0-----:R-:W4:Y:S04]  /*372d0*/  LDL.LU.64 R20, [R1+0x910] ;  /* 0x0009100001147983 */ /* 0x001f280000300a00 */
[----:B------:R-:W4:Y:S04]  /*372e0*/  LDL.LU.64 R22, [R1+0x918] ;  /* 0x0009180001167983 */ /* 0x000f280000300a00 */
[----:B------:R-:W-:Y:S04]  /*372f0*/  STL [R1+0x38dc], R0 ;  /* 0x0038dc0001007387 */ /* 0x000fe80000100800 */
[----:B------:R-:W-:Y:S04]  /*37300*/  STL [R1+0x38d8], R28 ;  /* 0x0038d81c01007387 */ /* 0x000fe80000100800 */
[----:B------:R0:W-:Y:S04]  /*37310*/  STL.64 [R1+0x240], R12 ;  /* 0x0002400c01007387 */ /* 0x0001e80000100a00 */
[----:B------:R1:W-:Y:S04]  /*37320*/  STL.64 [R1+0x248], R14 ;  /* 0x0002480e01007387 */ /* 0x0003e80000100a00 */
[----:B0-----:R-:W4:Y:S01]  /*37330*/  LDL.LU.64 R12, [R1+0x3988] ;  /* 0x00398800010c7983 */ /* 0x001f220000300a00 */
[----:B-1----:R-:W-:-:S02]  /*37340*/  IMAD.MOV.U32 R14, RZ, RZ, R24 ;  /* 0x000000ffff0e7224 */ /* 0x002fc400078e0018 */
[----:B------:R-:W-:Y:S02]  /*37350*/  IMAD.MOV.U32 R15, RZ, RZ, R25 ;  /* 0x000000ffff0f7224 */ /* 0x000fe400078e0019 */
[----:B------:R-:W3:Y:S04]  /*37360*/  LDL.LU.64 R24, [R1+0x3980] ;  /* 0x0039800001187983 */ /* 0x000ee80000300a00 */
[----:B------:R-:W-:Y:S04]  /*37370*/  STL [R1+0x38e4], R15 ;  /* 0x0038e40f01007387 */ /* 0x000fe80000100800 */
[----:B------:R-:W-:Y:S01]  /*37380*/  STL [R1+0x38e0], R14 ;  /* 0x0038e00e01007387 */ /* 0x000fe20000100800 */
        /* <DEDUP_REMOVED lines=9> */
[----:B------:R-:W-:Y:S04]  /*37420*/  STL [R1+0x38ec], R2 ;  /* 0x0038ec0201007387 */ /* 0x000fe80000100800 */
[----:B------:R-:W-:Y:S01]  /*37430*/  STL [R1+0x38e8], R3 ;  /* 0x0038e80301007387 */ /* 0x000fe20000100800 */
[----:B--2---:R-:W-:Y:S06]  /*37440*/  HMMA.16816.F32 R16, R4, R8, R16 ;  /* 0x000000080410723c */ /* 0x004fec0000001810 */
[----:B------:R-:W-:-:S02]  /*37450*/  IMAD.MOV.U32 R0, RZ, RZ, R8 ;  /* 0x000000ffff007224 */ /* 0x000fc400078e0008 */
[----:B------:R-:W-:-:S15]  /*37460*/  IMAD.MOV.U32 R28, RZ, RZ, R9 ;  /* 0x000000ffff1c7224 */ /* 0x000fde00078e0009 */
[----:B------:R0:W-:Y:S04]  /*37470*/  STL.64 [R1+0x220], R16 ;  /* 0x0002201001007387 */ /* 0x0001e80000100a00 */
[----:B------:R-:W-:Y:S04]  /*37480*/  STL.64 [R1+0x228], R18 ;  /* 0x0002281201007387 */ /* 0x000fe80000100a00 */
[----:B0-----:R-:W3:Y:S04]  /*37490*/  LDL.LU.64 R16, [R1+0x3970] ;  /* 0x0039700001107983 */ /* 0x001ee80000300a00 */
[----:B------:R-:W4:Y:S02]  /*374a0*/  LDL.LU.64 R8, [R1+0x3968] ;  /* 0x0039680001087983 */ /* 0x000f240000300a00 */
[C---:B----4-:R-:W-:Y:S06]  /*374b0*/  HMMA.16816.F32 R20, R4.reuse, R8, R20 ;  /* 0x000000080414723c */ /* 0x050fec0000001814 */
[----:B---3--:R-:W-:Y:S01]  /*374c0*/  HMMA.16816.F32 R24, R4, R16, R24 ;  /* 0x000000100418723c */ /* 0x008fe20000001818 */
[----:B------:R-:W-:-:S02]  /*374d0*/  IMAD.MOV.U32 R15, RZ, RZ, R8 ;  /* 0x000000ffff0f7224 */ /* 0x000fc400078e0008 */
[----:B------:R-:W-:-:S14]  /*374e0*/  IMAD.MOV.U32 R14, RZ, RZ, R9 ;  /* 0x000000ffff0e7224 */ /* 0x000fdc00078e0009 */
[----:B------:R-:W-:Y:S04]  /*374f0*/  STL.64 [R1+0x210], R20 ;  /* 0x0002101401007387 */ /* 0x000fe80000100a00 */
[----:B------:R-:W-:Y:S04]  /*37500*/  STL.64 [R1+0x218], R22 ;  /* 0x0002181601007387 */ /* 0x000fe80000100a00 */
[----:B------:R-:W-:Y:S04]  /*37510*/  STL.64 [R1+0x3950], R14 ;  /* 0x0039500e01007387 */ /* 0x000fe80000100a00 */
[----:B------:R0:W-:Y:S04]  /*37520*/  STL.64 [R1+0x3948], R12 ;  /* 0x0039480c01007387 */ /* 0x0001e80000100a00 */
        /* <DEDUP_REMOVED lines=8> */
[----:B0-----:R-:W2:Y:S01]  /*375b0*/  LDL.LU.64 R24, [R1+0x3960] ;  /* 0x0039600001187983 */ /* 0x001ea20000300a00 */
[----:B-1----:R-:W-:-:S02]  /*375c0*/  IMAD.MOV.U32 R27, RZ, RZ, R16 ;  /* 0x000000ffff1b7224 */ /* 0x002fc400078e0010 */
[----:B------:R-:W-:Y:S02]  /*375d0*/  IMAD.MOV.U32 R26, RZ, RZ, R17 ;  /* 0x000000ffff1a7224 */ /* 0x000fe400078e0011 */
[----:B------:R-:W3:Y:S04]  /*375e0*/  LDL.LU.64 R16, [R1+0x3958] ;  /* 0x0039580001107983 */ /* 0x000ee80000300a00 */
[----:B------:R-:W-:Y:S04]  /*375f0*/  STL.64 [R1+0x38f8], R26 ;  /* 0x0038f81a01007387 */ /* 0x000fe80000100a00 */
[----:B--2---:R0:W-:Y:S04]  /*37600*/  STL.64 [R1+0x38f0], R24 ;  /* 0x0038f01801007387 */ /* 0x0041e80000100a00 */
[----:B0-----:R-:W2:Y:S04]  /*37610*/  LDL.LU.64 R24, [R1+0xcc0] ;  /* 0x000cc00001187983 */ /* 0x001ea80000300a00 */
[----:B------:R-:W4:Y:S01]  /*37620*/  LDL.LU.64 R26, [R1+0xcc8] ;  /* 0x000cc800011a7983 */ /* 0x000f220000300a00 */
[----:B---3--:R-:W-:Y:S06]  /*37630*/  HMMA.16816.F32 R12, R4, R16, R12 ;  /* 0x00000010040c723c */ /* 0x008fec000000180c */
[----:B------:R-:W-:-:S02]  /*37640*/  IMAD.MOV.U32 R2, RZ, RZ, R16 ;  /* 0x000000ffff027224 */ /* 0x000fc400078e0010 */
[----:B------:R-:W-:Y:S01]  /*37650*/  IMAD.MOV.U32 R3, RZ, RZ, R17 ;  /* 0x000000ffff037224 */ /* 0x000fe200078e0011 */
[----:B----4-:R-:W-:Y:S04]  /*37660*/  STL.64 [R1+0x3918], R26 ;  /* 0x0039181a01007387 */ /* 0x010fe80000100a00 */
[----:B--2---:R0:W-:Y:S04]  /*37670*/  STL.64 [R1+0x3910], R24 ;  /* 0x0039101801007387 */ /* 0x0041e80000100a00 */
[----:B0-----:R-:W2:Y:S04]  /*37680*/  LDL.LU.64 R24, [R1+0xda0] ;  /* 0x000da00001187983 */ /* 0x001ea80000300a00 */
[----:B------:R-:W2:Y:S04]  /*37690*/  LDL.LU.64 R26, [R1+0xda8] ;  /* 0x000da800011a7983 */ /* 0x000ea80000300a00 */
[----:B------:R-:W-:Y:S04]  /*376a0*/  STL.64 [R1+0x1f0], R12 ;  /* 0x0001f00c01007387 */ /* 0x000fe80000100a00 */
[----:B------:R0:W-:Y:S04]  /*376b0*/  STL.64 [R1+0x1f8], R14 ;  /* 0x0001f80e01007387 */ /* 0x0001e80000100a00 */
[----:B0-----:R-:W3:Y:S04]  /*376c0*/  LDL.LU.64 R14, [R1+0x3950] ;  /* 0x00395000010e7983 */ /* 0x001ee80000300a00 */
[----:B------:R-:W4:Y:S04]  /*376d0*/  LDL.LU.64 R12, [R1+0x3948] ;  /* 0x00394800010c7983 */ /* 0x000f280000300a00 */
[----:B------:R-:W3:Y:S04]  /*376e0*/  LDL.LU.64 R18, [R1+0x3940] ;  /* 0x0039400001127983 */ /* 0x000ee80000300a00 */
[----:B------:R-:W2:Y:S02]  /*376f0*/  LDL.LU.64 R16, [R1+0x3938] ;  /* 0x0039380001107983 */ /* 0x000ea40000300a00 */
[C---:B--2---:R-:W-:Y:S06]  /*37700*/  HMMA.16816.F32 R20, R4.reuse, R16, R20 ;  /* 0x000000100414723c */ /* 0x044fec0000001814 */
[----:B----4-:R-:W-:-:S15]  /*37710*/  HMMA.16816.F32 R4, R4, R12, R8 ;  /* 0x0000000c0404723c */ /* 0x010fde0000001808 */
[----:B------:R-:W-:-:S02]  /*37720*/  NOP ;  /* 0x0000000000007918 */ /* 0x000fc40000000000 */
[----:B------:R0:W-:Y:S04]  /*37730*/  STL.64 [R1+0x1e0], R20 ;  /* 0x0001e01401007387 */ /* 0x0001e80000100a00 */
[----:B------:R-:W-:Y:S04]  /*37740*/  STL.64 [R1+0x1e8], R22 ;  /* 0x0001e81601007387 */ /* 0x000fe80000100a00 */
[----:B0-----:R-:W2:Y:S04]  /*37750*/  LDL.LU.64 R20, [R1+0x3930] ;  /* 0x0039300001147983 */ /* 0x001ea80000300a00 */
[----:B------:R-:W-:Y:S04]  /*37760*/  STL.64 [R1+0x37c8], R16 ;  /* 0x0037c81001007387 */ /* 0x000fe80000100a00 */
[----:B------:R-:W2:Y:S04]  /*37770*/  LDL.LU.64 R10, [R1+0x3928] ;  /* 0x00392800010a7983 */ /* 0x000ea80000300a00 */
[----:B------:R-:W2:Y:S04]  /*37780*/  LDL.LU.64 R8, [R1+0x3920] ;  /* 0x0039200001087983 */ /* 0x000ea80000300a00 */
[----:B------:R0:W-:Y:S04]  /*37790*/  STL.64 [R1+0x50], R4 ;  /* 0x0000500401007387 */ /* 0x0001e80000100a00 */
[----:B------:R1:W-:Y:S04]  /*377a0*/  STL.64 [R1+0x58], R6 ;  /* 0x0000580601007387 */ /* 0x0003e80000100a00 */
[----:B0-----:R-:W4:Y:S04]  /*377b0*/  LDL.LU.64 R4, [R1+0xc30] ;  /* 0x000c300001047983 */ /* 0x001f280000300a00 */
[----:B-1----:R-:W4:Y:S04]  /*377c0*/  LDL.LU.64 R6, [R1+0xc38] ;  /* 0x000c380001067983 */ /* 0x002f280000300a00 */
[----:B------:R-:W-:Y:S01]  /*377d0*/  STL.64 [R1+0x37c0], R12 ;  /* 0x0037c00c01007387 */ /* 0x000fe20000100a00 */
[----:B--2---:R-:W-:Y:S03]  /*377e0*/  HMMA.16816.F32 R20, R8, R20, R24 ;  /* 0x000000140814723c */ /* 0x004fe60000001818 */
[----:B------:R-:W2:Y:S04]  /*377f0*/  LDL.LU.64 R26, [R1+0x3918] ;  /* 0x00391800011a7983 */ /* 0x000ea80000300a00 */
[----:B------:R-:W2:-:S15]  /*37800*/  LDL.LU.64 R24, [R1+0x3910] ;  /* 0x0039100001187983 */ /* 0x000e9e0000300a00 */
[----:B------:R-:W-:-:S01]  /*37810*/  NOP ;  /* 0x0000000000007918 */ /* 0x000fc20000000000 */
[----:B------:R-:W-:Y:S04]  /*37820*/  STL.64 [R1+0x40], R20 ;  /* 0x0000401401007387 */ /* 0x000fe80000100a00 */
[----:B------:R0:W-:Y:S04]  /*37830*/  STL.64 [R1+0x48], R22 ;  /* 0x0000481601007387 */ /* 0x0001e80000100a00 */
[----:B0-----:R-:W3:Y:S04]  /*37840*/  LDL.LU.64 R22, [R1+0x3908] ;  /* 0x0039080001167983 */ /* 0x001ee80000300a00 */
[----:B------:R-:W2:Y:S02]  /*37850*/  LDL.LU.64 R20, [R1+0x3900] ;  /* 0x0039000001147983 */ /* 0x000ea40000300a00 */
[----:B--2---:R-:W-:-:S15]  /*37860*/  HMMA.16816.F32 R24, R8, R20, R24 ;  /* 0x000000140818723c */ /* 0x004fde0000001818 */
[----:B------:R-:W-:-:S08]  /*37870*/  NOP ;  /* 0x0000000000007918 */ /* 0x000fd00000000000 */
[----:B------:R-:W-:Y:S04]  /*37880*/  STL.64 [R1+0x30], R24 ;  /* 0x0000301801007387 */ /* 0x000fe80000100a00 */
[----:B------:R0:W-:Y:S04]  /*37890*/  STL.64 [R1+0x38], R26 ;  /* 0x0000381a01007387 */ /* 0x0001e80000100a00 */
[----:B0-----:R-:W2:Y:S04]  /*378a0*/  LDL.LU.64 R26, [R1+0x38f8] ;  /* 0x0038f800011a7983 */ /* 0x001ea80000300a00 */
[----:B------:R-:W4:Y:S04]  /*378b0*/  LDL.LU.64 R24, [R1+0x38f0] ;  /* 0x0038f00001187983 */ /* 0x000f280000300a00 */
[----:B---3--:R0:W-:Y:S04]  /*378c0*/  STL.64 [R1+0x3790], R22 ;  /* 0x0037901601007387 */ /* 0x0081e80000100a00 */
[----:B------:R-:W3:Y:S01]  /*378d0*/  LDL.LU R20, [R1+0x360] ;  /* 0x0003600001147983 */ /* 0x000ee20000300800 */
[----:B----4-:R-:W-:-:S15]  /*378e0*/  HMMA.16816.F32 R4, R8, R24, R4 ;  /* 0x000000180804723c */ /* 0x010fde0000001804 */
[----:B------:R-:W-:-:S08]  /*378f0*/  NOP ;  /* 0x0000000000007918 */ /* 0x000fd00000000000 */
[----:B------:R-:W-:Y:S04]  /*37900*/  STL.64 [R1+0x20], R4 ;  /* 0x0000200401007387 */ /* 0x000fe80000100a00 */
[----:B------:R-:W-:Y:S04]  /*37910*/  STL.64 [R1+0x28], R6 ;  /* 0x0000280601007387 */ /* 0x000fe80000100a00 */
[----:B------:R-:W3:Y:S04]  /*37920*/  LDL.LU R21, [R1+0x364] ;  /* 0x0003640001157983 */ /* 0x000ee80000300800 */
[----:B0-----:R-:W4:Y:S04]  /*37930*/  LDL.LU R22, [R1+0x368] ;  /* 0x0003680001167983 */ /* 0x001f280000300800 */
[----:B------:R-:W4:Y:S01]  /*37940*/  LDL.LU R23, [R1+0x36c] ;  /* 0x00036c0001177983 */ /* 0x000f220000300800 */
[----:B------:R-:W-:-:S02]  /*37950*/  IMAD.MOV.U32 R16, RZ, RZ, R2 ;  /* 0x000000ffff107224 */ /* 0x000fc400078e0002 */
[----:B------:R-:W-:Y:S01]  /*37960*/  IMAD.MOV.U32 R17, RZ, RZ, R3 ;  /* 0x000000ffff117224 */ /* 0x000fe200078e0003 */
[----:B------:R-:W0:Y:S04]  /*37970*/  LDSM.16.MT88.4 R4, [R29+UR4+0x9080] ;  /* 0x009080041d04783b */ /* 0x000e280008004200 */
[----:B----4-:R-:W-:Y:S04]  /*37980*/  STL.64 [R1+0x37d8], R22 ;  /* 0x0037d81601007387 */ /* 0x010fe80000100a00 */
[----:B---3--:R1:W-:Y:S04]  /*37990*/  STL.64 [R1+0x37d0], R20 ;  /* 0x0037d01401007387 */ /* 0x0083e80000100a00 */
[----:B-1----:R-:W3:Y:S04]  /*379a0*/  LDL.LU R20, [R1+0x10] ;  /* 0x0000100001147983 */ /* 0x002ee80000300800 */
[----:B------:R-:W3:Y:S04]  /*379b0*/  LDL.LU R21, [R1+0x14] ;  /* 0x0000140001157983 */ /* 0x000ee80000300800 */
[----:B------:R-:W4:Y:S04]  /*379c0*/  LDL.LU R2, [R1+0x38ec] ;  /* 0x0038ec0001027983 */ /* 0x000f280000300800 */
[----:B------:R-:W2:Y:S04]  /*379d0*/  LDL.LU R3, [R1+0x38e8] ;  /* 0x0038e80001037983 */ /* 0x000ea80000300800 */
[----:B------:R-:W-:Y:S04]  /*379e0*/  STL.64 [R1+0x37f0], R18 ;  /* 0x0037f01201007387 */ /* 0x000fe80000100a00 */
[----:B------:R1:W-:Y:S04]  /*379f0*/  STL.64 [R1+0x37e8], R16 ;  /* 0x0037e81001007387 */ /* 0x0003e80000100a00 */
[----:B-1----:R-:W3:Y:S04]  /*37a00*/  LDL.LU.64 R16, [R1+0xbb0] ;  /* 0x000bb00001107983 */ /* 0x002ee80000300a00 */
[----:B------:R-:W3:Y:S04]  /*37a10*/  LDL.LU.64 R18, [R1+0xbb8] ;  /* 0x000bb80001127983 */ /* 0x000ee80000300a00 */
[----:B0-----:R-:W-:Y:S04]  /*37a20*/  STL.64 [R1+0x36a8], R6 ;  /* 0x0036a80601007387 */ /* 0x001fe80000100a00 */
[----:B------:R0:W-:Y:S04]  /*37a30*/  STL.64 [R1+0x36a0], R4 ;  /* 0x0036a00401007387 */ /* 0x0001e80000100a00 */
[----:B0-----:R-:W4:Y:S04]  /*37a40*/  LDL.LU R4, [R1+0x190] ;  /* 0x0001900001047983 */ /* 0x001f280000300800 */
[----:B------:R-:W4:Y:S04]  /*37a50*/  LDL.LU R5, [R1+0x194] ;  /* 0x0001940001057983 */ /* 0x000f280000300800 */
[----:B------:R-:W4:Y:S04]  /*37a60*/  LDL R6, [R1+0x198] ;  /* 0x0001980001067983 */ /* 0x000f280000100800 */
[----:B------:R-:W4:Y:S04]  /*37a70*/  LDL R7, [R1+0x19c] ;  /* 0x00019c0001077983 */ /* 0x000f280000100800 */
[----:B------:R-:W-:Y:S01]  /*37a80*/  STL [R1+0x31d8], R29 ;  /* 0x0031d81d01007387 */ /* 0x000fe20000100800 */
[----:B---3--:R-:W-:-:S15]  /*37a90*/  HMMA.16816.F32 R16, R8, R20, R16 ;  /* 0x000000140810723c */ /* 0x008fde0000001810 */
[----:B------:R-:W-:-:S08]  /*37aa0*/  NOP ;  /* 0x0000000000007918 */ /* 0x000fd00000000000 */
[----:B------:R0:W-:Y:S01]  /*37ab0*/  STL.64 [R1+0x820], R16 ;  /* 0x0008201001007387 */ /* 0x0001e20000100a00 */
[----:B------:R-:W-:Y:S02]  /*37ac0*/  IMAD.MOV.U32 R25, RZ, RZ, R18 ;  /* 0x000000ffff197224 */ /* 0x000fe400078e0012 */
[----:B------:R-:W-:Y:S01]  /*37ad0*/  IMAD.MOV.U32 R24, RZ, RZ, R19 ;  /* 0x000000ffff187224 */ /* 0x000fe200078e0013 */
[----:B0-----:R-:W3:Y:S04]  /*37ae0*/  LDL.LU.64 R16, [R1+0x4f0] ;  /* 0x0004f00001107983 */ /* 0x001ee80000300a00 */
[----:B------:R-:W2:Y:S04]  /*37af0*/  LDL.LU.64 R18, [R1+0x4f8] ;  /* 0x0004f80001127983 */ /* 0x000ea80000300a00 */
[----:B--2---:R-:W-:Y:S04]  /*37b00*/  STL.64 [R1+0x3800], R18 ;  /* 0x0038001201007387 */ /* 0x004fe80000100a00 */
[----:B---3--:R0:W-:Y:S02]  /*37b10*/  STL.64 [R1+0x37f8], R16 ;  /* 0x0037f81001007387 */ /* 0x0081e40000100a00 */
[----:B0-----:R-:W-:-:S02]  /*37b20*/  IMAD.MOV.U32 R16, RZ, RZ, R15 ;  /* 0x000000ffff107224 */ /* 0x001fc400078e000f */
[----:B------:R-:W-:Y:S01]  /*37b30*/  IMAD.MOV.U32 R17, RZ, RZ, R14 ;  /* 0x000000ffff117224 */ /* 0x000fe200078e000e */
[----:B------:R-:W2:Y:S04]  /*37b40*/  LDL.LU R15, [R1+0x38e4] ;  /* 0x0038e400010f7983 */ /* 0x000ea80000300800 */
[----:B------:R-:W3:Y:S04]  /*37b50*/  LDL.LU R14, [R1+0x38e0] ;  /* 0x0038e000010e7983 */ /* 0x000ee80000300800 */
[----:B------:R0:W-:Y:S02]  /*37b60*/  STL.64 [R1+0x3818], R16 ;  /* 0x0038181001007387 */ /* 0x0001e40000100a00 */
[----:B0-----:R-:W-:-:S02]  /*37b70*/  IMAD.MOV.U32 R16, RZ, RZ, R0 ;  /* 0x000000ffff107224 */ /* 0x001fc400078e0000 */
[----:B------:R-:W-:Y:S01]  /*37b80*/  IMAD.MOV.U32 R17, RZ, RZ, R28 ;  /* 0x000000ffff117224 */ /* 0x000fe200078e001c */
[----:B------:R-:W3:Y:S04]  /*37b90*/  LDL.LU R0, [R1+0x38dc] ;  /* 0x0038dc0001007983 */ /* 0x000ee80000300800 */
[----:B------:R-:W3:Y:S04]  /*37ba0*/  LDL.LU R28, [R1+0x38d8] ;  /* 0x0038d800011c7983 */ /* 0x000ee80000300800 */
[----:B------:R0:W-:Y:S02]  /*37bb0*/  STL.64 [R1+0x3830], R16 ;  /* 0x0038301001007387 */ /* 0x0001e40000100a00 */
[----:B0-----:R-:W-:-:S02]  /*37bc0*/  IMAD.MOV.U32 R16, RZ, RZ, R3 ;  /* 0x000000ffff107224 */ /* 0x001fc400078e0003 */
[----:B----4-:R-:W-:Y:S01]  /*37bd0*/  IMAD.MOV.U32 R17, RZ, RZ, R2 ;  /* 0x000000ffff117224 */ /* 0x010fe200078e0002 */
[----:B------:R-:W4:Y:S04]  /*37be0*/  LDL.LU R3, [R1+0x38d4] ;  /* 0x0038d40001037983 */ /* 0x000f280000300800 */
[----:B------:R-:W4:Y:S04]  /*37bf0*/  LDL.LU R2, [R1+0x38d0] ;  /* 0x0038d00001027983 */ /* 0x000f280000300800 */
[----:B------:R2:W-:Y:S02]  /*37c00*/  STL.64 [R1+0x3848], R16 ;  /* 0x0038481001007387 */ /* 0x0005e40000100a00 */
[----:B--2---:R-:W-:-:S02]  /*37c10*/  IMAD.MOV.U32 R17, RZ, RZ, R15 ;  /* 0x000000ffff117224 */ /* 0x004fc400078e000f */
[----:B---3--:R-:W-:Y:S02]  /*37c20*/  IMAD.MOV.U32 R16, RZ, RZ, R14 ;  /* 0x000000ffff107224 */ /* 0x008fe400078e000e */
[----:B------:R-:W2:Y:S04]  /*37c30*/  LDL.LU R14, [R1+0x38cc] ;  /* 0x0038cc00010e7983 */ /* 0x000ea80000300800 */
[----:B------:R-:W3:Y:S04]  /*37c40*/  LDL.LU R15, [R1+0x38c8] ;  /* 0x0038c800010f7983 */ /* 0x000ee80000300800 */
[----:B------:R0:W-:Y:S02]  /*37c50*/  STL.64 [R1+0x3860], R16 ;  /* 0x0038601001007387 */ /* 0x0001e40000100a00 */
[----:B0-----:R-:W-:-:S02]  /*37c60*/  IMAD.MOV.U32 R17, RZ, RZ, R0 ;  /* 0x000000ffff117224 */ /* 0x001fc400078e0000 */
[----:B------:R-:W-:Y:S02]  /*37c70*/  IMAD.MOV.U32 R16, RZ, RZ, R28 ;  /* 0x000000ffff107224 */ /* 0x000fe400078e001c */
[----:B------:R-:W3:Y:S04]  /*37c80*/  LDL.LU R28, [R1+0x38c4] ;  /* 0x0038c400011c7983 */ /* 0x000ee80000300800 */
[----:B------:R-:W3:Y:S04]  /*37c90*/  LDL.LU R0, [R1+0x38c0] ;  /* 0x0038c00001007983 */ /* 0x000ee80000300800 */
[----:B------:R4:W-:Y:S02]  /*37ca0*/  STL.64 [R1+0x3878], R16 ;  /* 0x0038781001007387 */ /* 0x0009e40000100a00 */
[----:B----4-:R-:W-:-:S02]  /*37cb0*/  IMAD.MOV.U32 R17, RZ, RZ, R3 ;  /* 0x000000ffff117224 */ /* 0x010fc400078e0003 */
[----:B------:R-:W-:Y:S02]  /*37cc0*/  IMAD.MOV.U32 R16, RZ, RZ, R2 ;  /* 0x000000ffff107224 */ /* 0x000fe400078e0002 */
[----:B------:R-:W4:Y:S04]  /*37cd0*/  LDL.LU R2, [R1+0x38bc] ;  /* 0x0038bc0001027983 */ /* 0x000f280000300800 */
[----:B------:R-:W4:Y:S04]  /*37ce0*/  LDL.LU R3, [R1+0x38b8] ;  /* 0x0038b80001037983 */ /* 0x000f280000300800 */
[----:B------:R2:W-:Y:S02]  /*37cf0*/  STL.64 [R1+0x3890], R16 ;  /* 0x0038901001007387 */ /* 0x0005e40000100a00 */
[----:B--2---:R-:W-:-:S02]  /*37d00*/  IMAD.MOV.U32 R17, RZ, RZ, R14 ;  /* 0x000000ffff117224 */ /* 0x004fc400078e000e */
[----:B---3--:R-:W-:-:S05]  /*37d10*/  IMAD.MOV.U32 R16, RZ, RZ, R15 ;  /* 0x000000ffff107224 */ /* 0x008fca00078e000f */
[----:B------:R0:W-:Y:S04]  /*37d20*/  STL.64 [R1+0x38b0], R16 ;  /* 0x0038b01001007387 */ /* 0x0001e80000100a00 */
[----:B0-----:R-:W2:Y:S04]  /*37d30*/  LDL.LU.64 R16, [R1+0xb30] ;  /* 0x000b300001107983 */ /* 0x001ea80000300a00 */
[----:B------:R-:W2:Y:S04]  /*37d40*/  LDL.LU.64 R18, [R1+0xb38] ;  /* 0x000b380001127983 */ /* 0x000ea80000300a00 */
[----:B------:R-:W3:Y:S04]  /*37d50*/  LDL.LU.64 R20, [R1+0x350] ;  /* 0x0003500001147983 */ /* 0x000ee80000300a00 */
[----:B------:R-:W4:Y:S04]  /*37d60*/  LDL.LU.64 R22, [R1+0x358] ;  /* 0x0003580001167983 */ /* 0x000f280000300a00 */
[----:B----4-:R-:W-:Y:S04]  /*37d70*/  STL.64 [R1+0x3810], R22 ;  /* 0x0038101601007387 */ /* 0x010fe80000100a00 */
[----:B---3--:R0:W-:Y:S04]  /*37d80*/  STL.64 [R1+0x3808], R20 ;  /* 0x0038081401007387 */ /* 0x0081e80000100a00 */
[----:B0-----:R-:W3:Y:S04]  /*37d90*/  LDL.LU.64 R20, [R1+0x8b0] ;  /* 0x0008b00001147983 */ /* 0x001ee80000300a00 */
        /* <DEDUP_REMOVED lines=16> */
[----:B------:R-:W4:Y:S01]  /*37ea0*/  LDL.LU.64 R22, [R1+0x888] ;  /* 0x0008880001167983 */ /* 0x000f220000300a00 */
[----:B--2---:R-:W-:Y:S03]  /*37eb0*/  HMMA.16816.F32 R16, R8, R4, R16 ;  /* 0x000000040810723c */ /* 0x004fe60000001810 */
[----:B----4-:R-:W-:Y:S04]  /*37ec0*/  STL.64 [R1+0x3888], R22 ;  /* 0x0038881601007387 */ /* 0x010fe80000100a00 */
[----:B---3--:R0:W-:Y:S04]  /*37ed0*/  STL.64 [R1+0x3880], R20 ;  /* 0x0038801401007387 */ /* 0x0081e80000100a00 */
[----:B0-----:R-:W2:Y:S04]  /*37ee0*/  LDL.LU.64 R20, [R1+0x870] ;  /* 0x0008700001147983 */ /* 0x001ea80000300a00 */
[----:B------:R-:W3:Y:S04]  /*37ef0*/  LDL.LU.64 R22, [R1+0x878] ;  /* 0x0008780001167983 */ /* 0x000ee80000300a00 */
[----:B---3--:R-:W-:Y:S04]  /*37f00*/  STL.64 [R1+0x38a0], R22 ;  /* 0x0038a01601007387 */ /* 0x008fe80000100a00 */
[----:B--2---:R0:W-:Y:S04]  /*37f10*/  STL.64 [R1+0x3898], R20 ;  /* 0x0038981401007387 */ /* 0x0041e80000100a00 */
[----:B0-----:R-:W2:Y:S04]  /*37f20*/  LDL.LU.64 R20, [R1+0x860] ;  /* 0x0008600001147983 */ /* 0x001ea80000300a00 */
[----:B------:R-:W2:Y:S04]  /*37f30*/  LDL.LU.64 R22, [R1+0x868] ;  /* 0x0008680001167983 */ /* 0x000ea80000300a00 */
[----:B------:R-:W3:Y:S04]  /*37f40*/  LDL.LU.64 R12, [R1+0x2b0] ;  /* 0x0002b000010c7983 */ /* 0x000ee80000300a00 */
[----:B------:R-:W3:Y:S04]  /*37f50*/  LDL.LU.64 R14, [R1+0x2b8] ;  /* 0x0002b800010e7983 */ /* 0x000ee80000300a00 */
[----:B------:R0:W-:Y:S04]  /*37f60*/  STL [R1+0x31e0], R24 ;  /* 0x0031e01801007387 */ /* 0x0001e80000100800 */
[----:B0-----:R-:W4:Y:S04]  /*37f70*/  LDL R24, [R1+0x1a60] ;  /* 0x001a600001187983 */ /* 0x001f280000100800 */
[----:B------:R-:W-:Y:S04]  /*37f80*/  STL [R1+0x31dc], R25 ;  /* 0x0031dc1901007387 */ /* 0x000fe80000100800 */
[----:B------:R0:W-:Y:S04]  /*37f90*/  STL.64 [R1+0x850], R16 ;  /* 0x0008501001007387 */ /* 0x0001e80000100a00 */
[----:B------:R2:W-:Y:S04]  /*37fa0*/  STL.64 [R1+0x858], R18 ;  /* 0x0008581201007387 */ /* 0x0005e80000100a00 */
[----:B0-----:R-:W2:Y:S04]  /*37fb0*/  LDL.LU.64 R16, [R1+0x38b0] ;  /* 0x0038b00001107983 */ /* 0x001ea80000300a00 */
[----:B------:R-:W-:Y:S01]  /*37fc0*/  STL.64 [R1+0x3780], R6 ;  /* 0x0037800601007387 */ /* 0x000fe20000100a00 */
[----:B------:R-:W-:-:S02]  /*37fd0*/  IMAD.MOV.U32 R4, RZ, RZ, R27 ;  /* 0x000000ffff047224 */ /* 0x000fc400078e001b */
[----:B------:R-:W-:Y:S01]  /*37fe0*/  IMAD.MOV.U32 R5, RZ, RZ, R26 ;  /* 0x000000ffff057224 */ /* 0x000fe200078e001a */
[----:B------:R-:W4:Y:S04]  /*37ff0*/  LDL.LU R27, [R1+0x38ac] ;  /* 0x0038ac00011b7983 */ /* 0x000f280000300800 */
[----:B------:R-:W3:Y:S01]  /*38000*/  LDL.LU R26, [R1+0x38a8] ;  /* 0x0038a800011a7983 */ /* 0x000ee20000300800 */
        /* <DEDUP_REMOVED lines=49> */
[----:B------:R-:W4:Y:S02]  /*38320*/  LDL.LU.64 R16, [R1+0x37f8] ;  /* 0x0037f80001107983 */ /* 0x000f240000300a00 */
[----:B----4-:R-:W-:Y:S02]  /*38330*/  HMMA.16816.F32 R4, R8, R4, R16 ;  /* 0x000000040804723c */ /* 0x010fe40000001810 */
[----:B------:R-:W4:Y:S04]  /*38340*/  LDL.LU.64 R18, [R1+0x37f0] ;  /* 0x0037f00001127983 */ /* 0x000f280000300a00 */
[----:B------:R-:W2:-:S15]  /*38350*/  LDL.LU.64 R16, [R1+0x37e8] ;  /* 0x0037e80001107983 */ /* 0x000e9e0000300a00 */
[----:B------:R-:W-:-:S02]  /*38360*/  NOP ;  /* 0x0000000000007918 */ /* 0x000fc40000000000 */
[----:B------:R0:W-:Y:S04]  /*38370*/  STL.64 [R1+0xb60], R4 ;  /* 0x000b600401007387 */ /* 0x0001e80000100a00 */
[----:B------:R4:W-:Y:S04]  /*38380*/  STL.64 [R1+0xb68], R6 ;  /* 0x000b680601007387 */ /* 0x0009e80000100a00 */
[----:B0-----:R-:W2:Y:S01]  /*38390*/  LDL.LU R4, [R1+0x810] ;  /* 0x0008100001047983 */ /* 0x001ea20000300800 */
[----:B---3--:R-:W-:-:S03]  /*383a0*/  IMAD.MOV.U32 R5, RZ, RZ, R26 ;  /* 0x000000ffff057224 */ /* 0x008fc600078e001a */
[----:B------:R-:W3:Y:S01]  /*383b0*/  LDL.LU R26, [R1+0x37e0] ;  /* 0x0037e000011a7983 */ /* 0x000ee20000300800 */
[----:B----4-:R-:W-:Y:S02]  /*383c0*/  IMAD.MOV.U32 R6, RZ, RZ, R19 ;  /* 0x000000ffff067224 */ /* 0x010fe400078e0013 */
[----:B------:R-:W-:Y:S02]  /*383d0*/  IMAD.MOV.U32 R7, RZ, RZ, R18 ;  /* 0x000000ffff077224 */ /* 0x000fe400078e0012 */
[----:B--2---:R-:W-:Y:S01]  /*383e0*/  HMMA.16816.F32 R16, R8, R16, R20 ;  /* 0x000000100810723c */ /* 0x004fe20000001814 */
[----:B------:R-:W2:Y:S04]  /*383f0*/  LDL.LU.64 R22, [R1+0x37d8] ;  /* 0x0037d80001167983 */ /* 0x000ea80000300a00 */
[----:B------:R-:W2:-:S15]  /*38400*/  LDL.LU.64 R20, [R1+0x37d0] ;  /* 0x0037d00001147983 */ /* 0x000e9e0000300a00 */
[----:B------:R-:W-:-:S03]  /*38410*/  NOP ;  /* 0x0000000000007918 */ /* 0x000fc60000000000 */
[----:B------:R0:W-:Y:S04]  /*38420*/  STL.64 [R1+0xb50], R16 ;  /* 0x000b501001007387 */ /* 0x0001e80000100a00 */
[----:B------:R1:W-:Y:S04]  /*38430*/  STL.64 [R1+0xb58], R18 ;  /* 0x000b581201007387 */ /* 0x0003e80000100a00 */
[----:B0-----:R-:W1:Y:S02]  /*38440*/  LDL.LU.64 R16, [R1+0x37c8] ;  /* 0x0037c80001107983 */ /* 0x001e640000300a00 */
[----:B-1----:R-:W-:Y:S02]  /*38450*/  HMMA.16816.F32 R16, R8, R16, R12 ;  /* 0x000000100810723c */ /* 0x002fe4000000180c */
[----:B------:R-:W4:-:S15]  /*38460*/  LDL.LU.64 R12, [R1+0x37c0] ;  /* 0x0037c000010c7983 */ /* 0x000f1e0000300a00 */
[----:B------:R-:W-:-:S06]  /*38470*/  NOP ;  /* 0x0000000000007918 */ /* 0x000fcc0000000000 */
[----:B------:R-:W-:Y:S04]  /*38480*/  STL.64 [R1+0xb40], R16 ;  /* 0x000b401001007387 */ /* 0x000fe80000100a00 */
[----:B------:R0:W-:Y:S04]  /*38490*/  STL.64 [R1+0xb48], R18 ;  /* 0x000b481201007387 */ /* 0x0001e80000100a00 */
[----:B0-----:R-:W4:Y:S04]  /*384a0*/  LDL.LU.64 R18, [R1+0x37b8] ;  /* 0x0037b80001127983 */ /* 0x001f280000300a00 */
[----:B------:R-:W4:Y:S04]  /*384b0*/  LDL.LU.64 R16, [R1+0x37b0] ;  /* 0x0037b00001107983 */ /* 0x000f280000300a00 */
[----:B------:R-:W2:Y:S01]  /*384c0*/  LDL.LU.64 R14, [R1+0x37a8] ;  /* 0x0037a800010e7983 */ /* 0x000ea20000300a00 */
[----:B----4-:R-:W-:Y:S03]  /*384d0*/  HMMA.16816.F32 R16, R8, R12, R16 ;  /* 0x0000000c0810723c */ /* 0x010fe60000001810 */
[----:B------:R-:W2:Y:S04]  /*384e0*/  LDL.LU.64 R12, [R1+0x37a0] ;  /* 0x0037a000010c7983 */ /* 0x000ea80000300a00 */
[----:B------:R-:W4:Y:S01]  /*384f0*/  LDL.LU R8, [R1+0x340] ;  /* 0x0003400001087983 */ /* 0x000f220000300800 */
[----:B---3--:R-:W-:-:S15]  /*38500*/  IMAD.MOV.U32 R11, RZ, RZ, R26 ;  /* 0x000000ffff0b7224 */ /* 0x008fde00078e001a */
[----:B------:R-:W-:Y:S04]  /*38510*/  STL.64 [R1+0x8d0], R16 ;  /* 0x0008d01001007387 */ /* 0x000fe80000100a00 */
[----:B------:R0:W-:Y:S04]  /*38520*/  STL.64 [R1+0x8d8], R18 ;  /* 0x0008d81201007387 */ /* 0x0001e80000100a00 */
[----:B------:R-:W4:Y:S04]  /*38530*/  LDL.LU R9, [R1+0x344] ;  /* 0x0003440001097983 */ /* 0x000f280000300800 */
[----:B------:R-:W4:Y:S04]  /*38540*/  LDL.LU R10, [R1+0x348] ;  /* 0x00034800010a7983 */ /* 0x000f280000300800 */
[----:B------:R-:W3:Y:S04]  /*38550*/  LDL.LU R26, [R1+0x3798] ;  /* 0x00379800011a7983 */ /* 0x000ee80000300800 */
[----:B0-----:R-:W2:Y:S02]  /*38560*/  LDL.64 R18, [R1+0x8] ;  /* 0x0000080001127983 */ /* 0x001ea40000100a00 */
[----:B--2---:R-:W-:-:S15]  /*38570*/  HMMA.16816.F32 R20, R12, R18, R20 ;  /* 0x000000120c14723c */ /* 0x004fde0000001814 */
[----:B------:R-:W-:-:S08]  /*38580*/  NOP ;  /* 0x0000000000007918 */ /* 0x000fd00000000000 */
[----:B------:R-:W-:Y:S04]  /*38590*/  STL.64 [R1+0x8c0], R20 ;  /* 0x0008c01401007387 */ /* 0x000fe80000100a00 */
[----:B------:R0:W-:Y:S04]  /*385a0*/  STL.64 [R1+0x8c8], R22 ;  /* 0x0008c81601007387 */ /* 0x0001e80000100a00 */
[----:B0-----:R-:W4:Y:S04]  /*385b0*/  LDL.LU.64 R22, [R1+0x3790] ;  /* 0x0037900001167983 */ /* 0x001f280000300a00 */
[----:B------:R0:W-:Y:S01]  /*385c0*/  STL.64 [R1+0x36d8], R18 ;  /* 0x0036d81201007387 */ /* 0x0001e20000100a00 */
[----:B------:R-:W-:-:S02]  /*385d0*/  IMAD.MOV.U32 R16, RZ, RZ, R27 ;  /* 0x000000ffff107224 */ /* 0x000fc400078e001b */
[----:B------:R-:W-:Y:S01]  /*385e0*/  IMAD.MOV.U32 R17, RZ, RZ, R3 ;  /* 0x000000ffff117224 */ /* 0x000fe200078e0003 */
[----:B------:R-:W3:Y:S01]  /*385f0*/  LDL.LU R27, [R1+0x3788] ;  /* 0x00378800011b7983 */ /* 0x000ee20000300800 */
[----:B0-----:R-:W-:Y:S02]  /*38600*/  IMAD.MOV.U32 R18, RZ, RZ, R2 ;  /* 0x000000ffff127224 */ /* 0x001fe400078e0002 */
[----:B------:R-:W-:Y:S01]  /*38610*/  IMAD.MOV.U32 R19, RZ, RZ, R0 ;  /* 0x000000ffff137224 */ /* 0x000fe200078e0000 */
[----:B----4-:R-:W-:-:S15]  /*38620*/  HMMA.16816.F32 R8, R12, R22, R8 ;  /* 0x000000160c08723c */ /* 0x010fde0000001808 */
[----:B------:R-:W-:-:S08]  /*38630*/  NOP ;  /* 0x0000000000007918 */ /* 0x000fd00000000000 */
[----:B------:R-:W-:Y:S01]  /*38640*/  STL [R1+0x8b0], R8 ;  /* 0x0008b00801007387 */ /* 0x000fe20000100800 */
[----:B------:R-:W-:Y:S02]  /*38650*/  IMAD.MOV.U32 R3, RZ, RZ, R9 ;  /* 0x000000ffff037224 */ /* 0x000fe400078e0009 */
[----:B------:R-:W-:Y:S02]  /*38660*/  IMAD.MOV.U32 R2, RZ, RZ, R10 ;  /* 0x000000ffff027224 */ /* 0x000fe400078e000a */
[----:B------:R-:W-:Y:S02]  /*38670*/  IMAD.MOV.U32 R0, RZ, RZ, R11 ;  /* 0x000000ffff007224 */ /* 0x000fe400078e000b */
[----:B------:R-:W0:Y:S04]  /*38680*/  LDSM.16.MT88.4 R8, [R24+UR4+0x9000] ;  /* 0x009000041808783b */ /* 0x000e280008004200 */
[----:B------:R-:W-:Y:S04]  /*38690*/  STL [R1+0x3684], R22 ;  /* 0x0036841601007387 */ /* 0x000fe80000100800 */
[----:B------:R1:W-:Y:S04]  /*386a0*/  STL [R1+0x3680], R23 ;  /* 0x0036801701007387 */ /* 0x0003e80000100800 */
[----:B-1----:R-:W2:Y:S04]  /*386b0*/  LDL.64 R22, [R1+0x18] ;  /* 0x0000180001167983 */ /* 0x002ea80000100a00 */
[----:B------:R-:W-:Y:S04]  /*386c0*/  STL [R1+0x2f60], R0 ;  /* 0x002f600001007387 */ /* 0x000fe80000100800 */
[----:B------:R-:W-:Y:S04]  /*386d0*/  STL [R1+0x2f5c], R2 ;  /* 0x002f5c0201007387 */ /* 0x000fe80000100800 */
[----:B------:R-:W-:Y:S04]  /*386e0*/  STL [R1+0x2f58], R3 ;  /* 0x002f580301007387 */ /* 0x000fe80000100800 */
[----:B------:R-:W-:Y:S04]  /*386f0*/  STL [R1+0x3688], R24 ;  /* 0x0036881801007387 */ /* 0x000fe80000100800 */
[----:B0-----:R0:W-:Y:S04]  /*38700*/  STL.64 [R1+0x3550], R10 ;  /* 0x0035500a01007387 */ /* 0x0011e80000100a00 */
[----:B------:R1:W-:Y:S04]  /*38710*/  STL.64 [R1+0x3548], R8 ;  /* 0x0035480801007387 */ /* 0x0003e80000100a00 */
[----:B0-----:R-:W4:Y:S01]  /*38720*/  LDL.64 R10, [R1+0xe8] ;  /* 0x0000e800010a7983 */ /* 0x001f220000100a00 */
[----:B---3--:R-:W-:Y:S03]  /*38730*/  HMMA.16816.F32 R4, R12, R26, R4 ;  /* 0x0000001a0c04723c */ /* 0x008fe60000001804 */
[----:B----4-:R0:W-:Y:S04]  /*38740*/  STL.64 [R1+0x3730], R10 ;  /* 0x0037300a01007387 */ /* 0x0101e80000100a00 */
[----:B-1----:R-:W3:Y:S04]  /*38750*/  LDL.LU R8, [R1+0x800] ;  /* 0x0008000001087983 */ /* 0x002ee80000300800 */
[----:B------:R-:W3:Y:S04]  /*38760*/  LDL.LU R9, [R1+0x804] ;  /* 0x0008040001097983 */ /* 0x000ee80000300800 */
[----:B0-----:R-:W3:Y:S04]  /*38770*/  LDL.LU R10, [R1+0x808] ;  /* 0x00080800010a7983 */ /* 0x001ee80000300800 */
[----:B------:R-:W3:Y:S04]  /*38780*/  LDL.LU R11, [R1+0x80c] ;  /* 0x00080c00010b7983 */ /* 0x000ee80000300800 */
[----:B------:R-:W-:Y:S04]  /*38790*/  STL.64 [R1+0xb30], R4 ;  /* 0x000b300401007387 */ /* 0x000fe80000100a00 */
[----:B------:R0:W-:Y:S04]  /*387a0*/  STL.64 [R1+0xb38], R6 ;  /* 0x000b380601007387 */ /* 0x0001e80000100a00 */
[----:B0-----:R-:W4:Y:S04]  /*387b0*/  LDL.LU.64 R6, [R1+0x3780] ;  /* 0x0037800001067983 */ /* 0x001f280000300a00 */
[----:B------:R-:W-:Y:S04]  /*387c0*/  STL [R1+0x3690], R26 ;  /* 0x0036901a01007387 */ /* 0x000fe80000100800 */
[----:B------:R-:W-:Y:S01]  /*387d0*/  STL [R1+0x368c], R27 ;  /* 0x00368c1b01007387 */ /* 0x000fe20000100800 */
[----:B--2---:R-:W-:-:S02]  /*387e0*/  IMAD.MOV.U32 R0, RZ, RZ, R23 ;  /* 0x000000ffff007224 */ /* 0x004fc400078e0017 */
[----:B------:R-:W-:Y:S01]  /*387f0*/  IMAD.MOV.U32 R2, RZ, RZ, R22 ;  /* 0x000000ffff027224 */ /* 0x000fe200078e0016 */
[----:B---3--:R-:W-:-:S15]  /*38800*/  HMMA.16816.F32 R8, R12, R22, R8 ;  /* 0x000000160c08723c */ /* 0x008fde0000001808 */
[----:B------:R-:W-:-:S08]  /*38810*/  NOP ;  /* 0x0000000000007918 */ /* 0x000fd00000000000 */
[----:B------:R-:W-:Y:S04]  /*38820*/  STL.64 [R1+0xb20], R8 ;  /* 0x000b200801007387 */ /* 0x000fe80000100a00 */
[----:B------:R4:W-:Y:S02]  /*38830*/  STL.64 [R1+0xb28], R10 ;  /* 0x000b280a01007387 */ /* 0x0009e40000100a00 */
[----:B----4-:R-:W-:Y:S02]  /*38840*/  HMMA.16816.F32 R8, R12, R6, R16 ;  /* 0x000000060c08723c */ /* 0x010fe40000001810 */
[----:B------:R-:W-:Y:S04]  /*38850*/  STL [R1+0x3698], R0 ;  /* 0x0036980001007387 */ /* 0x000fe80000100800 */
[----:B------:R-:W-:Y:S04]  /*38860*/  STL [R1+0x3694], R2 ;  /* 0x0036940201007387 */ /* 0x000fe80000100800 */
[----:B------:R-:W2:Y:S01]  /*38870*/  LDL.LU R4, [R1+0x330] ;  /* 0x0003300001047983 */ /* 0x000ea20000300800 */
[----:B------:R-:W-:-:S12]  /*38880*/  IMAD.MOV.U32 R7, RZ, RZ, R28 ;  /* 0x000000ffff077224 */ /* 0x000fd800078e001c */
[----:B------:R-:W-:Y:S04]  /*38890*/  STL.64 [R1+0xb10], R8 ;  /* 0x000b100801007387 */ /* 0x000fe80000100a00 */
[----:B------:R-:W-:Y:S04]  /*388a0*/  STL.64 [R1+0xb18], R10 ;  /* 0x000b180a01007387 */ /* 0x000fe80000100a00 */
[----:B------:R-:W2:Y:S04]  /*388b0*/  LDL.LU R5, [R1+0x334] ;  /* 0x0003340001057983 */ /* 0x000ea80000300800 */
[----:B------:R-:W3:Y:S04]  /*388c0*/  LDL.LU R6, [R1+0x338] ;  /* 0x0003380001067983 */ /* 0x000ee80000300800 */
[----:B------:R-:W4:Y:S04]  /*388d0*/  LDL.LU R28, [R1+0x377c] ;  /* 0x00377c00011c7983 */ /* 0x000f280000300800 */
[----:B------:R-:W2:Y:S04]  /*388e0*/  LDL.LU R16, [R1+0x760] ;  /* 0x0007600001107983 */ /* 0x000ea80000300800 */
[----:B------:R-:W2:Y:S04]  /*388f0*/  LDL.LU R17, [R1+0x764] ;  /* 0x0007640001117983 */ /* 0x000ea80000300800 */
[----:B------:R-:W3:Y:S04]  /*38900*/  LDL.LU R18, [R1+0x768] ;  /* 0x0007680001127983 */ /* 0x000ee80000300800 */
[----:B------:R-:W3:Y:S04]  /*38910*/  LDL.LU R19, [R1+0x76c] ;  /* 0x00076c0001137983 */ /* 0x000ee80000300800 */
[----:B---3--:R0:W-:Y:S04]  /*38920*/  STL.64 [R1+0x36e8], R18 ;  /* 0x0036e81201007387 */ /* 0x0081e80000100a00 */
[----:B--2---:R-:W-:Y:S04]  /*38930*/  STL.64 [R1+0x36e0], R16 ;  /* 0x0036e01001007387 */ /* 0x004fe80000100a00 */
[----:B0-----:R-:W2:Y:S04]  /*38940*/  LDL.64 R18, [R1+0x118] ;  /* 0x0001180001127983 */ /* 0x001ea80000100a00 */
[----:B--2---:R0:W-:Y:S04]  /*38950*/  STL.64 [R1+0x36f8], R18 ;  /* 0x0036f81201007387 */ /* 0x0041e80000100a00 */
[----:B0-----:R-:W2:Y:S04]  /*38960*/  LDL.64 R18, [R1+0x128] ;  /* 0x0001280001127983 */ /* 0x001ea80000100a00 */
[----:B--2---:R-:W-:Y:S04]  /*38970*/  STL.64 [R1+0x3710], R18 ;  /* 0x0037101201007387 */ /* 0x004fe80000100a00 */
[----:B------:R0:W-:Y:S04]  /*38980*/  STL.64 [R1+0x36b8], R6 ;  /* 0x0036b80601007387 */ /* 0x0001e80000100a00 */
[----:B------:R-:W-:Y:S04]  /*38990*/  STL.64 [R1+0x36b0], R4 ;  /* 0x0036b00401007387 */ /* 0x000fe80000100a00 */
[----:B0-----:R-:W2:Y:S04]  /*389a0*/  LDL.64 R6, [R1+0xf8] ;  /* 0x0000f80001067983 */ /* 0x001ea80000100a00 */
[----:B--2---:R0:W-:Y:S04]  /*389b0*/  STL.64 [R1+0x36d0], R6 ;  /* 0x0036d00601007387 */ /* 0x0041e80000100a00 */
[----:B0-----:R-:W2:Y:S04]  /*389c0*/  LDL.64 R6, [R1+0x108] ;  /* 0x0001080001067983 */ /* 0x001ea80000100a00 */
[----:B--2---:R0:W-:Y:S04]  /*389d0*/  STL.64 [R1+0x36f0], R6 ;  /* 0x0036f00601007387 */ /* 0x0041e80000100a00 */
[----:B------:R-:W2:Y:S04]  /*389e0*/  LDL.LU R4, [R1+0x770] ;  /* 0x0007700001047983 */ /* 0x000ea80000300800 */
[----:B------:R-:W2:Y:S04]  /*389f0*/  LDL.LU R5, [R1+0x774] ;  /* 0x0007740001057983 */ /* 0x000ea80000300800 */
[----:B0-----:R-:W3:Y:S01]  /*38a00*/  LDL.LU R6, [R1+0x778] ;  /* 0x0007780001067983 */ /* 0x001ee20000300800 */
[----:B----4-:R-:W-:-:S03]  /*38a10*/  IMAD.MOV.U32 R7, RZ, RZ, R28 ;  /* 0x000000ffff077224 */ /* 0x010fc600078e001c */
[----:B------:R-:W4:Y:S04]  /*38a20*/  LDL.LU R28, [R1+0x3778] ;  /* 0x00377800011c7983 */ /* 0x000f280000300800 */
[----:B------:R-:W2:Y:S04]  /*38a30*/  LDL.LU R8, [R1+0x7a0] ;  /* 0x0007a00001087983 */ /* 0x000ea80000300800 */
[----:B------:R-:W2:Y:S04]  /*38a40*/  LDL.LU R9, [R1+0x7a4] ;  /* 0x0007a40001097983 */ /* 0x000ea80000300800 */
[----:B------:R-:W3:Y:S04]  /*38a50*/  LDL.LU R10, [R1+0x7a8] ;  /* 0x0007a800010a7983 */ /* 0x000ee80000300800 */
[----:B------:R-:W3:Y:S04]  /*38a60*/  LDL.LU R11, [R1+0x7ac] ;  /* 0x0007ac00010b7983 */ /* 0x000ee80000300800 */
[----:B---3--:R0:W-:Y:S04]  /*38a70*/  STL.64 [R1+0x3740], R10 ;  /* 0x0037400a01007387 */ /* 0x0081e80000100a00 */
[----:B--2---:R-:W-:Y:S04]  /*38a80*/  STL.64 [R1+0x3738], R8 ;  /* 0x0037380801007387 */ /* 0x004fe80000100a00 */
[----:B0-----:R-:W2:Y:S04]  /*38a90*/  LDL R10, [R1+0x158] ;  /* 0x00015800010a7983 */ /* 0x001ea80000100800 */
[----:B------:R-:W2:Y:S04]  /*38aa0*/  LDL R11, [R1+0x15c] ;  /* 0x00015c00010b7983 */ /* 0x000ea80000100800 */
[----:B------:R-:W3:Y:S04]  /*38ab0*/  LDL.LU R24, [R1+0x7e0] ;  /* 0x0007e00001187983 */ /* 0x000ee80000300800 */
[----:B------:R-:W3:Y:S04]  /*38ac0*/  LDL.LU R25, [R1+0x7e4] ;  /* 0x0007e40001197983 */ /* 0x000ee80000300800 */
[----:B------:R-:W3:Y:S04]  /*38ad0*/  LDL.LU R26, [R1+0x7e8] ;  /* 0x0007e800011a7983 */ /* 0x000ee80000300800 */
[----:B------:R-:W3:Y:S04]  /*38ae0*/  LDL.LU R27, [R1+0x7ec] ;  /* 0x0007ec00011b7983 */ /* 0x000ee80000300800 */
[----:B------:R-:W3:Y:S04]  /*38af0*/  LDL.64 R22, [R1+0x188] ;  /* 0x0001880001167983 */ /* 0x000ee80000100a00 */
[----:B--2---:R0:W-:Y:S04]  /*38b00*/  STL.64 [R1+0x3750], R10 ;  /* 0x0037500a01007387 */ /* 0x0041e80000100a00 */
[----:B0-----:R-:W2:Y:S04]  /*38b10*/  LDL R10, [R1+0x168] ;  /* 0x00016800010a7983 */ /* 0x001ea80000100800 */
[----:B------:R-:W2:Y:S04]  /*38b20*/  LDL R11, [R1+0x16c] ;  /* 0x00016c00010b7983 */ /* 0x000ea80000100800 */
[----:B--2---:R0:W-:Y:S04]  /*38b30*/  STL.64 [R1+0x3768], R10 ;  /* 0x0037680a01007387 */ /* 0x0041e80000100a00 */
[----:B0-----:R-:W2:Y:S04]  /*38b40*/  LDL.64 R10, [R1+0x178] ;  /* 0x00017800010a7983 */ /* 0x001ea80000100a00 */
[----:B--2---:R-:W-:Y:S04]  /*38b50*/  STL.64 [R1+0x3770], R10 ;  /* 0x0037700a01007387 */ /* 0x004fe80000100a00 */
[----:B------:R-:W2:Y:S04]  /*38b60*/  LDL.64 R18, [R1+0x138] ;  /* 0x0001380001127983 */ /* 0x000ea80000100a00 */
[----:B--2---:R0:W-:Y:S04]  /*38b70*/  STL.64 [R1+0x3728], R18 ;  /* 0x0037281201007387 */ /* 0x0041e80000100a00 */
[----:B0-----:R-:W2:Y:S04]  /*38b80*/  LDL.64 R18, [R1+0x148] ;  /* 0x0001480001127983 */ /* 0x001ea80000100a00 */
[----:B--2---:R0:W-:Y:S04]  /*38b90*/  STL.64 [R1+0x3748], R18 ;  /* 0x0037481201007387 */ /* 0x0041e80000100a00 */
[----:B------:R-:W2:Y:S04]  /*38ba0*/  LDL.LU R16, [R1+0x7b0] ;  /* 0x0007b00001107983 */ /* 0x000ea80000300800 */
[----:B------:R-:W2:Y:S04]  /*38bb0*/  LDL.LU R17, [R1+0x7b4] ;  /* 0x0007b40001117983 */ /* 0x000ea80000300800 */
[----:B0-----:R-:W4:Y:S04]  /*38bc0*/  LDL.LU R18, [R1+0x7b8] ;  /* 0x0007b80001127983 */ /* 0x001f280000300800 */
[----:B------:R-:W4:Y:S01]  /*38bd0*/  LDL.LU R19, [R1+0x7bc] ;  /* 0x0007bc0001137983 */ /* 0x000f220000300800 */
[----:B---3--:R-:W-:Y:S03]  /*38be0*/  HMMA.16816.F32 R8, R12, R22, R24 ;  /* 0x000000160c08723c */ /* 0x008fe60000001818 */
[----:B----4-:R-:W-:Y:S04]  /*38bf0*/  STL.64 [R1+0x3760], R18 ;  /* 0x0037601201007387 */ /* 0x010fe80000100a00 */
[----:B--2---:R0:W-:Y:S04]  /*38c00*/  STL.64 [R1+0x3758], R16 ;  /* 0x0037581001007387 */ /* 0x0041e80000100a00 */
[----:B0-----:R-:W2:Y:S04]  /*38c10*/  LDL.LU R16, [R1+0x7c0] ;  /* 0x0007c00001107983 */ /* 0x001ea80000300800 */
[----:B------:R-:W2:Y:S04]  /*38c20*/  LDL.LU R17, [R1+0x7c4] ;  /* 0x0007c40001117983 */ /* 0x000ea80000300800 */
[----:B------:R-:W2:Y:S04]  /*38c30*/  LDL.LU R18, [R1+0x7c8] ;  /* 0x0007c80001127983 */ /* 0x000ea80000300800 */
[----:B------:R-:W2:Y:S04]  /*38c40*/  LDL.LU R19, [R1+0x7cc] ;  /* 0x0007cc0001137983 */ /* 0x000ea80000300800 */
[----:B------:R-:W-:Y:S04]  /*38c50*/  STL.64 [R1+0x3708], R6 ;  /* 0x0037080601007387 */ /* 0x000fe80000100a00 */
[----:B------:R0:W-:Y:S04]  /*38c60*/  STL.64 [R1+0x3700], R4 ;  /* 0x0037000401007387 */ /* 0x0001e80000100a00 */
[----:B0-----:R-:W3:Y:S04]  /*38c70*/  LDL.LU R4, [R1+0x780] ;  /* 0x0007800001047983 */ /* 0x001ee80000300800 */
[----:B------:R-:W3:Y:S04]  /*38c80*/  LDL.LU R5, [R1+0x784] ;  /* 0x0007840001057983 */ /* 0x000ee80000300800 */
[----:B------:R-:W4:Y:S04]  /*38c90*/  LDL.LU R6, [R1+0x788] ;  /* 0x0007880001067983 */ /* 0x000f280000300800 */
[----:B------:R-:W4:Y:S01]  /*38ca0*/  LDL.LU R7, [R1+0x78c] ;  /* 0x00078c0001077983 */ /* 0x000f220000300800 */
[----:B------:R-:W-:-:S02]  /*38cb0*/  IMAD.MOV.U32 R20, RZ, RZ, R11 ;  /* 0x000000ffff147224 */ /* 0x000fc400078e000b */
[----:B------:R-:W-:Y:S02]  /*38cc0*/  IMAD.MOV.U32 R21, RZ, RZ, R10 ;  /* 0x000000ffff157224 */ /* 0x000fe400078e000a */
[----:B------:R-:W-:Y:S02]  /*38cd0*/  IMAD.MOV.U32 R25, RZ, RZ, R22 ;  /* 0x000000ffff197224 */ /* 0x000fe400078e0016 */
[----:B------:R-:W-:Y:S01]  /*38ce0*/  IMAD.MOV.U32 R3, RZ, RZ, R23 ;  /* 0x000000ffff037224 */ /* 0x000fe200078e0017 */
[----:B----4-:R-:W-:Y:S04]  /*38cf0*/  STL.64 [R1+0x3720], R6 ;  /* 0x0037200601007387 */ /* 0x010fe80000100a00 */
[----:B---3--:R0:W-:Y:S04]  /*38d00*/  STL.64 [R1+0x3718], R4 ;  /* 0x0037180401007387 */ /* 0x0081e80000100a00 */
[----:B0-----:R-:W3:Y:S04]  /*38d10*/  LDL.LU R4, [R1+0x790] ;  /* 0x0007900001047983 */ /* 0x001ee80000300800 */
[----:B------:R-:W3:Y:S04]  /*38d20*/  LDL.LU R5, [R1+0x794] ;  /* 0x0007940001057983 */ /* 0x000ee80000300800 */
[----:B------:R-:W3:Y:S04]  /*38d30*/  LDL.LU R6, [R1+0x798] ;  /* 0x0007980001067983 */ /* 0x000ee80000300800 */
[----:B------:R-:W-:Y:S04]  /*38d40*/  STL [R1+0xb00], R8 ;  /* 0x000b000801007387 */ /* 0x000fe80000100800 */
[----:B------:R-:W4:Y:S04]  /*38d50*/  LDL.LU.64 R10, [R1+0x3770] ;  /* 0x00377000010a7983 */ /* 0x000f280000300a00 */
[----:B------:R-:W3:Y:S04]  /*38d60*/  LDL R29, [R1+0x1a5c] ;  /* 0x001a5c00011d7983 */ /* 0x000ee80000100800 */
[----:B------:R0:W-:Y:S04]  /*38d70*/  STL [R1+0x31e8], R20 ;  /* 0x0031e81401007387 */ /* 0x0001e80000100800 */
[----:B------:R1:W-:Y:S04]  /*38d80*/  STL [R1+0x31e4], R21 ;  /* 0x0031e41501007387 */ /* 0x0003e80000100800 */
[----:B0-----:R-:W4:Y:S04]  /*38d90*/  LDL.LU R20, [R1+0x7d0] ;  /* 0x0007d00001147983 */ /* 0x001f280000300800 */
[----:B-1----:R-:W4:Y:S04]  /*38da0*/  LDL.LU R21, [R1+0x7d4] ;  /* 0x0007d40001157983 */ /* 0x002f280000300800 */
[----:B------:R-:W4:Y:S04]  /*38db0*/  LDL.LU R22, [R1+0x7d8] ;  /* 0x0007d80001167983 */ /* 0x000f280000300800 */
[----:B------:R-:W4:Y:S01]  /*38dc0*/  LDL.LU R23, [R1+0x7dc] ;  /* 0x0007dc0001177983 */ /* 0x000f220000300800 */
[----:B------:R-:W-:-:S02]  /*38dd0*/  IMAD.MOV.U32 R7, RZ, RZ, R28 ;  /* 0x000000ffff077224 */ /* 0x000fc400078e001c */
[----:B------:R-:W-:-:S05]  /*38de0*/  IMAD.MOV.U32 R28, RZ, RZ, R9 ;  /* 0x000000ffff1c7224 */ /* 0x000fca00078e0009 */
[----:B------:R-:W-:Y:S01]  /*38df0*/  STL [R1+0x2f64], R28 ;  /* 0x002f641c01007387 */ /* 0x000fe20000100800 */
[----:B----4-:R-:W-:-:S15]  /*38e00*/  HMMA.16816.F32 R20, R12, R10, R20 ;  /* 0x0000000a0c14723c */ /* 0x010fde0000001814 */
[----:B------:R-:W-:-:S08]  /*38e10*/  NOP ;  /* 0x0000000000007918 */ /* 0x000fd00000000000 */
[----:B------:R0:W-:Y:S04]  /*38e20*/  STL.64 [R1+0xaf0], R20 ;  /* 0x000af01401007387 */ /* 0x0001e80000100a00 */
[----:B------:R-:W-:Y:S01]  /*38e30*/  STL.64 [R1+0xaf8], R22 ;  /* 0x000af81601007387 */ /* 0x000fe20000100a00 */
[----:B0-----:R-:W-:Y:S02]  /*38e40*/  IMAD.MOV.U32 R21, RZ, RZ, R10 ;  /* 0x000000ffff157224 */ /* 0x001fe400078e000a */
[----:B------:R-:W-:Y:S02]  /*38e50*/  IMAD.MOV.U32 R20, RZ, RZ, R11 ;  /* 0x000000ffff147224 */ /* 0x000fe400078e000b */
[----:B------:R-:W2:Y:S02]  /*38e60*/  LDL.LU.64 R10, [R1+0x3768] ;  /* 0x00376800010a7983 */ /* 0x000ea40000300a00 */
[----:B--2---:R-:W-:Y:S02]  /*38e70*/  HMMA.16816.F32 R8, R12, R10, R16 ;  /* 0x0000000a0c08723c */ /* 0x004fe40000001810 */
[----:B------:R-:W2:Y:S04]  /*38e80*/  LDL.LU.64 R18, [R1+0x3760] ;  /* 0x0037600001127983 */ /* 0x000ea80000300a00 */
[----:B------:R-:W2:-:S15]  /*38e90*/  LDL.LU.64 R16, [R1+0x3758] ;  /* 0x0037580001107983 */ /* 0x000e9e0000300a00 */
[----:B------:R-:W-:-:S02]  /*38ea0*/  NOP ;  /* 0x0000000000007918 */ /* 0x000fc40000000000 */
[----:B------:R-:W-:Y:S04]  /*38eb0*/  STL.64 [R1+0xae0], R8 ;  /* 0x000ae00801007387 */ /* 0x000fe80000100a00 */
[----:B------:R0:W-:Y:S04]  /*38ec0*/  STL.64 [R1+0xae8], R10 ;  /* 0x000ae80a01007387 */ /* 0x0001e80000100a00 */
[----:B0-----:R-:W2:Y:S02]  /*38ed0*/  LDL.LU.64 R10, [R1+0x3750] ;  /* 0x00375000010a7983 */ /* 0x001ea40000300a00 */
[----:B--2---:R-:W-:Y:S02]  /*38ee0*/  HMMA.16816.F32 R8, R12, R10, R16 ;  /* 0x0000000a0c08723c */ /* 0x004fe40000001810 */
[----:B------:R-:W2:-:S15]  /*38ef0*/  LDL.LU.64 R18, [R1+0x3748] ;  /* 0x0037480001127983 */ /* 0x000e9e0000300a00 */
[----:B------:R-:W-:-:S06]  /*38f00*/  NOP ;  /* 0x0000000000007918 */ /* 0x000fcc0000000000 */
[----:B------:R-:W-:Y:S04]  /*38f10*/  STL.64 [R1+0xad0], R8 ;  /* 0x000ad00801007387 */ /* 0x000fe80000100a00 */
[----:B------:R0:W-:Y:S04]  /*38f20*/  STL.64 [R1+0xad8], R10 ;  /* 0x000ad80a01007387 */ /* 0x0001e80000100a00 */
[----:B0-----:R-:W2:Y:S04]  /*38f30*/  LDL.LU.64 R10, [R1+0x3740] ;  /* 0x00374000010a7983 */ /* 0x001ea80000300a00 */
[----:B------:R-:W2:Y:S02]  /*38f40*/  LDL.LU.64 R8, [R1+0x3738] ;  /* 0x0037380001087983 */ /* 0x000ea40000300a00 */
[----:B--2---:R-:W-:-:S15]  /*38f50*/  HMMA.16816.F32 R8, R12, R18, R8 ;  /* 0x000000120c08723c */ /* 0x004fde0000001808 */
[----:B------:R-:W-:-:S08]  /*38f60*/  NOP ;  /* 0x0000000000007918 */ /* 0x000fd00000000000 */
[----:B------:R0:W-:Y:S04]  /*38f70*/  STL.64 [R1+0xac0], R8 ;  /* 0x000ac00801007387 */ /* 0x0001e80000100a00 */
[----:B------:R1:W-:Y:S01]  /*38f80*/  STL.64 [R1+0xac8], R10 ;  /* 0x000ac80a01007387 */ /* 0x0003e20000100a00 */
[----:B0-----:R-:W-:-:S03]  /*38f90*/  IMAD.MOV.U32 R9, RZ, RZ, R18 ;  /* 0x000000ffff097224 */ /* 0x001fc600078e0012 */
[----:B-1----:R-:W2:Y:S01]  /*38fa0*/  LDL.LU.64 R10, [R1+0x3730] ;  /* 0x00373000010a7983 */ /* 0x002ea20000300a00 */
[----:B------:R-:W-:-:S03]  /*38fb0*/  IMAD.MOV.U32 R8, RZ, RZ, R19 ;  /* 0x000000ffff087224 */ /* 0x000fc600078e0013 */
[----:B------:R-:W3:Y:S02]  /*38fc0*/  LDL.LU.64 R18, [R1+0x3728] ;  /* 0x0037280001127983 */ /* 0x000ee40000300a00 */
[C---:B---3--:R-:W-:Y:S02]  /*38fd0*/  HMMA.16816.F32 R4, R12.reuse, R18, R4 ;  /* 0x000000120c04723c */ /* 0x048fe40000001804 */
[----:B--2---:R-:W-:Y:S04]  /*38fe0*/  STL.64 [R1+0x36c8], R10 ;  /* 0x0036c80a01007387 */ /* 0x004fe80000100a00 */
[----:B------:R0:W-:Y:S01]  /*38ff0*/  STL.64 [R1+0x36c0], R8 ;  /* 0x0036c00801007387 */ /* 0x0001e20000100a00 */
[----:B------:R-:W-:Y:S02]  /*39000*/  IMAD.MOV.U32 R23, RZ, RZ, R18 ;  /* 0x000000ffff177224 */ /* 0x000fe400078e0012 */
[----:B------:R-:W-:Y:S01]  /*39010*/  IMAD.MOV.U32 R28, RZ, RZ, R19 ;  /* 0x000000ffff1c7224 */ /* 0x000fe200078e0013 */
[----:B0-----:R-:W2:Y:S04]  /*39020*/  LDL.LU R8, [R1+0x750] ;  /* 0x0007500001087983 */ /* 0x001ea80000300800 */
[----:B------:R-:W2:Y:S04]  /*39030*/  LDL.LU R9, [R1+0x754] ;  /* 0x0007540001097983 */ /* 0x000ea80000300800 */
[----:B------:R-:W2:Y:S04]  /*39040*/  LDL.LU R10, [R1+0x758] ;  /* 0x00075800010a7983 */ /* 0x000ea80000300800 */
[----:B------:R-:W2:Y:S04]  /*39050*/  LDL.LU R11, [R1+0x75c] ;  /* 0x00075c00010b7983 */ /* 0x000ea80000300800 */
[----:B------:R-:W-:Y:S04]  /*39060*/  STL.64 [R1+0xab0], R4 ;  /* 0x000ab00401007387 */ /* 0x000fe80000100a00 */
[----:B------:R0:W-:Y:S04]  /*39070*/  STL.64 [R1+0xab8], R6 ;  /* 0x000ab80601007387 */ /* 0x0001e80000100a00 */
[----:B0-----:R-:W3:Y:S04]  /*39080*/  LDL.LU.64 R6, [R1+0x3720] ;  /* 0x0037200001067983 */ /* 0x001ee80000300a00 */
[----:B------:R-:W3:Y:S04]  /*39090*/  LDL.LU.64 R4, [R1+0x3718] ;  /* 0x0037180001047983 */ /* 0x000ee80000300a00 */
[----:B------:R-:W3:Y:S02]  /*390a0*/  LDL.LU.64 R18, [R1+0x3710] ;  /* 0x0037100001127983 */ /* 0x000ee40000300a00 */
[----:B---3--:R-:W-:Y:S06]  /*390b0*/  HMMA.16816.F32 R4, R12, R18, R4 ;  /* 0x000000120c04723c */ /* 0x008fec0000001804 */
[----:B------:R-:W-:-:S02]  /*390c0*/  IMAD.MOV.U32 R24, RZ, RZ, R18 ;  /* 0x000000ffff187224 */ /* 0x000fc400078e0012 */
[----:B------:R-:W-:-:S15]  /*390d0*/  IMAD.MOV.U32 R22, RZ, RZ, R19 ;  /* 0x000000ffff167224 */ /* 0x000fde00078e0013 */
        /* <DEDUP_REMOVED lines=13> */
[----:B---3--:R-:W-:-:S15]  /*391b0*/  HMMA.16816.F32 R16, R12, R6, R16 ;  /* 0x000000060c10723c */ /* 0x008fde0000001810 */
[----:B------:R-:W-:-:S08]  /*391c0*/  NOP ;  /* 0x0000000000007918 */ /* 0x000fd00000000000 */
[----:B------:R0:W-:Y:S04]  /*391d0*/  STL.64 [R1+0x7f0], R16 ;  /* 0x0007f01001007387 */ /* 0x0001e80000100a00 */
[----:B------:R1:W-:Y:S01]  /*391e0*/  STL.64 [R1+0x7f8], R18 ;  /* 0x0007f81201007387 */ /* 0x0003e20000100a00 */
[----:B0-----:R-:W-:-:S03]  /*391f0*/  IMAD.MOV.U32 R17, RZ, RZ, R6 ;  /* 0x000000ffff117224 */ /* 0x001fc600078e0006 */
[----:B-1----:R-:W3:Y:S01]  /*39200*/  LDL.LU.64 R18, [R1+0x36d8] ;  /* 0x0036d80001127983 */ /* 0x002ee20000300a00 */
[----:B------:R-:W-:-:S03]  /*39210*/  IMAD.MOV.U32 R16, RZ, RZ, R7 ;  /* 0x000000ffff107224 */ /* 0x000fc600078e0007 */
[----:B------:R-:W2:Y:S02]  /*39220*/  LDL.LU.64 R6, [R1+0x36d0] ;  /* 0x0036d00001067983 */ /* 0x000ea40000300a00 */
[----:B--2---:R-:W-:Y:S06]  /*39230*/  HMMA.16816.F32 R8, R12, R6, R8 ;  /* 0x000000060c08723c */ /* 0x004fec0000001808 */
[----:B------:R-:W-:Y:S02]  /*39240*/  IMAD.MOV.U32 R0, RZ, RZ, R6 ;  /* 0x000000ffff007224 */ /* 0x000fe400078e0006 */
[----:B------:R-:W-:-:S15]  /*39250*/  IMAD.MOV.U32 R2, RZ, RZ, R7 ;  /* 0x000000ffff027224 */ /* 0x000fde00078e0007 */
[----:B------:R-:W-:Y:S04]  /*39260*/  STL.64 [R1+0x7e0], R8 ;  /* 0x0007e00801007387 */ /* 0x000fe80000100a00 */
[----:B------:R0:W-:Y:S04]  /*39270*/  STL.64 [R1+0x7e8], R10 ;  /* 0x0007e80a01007387 */ /* 0x0001e80000100a00 */
[----:B0-----:R-:W2:Y:S04]  /*39280*/  LDL.LU.64 R10, [R1+0x36c8] ;  /* 0x0036c800010a7983 */ /* 0x001ea80000300a00 */
[----:B------:R-:W4:Y:S04]  /*39290*/  LDL.LU.64 R8, [R1+0x36c0] ;  /* 0x0036c00001087983 */ /* 0x000f280000300a00 */
[----:B------:R-:W2:Y:S04]  /*392a0*/  LDL.LU.64 R6, [R1+0x36b8] ;  /* 0x0036b80001067983 */ /* 0x000ea80000300a00 */
[----:B------:R-:W2:Y:S02]  /*392b0*/  LDL.LU.64 R4, [R1+0x36b0] ;  /* 0x0036b00001047983 */ /* 0x000ea40000300a00 */
[----:B--2---:R-:W-:Y:S02]  /*392c0*/  HMMA.16816.F32 R12, R12, R10, R4 ;  /* 0x0000000a0c0c723c */ /* 0x004fe40000001804 */
[----:B------:R-:W3:Y:S04]  /*392d0*/  LDL.LU.64 R6, [R1+0x36a8] ;  /* 0x0036a80001067983 */ /* 0x000ee80000300a00 */
[----:B------:R-:W3:-:S15]  /*392e0*/  LDL.LU.64 R4, [R1+0x36a0] ;  /* 0x0036a00001047983 */ /* 0x000ede0000300a00 */
[----:B------:R-:W-:-:S02]  /*392f0*/  NOP ;  /* 0x0000000000007918 */ /* 0x000fc40000000000 */
[----:B------:R0:W-:Y:S04]  /*39300*/  STL.64 [R1+0x750], R12 ;  /* 0x0007500c01007387 */ /* 0x0001e80000100a00 */
[----:B------:R1:W-:Y:S04]  /*39310*/  STL.64 [R1+0x758], R14 ;  /* 0x0007580e01007387 */ /* 0x0003e80000100a00 */
[----:B0-----:R-:W3:Y:S04]  /*39320*/  LDL.LU R12, [R1+0x1d0] ;  /* 0x0001d000010c7983 */ /* 0x001ee80000300800 */
[----:B------:R-:W3:Y:S04]  /*39330*/  LDL.LU R13, [R1+0x1d4] ;  /* 0x0001d400010d7983 */ /* 0x000ee80000300800 */
[----:B-1----:R-:W3:Y:S04]  /*39340*/  LDL.LU R14, [R1+0x1d8] ;  /* 0x0001d800010e7983 */ /* 0x002ee80000300800 */
[----:B------:R-:W3:Y:S04]  /*39350*/  LDL.LU R15, [R1+0x1dc] ;  /* 0x0001dc00010f7983 */ /* 0x000ee80000300800 */
[----:B------:R0:W-:Y:S02]  /*39360*/  STL.64 [R1+0x3560], R10 ;  /* 0x0035600a01007387 */ /* 0x0001e40000100a00 */
[----:B0-----:R-:W-:-:S02]  /*39370*/  IMAD.MOV.U32 R10, RZ, RZ, R0 ;  /* 0x000000ffff0a7224 */ /* 0x001fc400078e0000 */
[----:B------:R-:W-:Y:S01]  /*39380*/  IMAD.MOV.U32 R11, RZ, RZ, R2 ;  /* 0x000000ffff0b7224 */ /* 0x000fe200078e0002 */
[----:B------:R-:W2:Y:S04]  /*39390*/  LDL.LU R0, [R1+0x3698] ;  /* 0x0036980001007983 */ /* 0x000ea80000300800 */
[----:B------:R-:W2:Y:S04]  /*393a0*/  LDL.LU R2, [R1+0x3694] ;  /* 0x0036940001027983 */ /* 0x000ea80000300800 */
[----:B------:R0:W-:Y:S02]  /*393b0*/  STL.64 [R1+0x3578], R10 ;  /* 0x0035780a01007387 */ /* 0x0001e40000100a00 */
[----:B0-----:R-:W-:-:S02]  /*393c0*/  IMAD.MOV.U32 R10, RZ, RZ, R17 ;  /* 0x000000ffff0a7224 */ /* 0x001fc400078e0011 */
[----:B------:R-:W-:Y:S01]  /*393d0*/  IMAD.MOV.U32 R11, RZ, RZ, R16 ;  /* 0x000000ffff0b7224 */ /* 0x000fe200078e0010 */
[----:B---3--:R-:W-:-:S15]  /*393e0*/  HMMA.16816.F32 R12, R4, R18, R12 ;  /* 0x00000012040c723c */ /* 0x008fde000000180c */
[----:B------:R-:W-:-:S08]  /*393f0*/  NOP ;  /* 0x0000000000007918 */ /* 0x000fd00000000000 */
[----:B------:R-:W-:Y:S04]  /*39400*/  STL.64 [R1+0x350], R12 ;  /* 0x0003500c01007387 */ /* 0x000fe80000100a00 */
[----:B------:R-:W-:Y:S04]  /*39410*/  STL.64 [R1+0x358], R14 ;  /* 0x0003580e01007387 */ /* 0x000fe80000100a00 */
[----:B------:R-:W-:Y:S04]  /*39420*/  STL.64 [R1+0x3590], R10 ;  /* 0x0035900a01007387 */ /* 0x000fe80000100a00 */
[----:B------:R0:W-:Y:S04]  /*39430*/  STL.64 [R1+0x3558], R18 ;  /* 0x0035581201007387 */ /* 0x0001e80000100a00 */
[----:B------:R-:W3:Y:S04]  /*39440*/  LDL.LU R16, [R1+0x1b0] ;  /* 0x0001b00001107983 */ /* 0x000ee80000300800 */
[----:B------:R-:W3:Y:S04]  /*39450*/  LDL.LU R17, [R1+0x1b4] ;  /* 0x0001b40001117983 */ /* 0x000ee80000300800 */
[----:B0-----:R-:W4:Y:S04]  /*39460*/  LDL.LU R18, [R1+0x1b8] ;  /* 0x0001b80001127983 */ /* 0x001f280000300800 */
[----:B------:R-:W4:Y:S01]  /*39470*/  LDL.LU R19, [R1+0x1bc] ;  /* 0x0001bc0001137983 */ /* 0x000f220000300800 */
[----:B------:R-:W-:-:S02]  /*39480*/  IMAD.MOV.U32 R10, RZ, RZ, R26 ;  /* 0x000000ffff0a7224 */ /* 0x000fc400078e001a */
[----:B------:R-:W-:Y:S01]  /*39490*/  IMAD.MOV.U32 R11, RZ, RZ, R27 ;  /* 0x000000ffff0b7224 */ /* 0x000fe200078e001b */
[----:B------:R-:W2:Y:S04]  /*394a0*/  LDL.LU R26, [R1+0x3690] ;  /* 0x00369000011a7983 */ /* 0x000ea80000300800 */
[----:B------:R-:W2:Y:S04]  /*394b0*/  LDL.LU R27, [R1+0x368c] ;  /* 0x00368c00011b7983 */ /* 0x000ea80000300800 */
[----:B------:R-:W-:Y:S04]  /*394c0*/  STL.64 [R1+0x35a8], R10 ;  /* 0x0035a80a01007387 */ /* 0x000fe80000100a00 */
[----:B----4-:R-:W-:Y:S04]  /*394d0*/  STL.64 [R1+0x3570], R18 ;  /* 0x0035701201007387 */ /* 0x010fe80000100a00 */
[----:B---3--:R0:W-:Y:S04]  /*394e0*/  STL.64 [R1+0x3568], R16 ;  /* 0x0035681001007387 */ /* 0x0081e80000100a00 */
[----:B0-----:R-:W3:Y:S04]  /*394f0*/  LDL.LU R16, [R1+0x4e0] ;  /* 0x0004e00001107983 */ /* 0x001ee80000300800 */
[----:B------:R-:W3:Y:S04]  /*39500*/  LDL.LU R17, [R1+0x4e4] ;  /* 0x0004e40001117983 */ /* 0x000ee80000300800 */
[----:B------:R-:W4:Y:S04]  /*39510*/  LDL.LU R18, [R1+0x4e8] ;  /* 0x0004e80001127983 */ /* 0x000f280000300800 */
[----:B------:R-:W4:Y:S01]  /*39520*/  LDL.LU R19, [R1+0x4ec] ;  /* 0x0004ec0001137983 */ /* 0x000f220000300800 */
[----:B------:R-:W-:-:S02]  /*39530*/  IMAD.MOV.U32 R10, RZ, RZ, R24 ;  /* 0x000000ffff0a7224 */ /* 0x000fc400078e0018 */
[----:B------:R-:W-:Y:S01]  /*39540*/  IMAD.MOV.U32 R11, RZ, RZ, R22 ;  /* 0x000000ffff0b7224 */ /* 0x000fe200078e0016 */
[----:B------:R-:W2:Y:S04]  /*39550*/  LDL.LU R24, [R1+0x3688] ;  /* 0x0036880001187983 */ /* 0x000ea80000300800 */
[----:B------:R-:W2:Y:S04]  /*39560*/  LDL.LU R22, [R1+0x3684] ;  /* 0x0036840001167983 */ /* 0x000ea80000300800 */
[----:B------:R0:W-:Y:S02]  /*39570*/  STL.64 [R1+0x35c0], R10 ;  /* 0x0035c00a01007387 */ /* 0x0001e40000100a00 */
[----:B0-----:R-:W-:-:S02]  /*39580*/  IMAD.MOV.U32 R10, RZ, RZ, R23 ;  /* 0x000000ffff0a7224 */ /* 0x001fc400078e0017 */
[----:B------:R-:W-:Y:S01]  /*39590*/  IMAD.MOV.U32 R11, RZ, RZ, R28 ;  /* 0x000000ffff0b7224 */ /* 0x000fe200078e001c */
        /* <DEDUP_REMOVED lines=9> */
[----:B------:R-:W-:-:S05]  /*39630*/  IMAD.MOV.U32 R11, RZ, RZ, R8 ;  /* 0x000000ffff0b7224 */ /* 0x000fca00078e0008 */
[----:B------:R-:W-:Y:S04]  /*39640*/  STL.64 [R1+0x35f0], R10 ;  /* 0x0035f00a01007387 */ /* 0x000fe80000100a00 */
[----:B----4-:R-:W-:Y:S04]  /*39650*/  STL.64 [R1+0x35a0], R18 ;  /* 0x0035a01201007387 */ /* 0x010fe80000100a00 */
[----:B---3--:R0:W-:Y:S04]  /*39660*/  STL.64 [R1+0x3598], R16 ;  /* 0x0035981001007387 */ /* 0x0081e80000100a00 */
[----:B0-----:R-:W3:Y:S04]  /*39670*/  LDL.LU R16, [R1+0x510] ;  /* 0x0005100001107983 */ /* 0x001ee80000300800 */
[----:B------:R-:W3:Y:S04]  /*39680*/  LDL.LU R17, [R1+0x514] ;  /* 0x0005140001117983 */ /* 0x000ee80000300800 */
[----:B------:R-:W4:Y:S04]  /*39690*/  LDL.LU R18, [R1+0x518] ;  /* 0x0005180001127983 */ /* 0x000f280000300800 */
        /* <DEDUP_REMOVED lines=8> */
[----:B--2---:R0:W-:Y:S02]  /*39720*/  STL.64 [R1+0x3618], R10 ;  /* 0x0036180a01007387 */ /* 0x0041e40000100a00 */
[----:B0-----:R-:W-:-:S02]  /*39730*/  IMAD.MOV.U32 R10, RZ, RZ, R21 ;  /* 0x000000ffff0a7224 */ /* 0x001fc400078e0015 */
[----:B------:R-:W-:-:S05]  /*39740*/  IMAD.MOV.U32 R11, RZ, RZ, R20 ;  /* 0x000000ffff0b7224 */ /* 0x000fca00078e0014 */
[----:B------:R-:W-:Y:S04]  /*39750*/  STL.64 [R1+0x3630], R10 ;  /* 0x0036300a01007387 */ /* 0x000fe80000100a00 */
[----:B----4-:R-:W-:Y:S04]  /*39760*/  STL.64 [R1+0x35b8], R18 ;  /* 0x0035b81201007387 */ /* 0x010fe80000100a00 */
[----:B------:R0:W-:Y:S04]  /*39770*/  STL.64 [R1+0x35b0], R16 ;  /* 0x0035b01001007387 */ /* 0x0001e80000100a00 */
[----:B0-----:R-:W2:Y:S04]  /*39780*/  LDL.LU R16, [R1+0x520] ;  /* 0x0005200001107983 */ /* 0x001ea80000300800 */
[----:B------:R-:W2:Y:S04]  /*39790*/  LDL.LU R17, [R1+0x524] ;  /* 0x0005240001117983 */ /* 0x000ea80000300800 */
[----:B------:R-:W3:Y:S04]  /*397a0*/  LDL.LU R18, [R1+0x528] ;  /* 0x0005280001127983 */ /* 0x000ee80000300800 */
[----:B------:R-:W3:Y:S01]  /*397b0*/  LDL.LU R19, [R1+0x52c] ;  /* 0x00052c0001137983 */ /* 0x000ee20000300800 */
[----:B------:R-:W-:-:S02]  /*397c0*/  IMAD.MOV.U32 R10, RZ, RZ, R25 ;  /* 0x000000ffff0a7224 */ /* 0x000fc400078e0019 */
[----:B------:R-:W-:-:S05]  /*397d0*/  IMAD.MOV.U32 R11, RZ, RZ, R3 ;  /* 0x000000ffff0b7224 */ /* 0x000fca00078e0003 */
[----:B------:R-:W-:Y:S04]  /*397e0*/  STL.64 [R1+0x3648], R10 ;  /* 0x0036480a01007387 */ /* 0x000fe80000100a00 */
[----:B---3--:R-:W-:Y:S04]  /*397f0*/  STL.64 [R1+0x35d0], R18 ;  /* 0x0035d01201007387 */ /* 0x008fe80000100a00 */
[----:B--2---:R0:W-:Y:S04]  /*39800*/  STL.64 [R1+0x35c8], R16 ;  /* 0x0035c81001007387 */ /* 0x0041e80000100a00 */
[----:B0-----:R-:W2:Y:S04]  /*39810*/  LDL.LU R16, [R1+0x530] ;  /* 0x0005300001107983 */ /* 0x001ea80000300800 */
[----:B------:R-:W2:Y:S04]  /*39820*/  LDL.LU R17, [R1+0x534] ;  /* 0x0005340001117983 */ /* 0x000ea80000300800 */
[----:B------:R-:W3:Y:S04]  /*39830*/  LDL.LU R18, [R1+0x538] ;  /* 0x0005380001127983 */ /* 0x000ee80000300800 */
[----:B------:R-:W3:Y:S04]  /*39840*/  LDL.LU R19, [R1+0x53c] ;  /* 0x00053c0001137983 */ /* 0x000ee80000300800 */
[----:B------:R-:W4:Y:S04]  /*39850*/  LDL.64 R10, [R1+0x198] ;  /* 0x00019800010a7983 */ /* 0x000f280000100a00 */
[----:B----4-:R-:W-:Y:S04]  /*39860*/  STL.64 [R1+0x3660], R10 ;  /* 0x0036600a01007387 */ /* 0x010fe80000100a00 */
[----:B---3--:R-:W-:Y:S04]  /*39870*/  STL.64 [R1+0x35e8], R18 ;  /* 0x0035e81201007387 */ /* 0x008fe80000100a00 */
[----:B--2---:R0:W-:Y:S04]  /*39880*/  STL.64 [R1+0x35e0], R16 ;  /* 0x0035e01001007387 */ /* 0x0041e80000100a00 */
[----:B0-----:R-:W2:Y:S04]  /*39890*/  LDL.LU R16, [R1+0x540] ;  /* 0x0005400001107983 */ /* 0x001ea80000300800 */
[----:B------:R-:W2:Y:S04]  /*398a0*/  LDL.LU R17, [R1+0x544] ;  /* 0x0005440001117983 */ /* 0x000ea80000300800 */
[----:B------:R-:W3:Y:S04]  /*398b0*/  LDL.LU R18, [R1+0x548] ;  /* 0x0005480001127983 */ /* 0x000ee80000300800 */
[----:B------:R-:W3:Y:S01]  /*398c0*/  LDL.LU R19, [R1+0x54c] ;  /* 0x00054c0001137983 */ /* 0x000ee20000300800 */
[----:B------:R-:W-:-:S02]  /*398d0*/  IMAD.MOV.U32 R10, RZ, RZ, R2 ;  /* 0x000000ffff0a7224 */ /* 0x000fc400078e0002 */
[----:B------:R-:W-:-:S05]  /*398e0*/  IMAD.MOV.U32 R11, RZ, RZ, R0 ;  /* 0x000000ffff0b7224 */ /* 0x000fca00078e0000 */
[----:B------:R0:W-:Y:S04]  /*398f0*/  STL.64 [R1+0x3678], R10 ;  /* 0x0036780a01007387 */ /* 0x0001e80000100a00 */
[----:B------:R-:W4:Y:S04]  /*39900*/  LDL.LU R8, [R1+0x5b0] ;  /* 0x0005b00001087983 */ /* 0x000f280000300800 */
[----:B------:R-:W4:Y:S04]  /*39910*/  LDL.LU R9, [R1+0x5b4] ;  /* 0x0005b40001097983 */ /* 0x000f280000300800 */
[----:B0-----:R-:W4:Y:S04]  /*39920*/  LDL.LU R10, [R1+0x5b8] ;  /* 0x0005b800010a7983 */ /* 0x001f280000300800 */
[----:B------:R-:W4:Y:S04]  /*39930*/  LDL.LU R11, [R1+0x5bc] ;  /* 0x0005bc00010b7983 */ /* 0x000f280000300800 */
[----:B------:R-:W4:Y:S04]  /*39940*/  LDL.LU R12, [R1+0x1c0] ;  /* 0x0001c000010c7983 */ /* 0x000f280000300800 */
[----:B------:R-:W4:Y:S04]  /*39950*/  LDL.LU R13, [R1+0x1c4] ;  /* 0x0001c400010d7983 */ /* 0x000f280000300800 */
[----:B------:R-:W4:Y:S04]  /*39960*/  LDL.LU R14, [R1+0x1c8] ;  /* 0x0001c800010e7983 */ /* 0x000f280000300800 */
[----:B------:R-:W4:Y:S04]  /*39970*/  LDL.LU R15, [R1+0x1cc] ;  /* 0x0001cc00010f7983 */ /* 0x000f280000300800 */
[----:B---3--:R-:W-:Y:S04]  /*39980*/  STL.64 [R1+0x3610], R18 ;  /* 0x0036101201007387 */ /* 0x008fe80000100a00 */
[----:B--2---:R0:W-:Y:S04]  /*39990*/  STL.64 [R1+0x3608], R16 ;  /* 0x0036081001007387 */ /* 0x0041e80000100a00 */
[----:B0-----:R-:W2:Y:S04]  /*399a0*/  LDL.LU R16, [R1+0x560] ;  /* 0x0005600001107983 */ /* 0x001ea80000300800 */
[----:B------:R-:W2:Y:S04]  /*399b0*/  LDL.LU R17, [R1+0x564] ;  /* 0x0005640001117983 */ /* 0x000ea80000300800 */
[----:B------:R-:W3:Y:S04]  /*399c0*/  LDL.LU R18, [R1+0x568] ;  /* 0x0005680001127983 */ /* 0x000ee80000300800 */
[----:B------:R-:W3:Y:S04]  /*399d0*/  LDL.LU R19, [R1+0x56c] ;  /* 0x00056c0001137983 */ /* 0x000ee80000300800 */
        /* <DEDUP_REMOVED lines=11> */
[----:B------:R-:W3:Y:S01]  /*39a90*/  LDL.LU R19, [R1+0x58c] ;  /* 0x00058c0001137983 */ /* 0x000ee20000300800 */
[C---:B----4-:R-:W-:Y:S03]  /*39aa0*/  HMMA.16816.F32 R12, R4.reuse, R22, R12 ;  /* 0x00000016040c723c */ /* 0x050fe6000000180c */
[----:B---3--:R-:W-:Y:S04]  /*39ab0*/  STL.64 [R1+0x3658], R18 ;  /* 0x0036581201007387 */ /* 0x008fe80000100a00 */
[----:B--2---:R0:W-:Y:S04]  /*39ac0*/  STL.64 [R1+0x3650], R16 ;  /* 0x0036501001007387 */ /* 0x0041e80000100a00 */
[----:B0-----:R-:W2:Y:S04]  /*39ad0*/  LDL.LU R16, [R1+0x590] ;  /* 0x0005900001107983 */ /* 0x001ea80000300800 */
[----:B------:R-:W2:Y:S04]  /*39ae0*/  LDL.LU R17, [R1+0x594] ;  /* 0x0005940001117983 */ /* 0x000ea80000300800 */
[----:B------:R-:W3:Y:S04]  /*39af0*/  LDL.LU R18, [R1+0x598] ;  /* 0x0005980001127983 */ /* 0x000ee80000300800 */
[----:B------:R-:W3:Y:S01]  /*39b00*/  LDL.LU R19, [R1+0x59c] ;  /* 0x00059c0001137983 */ /* 0x000ee20000300800 */
[C---:B------:R-:W-:Y:S03]  /*39b10*/  HMMA.16816.F32 R8, R4.reuse, R26, R8 ;  /* 0x0000001a0408723c */ /* 0x040fe60000001808 */
[----:B---3--:R-:W-:Y:S04]  /*39b20*/  STL.64 [R1+0x3670], R18 ;  /* 0x0036701201007387 */ /* 0x008fe80000100a00 */
[----:B--2---:R0:W-:Y:S04]  /*39b30*/  STL.64 [R1+0x3668], R16 ;  /* 0x0036681001007387 */ /* 0x0041e80000100a00 */
[----:B0-----:R-:W2:Y:S04]  /*39b40*/  LDL.LU R16, [R1+0x5a0] ;  /* 0x0005a00001107983 */ /* 0x001ea80000300800 */
[----:B------:R-:W2:Y:S04]  /*39b50*/  LDL.LU R17, [R1+0x5a4] ;  /* 0x0005a40001117983 */ /* 0x000ea80000300800 */
[----:B------:R-:W2:Y:S04]  /*39b60*/  LDL.LU R18, [R1+0x5a8] ;  /* 0x0005a80001127983 */ /* 0x000ea80000300800 */
[----:B------:R-:W2:Y:S04]  /*39b70*/  LDL.LU R19, [R1+0x5ac] ;  /* 0x0005ac0001137983 */ /* 0x000ea80000300800 */
[----:B------:R-:W-:Y:S04]  /*39b80*/  STL.64 [R1+0x340], R12 ;  /* 0x0003400c01007387 */ /* 0x000fe80000100a00 */
[----:B------:R-:W-:Y:S04]  /*39b90*/  STL.64 [R1+0x348], R14 ;  /* 0x0003480e01007387 */ /* 0x000fe80000100a00 */
[----:B------:R-:W0:Y:S04]  /*39ba0*/  LDSM.16.MT88.4 R12, [R24+UR4+0x9080] ;  /* 0x00908004180c783b */ /* 0x000e280008004200 */
[----:B0-----:R0:W-:Y:S04]  /*39bb0*/  STL.64 [R1+0x3458], R14 ;  /* 0x0034580e01007387 */ /* 0x0011e80000100a00 */
[----:B------:R-:W-:Y:S04]  /*39bc0*/  STL.64 [R1+0x3450], R12 ;  /* 0x0034500c01007387 */ /* 0x000fe80000100a00 */
[----:B0-----:R-:W3:Y:S04]  /*39bd0*/  LDL.64 R14, [R1+0x158] ;  /* 0x00015800010e7983 */ /* 0x001ee80000100a00 */
[----:B------:R-:W-:Y:S04]  /*39be0*/  STL.64 [R1+0x8e0], R8 ;  /* 0x0008e00801007387 */ /* 0x000fe80000100a00 */
        /* <DEDUP_REMOVED lines=38> */
[----:B------:R-:W3:Y:S04]  /*39e50*/  LDL.LU.64 R10, [R1+0x3600] ;  /* 0x00360000010a7983 */ /* 0x000ee80000300a00 */
[----:B------:R-:W3:Y:S02]  /*39e60*/  LDL.LU.64 R8, [R1+0x35f8] ;  /* 0x0035f80001087983 */ /* 0x000ee40000300a00 */
[----:B---3--:R-:W-:-:S15]  /*39e70*/  HMMA.16816.F32 R8, R4, R14, R8 ;  /* 0x0000000e0408723c */ /* 0x008fde0000001808 */
[----:B------:R-:W-:-:S08]  /*39e80*/  NOP ;  /* 0x0000000000007918 */ /* 0x000fd00000000000 */
        /* <DEDUP_REMOVED lines=47> */
[----:B------:R-:W-:-:S02]  /*3a180*/  IMAD.MOV.U32 R25, RZ, RZ, R10 ;  /* 0x000000ffff197224 */ /* 0x000fc400078e000a */
[----:B------:R-:W-:-:S15]  /*3a190*/  IMAD.MOV.U32 R24, RZ, RZ, R11 ;  /* 0x000000ffff187224 */ /* 0x000fde00078e000b */
[----:B------:R0:W-:Y:S04]  /*3a1a0*/  STL.64 [R1+0x330], R4 ;  /* 0x0003300401007387 */ /* 0x0001e80000100a00 */
[----:B------:R1:W-:Y:S04]  /*3a1b0*/  STL.64 [R1+0x338], R6 ;  /* 0x0003380601007387 */ /* 0x0003e80000100a00 */
[----:B------:R-:W3:Y:S04]  /*3a1c0*/  LDL.LU.64 R10, [R1+0x3550] ;  /* 0x00355000010a7983 */ /* 0x000ee80000300a00 */
[----:B------:R-:W3:Y:S04]  /*3a1d0*/  LDL.LU.64 R8, [R1+0x3548] ;  /* 0x0035480001087983 */ /* 0x000ee80000300a00 */
[----:B0-----:R-:W3:Y:S04]  /*3a1e0*/  LDL.LU R4, [R1+0x320] ;  /* 0x0003200001047983 */ /* 0x001ee80000300800 */
[----:B------:R-:W3:Y:S04]  /*3a1f0*/  LDL.LU R5, [R1+0x324] ;  /* 0x0003240001057983 */ /* 0x000ee80000300800 */
[----:B-1----:R-:W3:Y:S04]  /*3a200*/  LDL.LU R6, [R1+0x328] ;  /* 0x0003280001067983 */ /* 0x002ee80000300800 */
[----:B------:R-:W3:Y:S01]  /*3a210*/  LDL.LU R7, [R1+0x32c] ;  /* 0x00032c0001077983 */ /* 0x000ee20000300800 */
[----:B--2---:R-:W-:-:S02]  /*3a220*/  IMAD.MOV.U32 R12, RZ, RZ, R18 ;  /* 0x000000ffff0c7224 */ /* 0x004fc400078e0012 */
[----:B------:R-:W-:Y:S01]  /*3a230*/  IMAD.MOV.U32 R3, RZ, RZ, R19 ;  /* 0x000000ffff037224 */ /* 0x000fe200078e0013 */
[----:B---3--:R-:W-:-:S15]  /*3a240*/  HMMA.16816.F32 R4, R8, R18, R4 ;  /* 0x000000120804723c */ /* 0x008fde0000001804 */
[----:B------:R-:W-:-:S08]  /*3a250*/  NOP ;  /* 0x0000000000007918 */ /* 0x000fd00000000000 */
[----:B------:R0:W-:Y:S04]  /*3a260*/  STL.64 [R1+0x500], R4 ;  /* 0x0005000401007387 */ /* 0x0001e80000100a00 */
[----:B------:R1:W-:Y:S04]  /*3a270*/  STL.64 [R1+0x508], R6 ;  /* 0x0005080601007387 */ /* 0x0003e80000100a00 */
[----:B------:R-:W2:Y:S04]  /*3a280*/  LDL.LU R16, [R1+0x700] ;  /* 0x0007000001107983 */ /* 0x000ea80000300800 */
[----:B------:R-:W2:Y:S04]  /*3a290*/  LDL.LU R17, [R1+0x704] ;  /* 0x0007040001117983 */ /* 0x000ea80000300800 */
[----:B------:R-:W3:Y:S04]  /*3a2a0*/  LDL.LU R18, [R1+0x708] ;  /* 0x0007080001127983 */ /* 0x000ee80000300800 */
[----:B------:R-:W3:Y:S04]  /*3a2b0*/  LDL.LU R19, [R1+0x70c] ;  /* 0x00070c0001137983 */ /* 0x000ee80000300800 */
[----:B0-----:R-:W4:Y:S04]  /*3a2c0*/  LDL.LU R4, [R1+0x310] ;  /* 0x0003100001047983 */ /* 0x001f280000300800 */
[----:B------:R-:W4:Y:S04]  /*3a2d0*/  LDL.LU R5, [R1+0x314] ;  /* 0x0003140001057983 */ /* 0x000f280000300800 */
[----:B-1----:R-:W4:Y:S04]  /*3a2e0*/  LDL.LU R6, [R1+0x318] ;  /* 0x0003180001067983 */ /* 0x002f280000300800 */
[----:B------:R-:W4:Y:S04]  /*3a2f0*/  LDL.LU R7, [R1+0x31c] ;  /* 0x00031c0001077983 */ /* 0x000f280000300800 */
[----:B---3--:R0:W-:Y:S04]  /*3a300*/  STL.64 [R1+0x3500], R18 ;  /* 0x0035001201007387 */ /* 0x0081e80000100a00 */
[----:B--2---:R-:W-:Y:S04]  /*3a310*/  STL.64 [R1+0x34f8], R16 ;  /* 0x0034f81001007387 */ /* 0x004fe80000100a00 */
[----:B0-----:R-:W2:Y:S04]  /*3a320*/  LDL.64 R18, [R1+0x188] ;  /* 0x0001880001127983 */ /* 0x001ea80000100a00 */
[----:B--2---:R0:W-:Y:S02]  /*3a330*/  STL.64 [R1+0x3510], R18 ;  /* 0x0035101201007387 */ /* 0x0041e40000100a00 */
[----:B0-----:R-:W-:-:S02]  /*3a340*/  IMAD.MOV.U32 R18, RZ, RZ, R20 ;  /* 0x000000ffff127224 */ /* 0x001fc400078e0014 */
[----:B------:R-:W-:-:S05]  /*3a350*/  IMAD.MOV.U32 R19, RZ, RZ, R13 ;  /* 0x000000ffff137224 */ /* 0x000fca00078e000d */
[----:B------:R0:W-:Y:S04]  /*3a360*/  STL.64 [R1+0x3528], R18 ;  /* 0x0035281201007387 */ /* 0x0001e80000100a00 */
[----:B0-----:R-:W2:Y:S04]  /*3a370*/  LDL.64 R18, [R1+0x18] ;  /* 0x0000180001127983 */ /* 0x001ea80000100a00 */
[----:B--2---:R0:W-:Y:S04]  /*3a380*/  STL.64 [R1+0x3540], R18 ;  /* 0x0035401201007387 */ /* 0x0041e80000100a00 */
[----:B------:R-:W2:Y:S04]  /*3a390*/  LDL.LU R16, [R1+0x740] ;  /* 0x0007400001107983 */ /* 0x000ea80000300800 */
[----:B------:R-:W2:Y:S04]  /*3a3a0*/  LDL.LU R17, [R1+0x744] ;  /* 0x0007440001117983 */ /* 0x000ea80000300800 */
[----:B0-----:R-:W2:Y:S04]  /*3a3b0*/  LDL.LU R18, [R1+0x748] ;  /* 0x0007480001127983 */ /* 0x001ea80000300800 */
[----:B------:R-:W2:Y:S04]  /*3a3c0*/  LDL.LU R19, [R1+0x74c] ;  /* 0x00074c0001137983 */ /* 0x000ea80000300800 */
[----:B------:R0:W-:Y:S04]  /*3a3d0*/  STL.64 [R1+0x34f0], R14 ;  /* 0x0034f00e01007387 */ /* 0x0001e80000100a00 */
[----:B------:R1:W-:Y:S04]  /*3a3e0*/  STL [R1+0x34e8], R12 ;  /* 0x0034e80c01007387 */ /* 0x0003e80000100800 */
[----:B0-----:R-:W3:Y:S04]  /*3a3f0*/  LDL.64 R14, [R1+0x178] ;  /* 0x00017800010e7983 */ /* 0x001ee80000100a00 */
[----:B---3--:R0:W-:Y:S04]  /*3a400*/  STL.64 [R1+0x3508], R14 ;  /* 0x0035080e01007387 */ /* 0x0081e80000100a00 */
[----:B-1----:R-:W3:Y:S04]  /*3a410*/  LDL.LU R12, [R1+0x710] ;  /* 0x00071000010c7983 */ /* 0x002ee80000300800 */
[----:B------:R-:W3:Y:S04]  /*3a420*/  LDL.LU R13, [R1+0x714] ;  /* 0x00071400010d7983 */ /* 0x000ee80000300800 */
[----:B0-----:R-:W2:Y:S04]  /*3a430*/  LDL.LU R14, [R1+0x718] ;  /* 0x00071800010e7983 */ /* 0x001ea80000300800 */
[----:B------:R-:W2:Y:S01]  /*3a440*/  LDL.LU R15, [R1+0x71c] ;  /* 0x00071c00010f7983 */ /* 0x000ea20000300800 */
[C---:B----4-:R-:W-:Y:S03]  /*3a450*/  HMMA.16816.F32 R4, R8.reuse, R22, R4 ;  /* 0x000000160804723c */ /* 0x050fe60000001804 */
[----:B--2---:R-:W-:Y:S04]  /*3a460*/  STL.64 [R1+0x3520], R14 ;  /* 0x0035200e01007387 */ /* 0x004fe80000100a00 */
[----:B---3--:R0:W-:Y:S04]  /*3a470*/  STL.64 [R1+0x3518], R12 ;  /* 0x0035180c01007387 */ /* 0x0081e80000100a00 */
[----:B0-----:R-:W2:Y:S04]  /*3a480*/  LDL.LU R12, [R1+0x720] ;  /* 0x00072000010c7983 */ /* 0x001ea80000300800 */
[----:B------:R-:W2:Y:S04]  /*3a490*/  LDL.LU R13, [R1+0x724] ;  /* 0x00072400010d7983 */ /* 0x000ea80000300800 */
[----:B------:R-:W3:Y:S04]  /*3a4a0*/  LDL.LU R14, [R1+0x728] ;  /* 0x00072800010e7983 */ /* 0x000ee80000300800 */
[----:B------:R-:W3:Y:S01]  /*3a4b0*/  LDL.LU R15, [R1+0x72c] ;  /* 0x00072c00010f7983 */ /* 0x000ee20000300800 */
[----:B------:R-:W-:Y:S03]  /*3a4c0*/  HMMA.16816.F32 R16, R8, R26, R16 ;  /* 0x0000001a0810723c */ /* 0x000fe60000001810 */
[----:B---3--:R-:W-:Y:S04]  /*3a4d0*/  STL.64 [R1+0x3538], R14 ;  /* 0x0035380e01007387 */ /* 0x008fe80000100a00 */
[----:B--2---:R0:W-:Y:S04]  /*3a4e0*/  STL.64 [R1+0x3530], R12 ;  /* 0x0035300c01007387 */ /* 0x0041e80000100a00 */
[----:B0-----:R-:W2:Y:S04]  /*3a4f0*/  LDL.LU R12, [R1+0x730] ;  /* 0x00073000010c7983 */ /* 0x001ea80000300800 */
[----:B------:R-:W2:Y:S04]  /*3a500*/  LDL.LU R13, [R1+0x734] ;  /* 0x00073400010d7983 */ /* 0x000ea80000300800 */
[----:B------:R-:W2:Y:S04]  /*3a510*/  LDL.LU R14, [R1+0x738] ;  /* 0x00073800010e7983 */ /* 0x000ea80000300800 */
[----:B------:R-:W2:Y:S04]  /*3a520*/  LDL.LU R15, [R1+0x73c] ;  /* 0x00073c00010f7983 */ /* 0x000ea80000300800 */
[----:B------:R0:W-:Y:S04]  /*3a530*/  STL.64 [R1+0x34e0], R22 ;  /* 0x0034e01601007387 */ /* 0x0001e80000100a00 */
[----:B------:R-:W3:Y:S04]  /*3a540*/  LDL.LU R20, [R1+0x6e0] ;  /* 0x0006e00001147983 */ /* 0x000ee80000300800 */
[----:B------:R-:W-:Y:S04]  /*3a550*/  STL.64 [R1+0x4f0], R4 ;  /* 0x0004f00401007387 */ /* 0x000fe80000100a00 */
[----:B------:R-:W-:Y:S04]  /*3a560*/  STL.64 [R1+0x4f8], R6 ;  /* 0x0004f80601007387 */ /* 0x000fe80000100a00 */
[----:B------:R-:W1:Y:S04]  /*3a570*/  LDSM.16.MT88.4 R4, [R29+UR4+0x9000] ;  /* 0x009000041d04783b */ /* 0x000e680008004200 */
[----:B------:R-:W3:Y:S04]  /*3a580*/  LDL.LU R21, [R1+0x6e4] ;  /* 0x0006e40001157983 */ /* 0x000ee80000300800 */
[----:B0-----:R-:W3:Y:S04]  /*3a590*/  LDL.LU R22, [R1+0x6e8] ;  /* 0x0006e80001167983 */ /* 0x001ee80000300800 */
[----:B------:R-:W3:Y:S04]  /*3a5a0*/  LDL.LU R23, [R1+0x6ec] ;  /* 0x0006ec0001177983 */ /* 0x000ee80000300800 */
[----:B------:R-:W-:Y:S04]  /*3a5b0*/  STL [R1+0x33e8], R29 ;  /* 0x0033e81d01007387 */ /* 0x000fe80000100800 */
[----:B-1----:R-:W-:Y:S04]  /*3a5c0*/  STL.64 [R1+0x3320], R6 ;  /* 0x0033200601007387 */ /* 0x002fe80000100a00 */
[----:B------:R-:W-:Y:S04]  /*3a5d0*/  STL.64 [R1+0x3318], R4 ;  /* 0x0033180401007387 */ /* 0x000fe80000100a00 */
[----:B------:R-:W-:Y:S04]  /*3a5e0*/  STL.64 [R1+0xaa0], R16 ;  /* 0x000aa01001007387 */ /* 0x000fe80000100a00 */
[----:B------:R0:W-:Y:S04]  /*3a5f0*/  STL.64 [R1+0xaa8], R18 ;  /* 0x000aa81201007387 */ /* 0x0001e80000100a00 */
[----:B0-----:R-:W2:Y:S04]  /*3a600*/  LDL.LU.64 R18, [R1+0x3540] ;  /* 0x0035400001127983 */ /* 0x001ea80000300a00 */
[----:B------:R0:W-:Y:S02]  /*3a610*/  STL.64 [R1+0x3470], R26 ;  /* 0x0034701a01007387 */ /* 0x0001e40000100a00 */
[----:B0-----:R-:W-:-:S02]  /*3a620*/  IMAD.MOV.U32 R26, RZ, RZ, R2 ;  /* 0x000000ffff1a7224 */ /* 0x001fc400078e0002 */
[----:B------:R-:W-:Y:S01]  /*3a630*/  IMAD.MOV.U32 R27, RZ, RZ, R0 ;  /* 0x000000ffff1b7224 */ /* 0x000fe200078e0000 */
[----:B--2---:R-:W-:Y:S06]  /*3a640*/  HMMA.16816.F32 R12, R8, R18, R12 ;  /* 0x00000012080c723c */ /* 0x004fec000000180c */
[----:B------:R-:W-:Y:S02]  /*3a650*/  IMAD.MOV.U32 R2, RZ, RZ, R18 ;  /* 0x000000ffff027224 */ /* 0x000fe400078e0012 */
        /* <DEDUP_REMOVED lines=20> */
[----:B------:R-:W2:Y:S01]  /*3a7a0*/  LDL.LU.64 R16, [R1+0x34f8] ;  /* 0x0034f80001107983 */ /* 0x000ea20000300a00 */
[----:B------:R-:W-:-:S02]  /*3a7b0*/  IMAD.MOV.U32 R6, RZ, RZ, R25 ;  /* 0x000000ffff067224 */ /* 0x000fc400078e0019 */
[----:B------:R-:W-:Y:S01]  /*3a7c0*/  IMAD.MOV.U32 R7, RZ, RZ, R24 ;  /* 0x000000ffff077224 */ /* 0x000fe200078e0018 */
[----:B------:R0:W-:Y:S04]  /*3a7d0*/  STL [R1+0x33f0], R4 ;  /* 0x0033f00401007387 */ /* 0x0001e80000100800 */
[----:B------:R1:W-:Y:S04]  /*3a7e0*/  STL [R1+0x33ec], R5 ;  /* 0x0033ec0501007387 */ /* 0x0003e80000100800 */
[----:B------:R4:W-:Y:S04]  /*3a7f0*/  STL.64 [R1+0x34c8], R6 ;  /* 0x0034c80601007387 */ /* 0x0009e80000100a00 */
[----:B0-----:R-:W3:Y:S04]  /*3a800*/  LDL.LU R4, [R1+0x6f0] ;  /* 0x0006f00001047983 */ /* 0x001ee80000300800 */
[----:B-1----:R-:W3:Y:S04]  /*3a810*/  LDL.LU R5, [R1+0x6f4] ;  /* 0x0006f40001057983 */ /* 0x002ee80000300800 */
[----:B----4-:R-:W3:Y:S04]  /*3a820*/  LDL.LU R6, [R1+0x6f8] ;  /* 0x0006f80001067983 */ /* 0x010ee80000300800 */
[----:B------:R-:W3:Y:S01]  /*3a830*/  LDL.LU R7, [R1+0x6fc] ;  /* 0x0006fc0001077983 */ /* 0x000ee20000300800 */
[----:B--2---:R-:W-:-:S15]  /*3a840*/  HMMA.16816.F32 R16, R8, R14, R16 ;  /* 0x0000000e0810723c */ /* 0x004fde0000001810 */
[----:B------:R-:W-:-:S08]  /*3a850*/  NOP ;  /* 0x0000000000007918 */ /* 0x000fd00000000000 */
[----:B------:R0:W-:Y:S04]  /*3a860*/  STL.64 [R1+0xa60], R16 ;  /* 0x000a601001007387 */ /* 0x0001e80000100a00 */
[----:B------:R1:W-:Y:S01]  /*3a870*/  STL.64 [R1+0xa68], R18 ;  /* 0x000a681201007387 */ /* 0x0003e20000100a00 */
[----:B0-----:R-:W-:Y:S02]  /*3a880*/  IMAD.MOV.U32 R16, RZ, RZ, R15 ;  /* 0x000000ffff107224 */ /* 0x001fe400078e000f */
[----:B------:R-:W-:Y:S02]  /*3a890*/  IMAD.MOV.U32 R17, RZ, RZ, R14 ;  /* 0x000000ffff117224 */ /* 0x000fe400078e000e */
[----:B------:R-:W2:Y:S04]  /*3a8a0*/  LDL.LU.64 R14, [R1+0x34f0] ;  /* 0x0034f000010e7983 */ /* 0x000ea80000300a00 */
[----:B------:R-:W4:Y:S04]  /*3a8b0*/  LDL.LU R12, [R1+0x34e8] ;  /* 0x0034e800010c7983 */ /* 0x000f280000300800 */
[----:B------:R-:W-:Y:S04]  /*3a8c0*/  STL [R1+0x33f8], R16 ;  /* 0x0033f81001007387 */ /* 0x000fe80000100800 */
[----:B------:R-:W-:Y:S04]  /*3a8d0*/  STL [R1+0x33f4], R17 ;  /* 0x0033f41101007387 */ /* 0x000fe80000100800 */
[----:B-1----:R-:W3:Y:S01]  /*3a8e0*/  LDL R19, [R1+0x1a58] ;  /* 0x001a580001137983 */ /* 0x002ee20000100800 */
[----:B----4-:R-:W-:-:S03]  /*3a8f0*/  IMAD.MOV.U32 R18, RZ, RZ, R12 ;  /* 0x000000ffff127224 */ /* 0x010fc600078e000c */
[----:B---3--:R0:W-:Y:S02]  /*3a900*/  STL [R1+0x3308], R19 ;  /* 0x0033081301007387 */ /* 0x0081e40000100800 */
[----:B0-----:R-:W-:-:S05]  /*3a910*/  IMAD.MOV.U32 R19, RZ, RZ, R3 ;  /* 0x000000ffff137224 */ /* 0x001fca00078e0003 */
[----:B------:R0:W-:Y:S02]  /*3a920*/  STL.64 [R1+0x34b0], R18 ;  /* 0x0034b01201007387 */ /* 0x0001e40000100a00 */
[C---:B0-----:R-:W-:Y:S06]  /*3a930*/  HMMA.16816.F32 R16, R8.reuse, R26, R4 ;  /* 0x0000001a0810723c */ /* 0x041fec0000001804 */
[----:B--2---:R-:W-:-:S15]  /*3a940*/  HMMA.16816.F32 R4, R8, R14, R20 ;  /* 0x0000000e0804723c */ /* 0x004fde0000001814 */
[----:B------:R-:W-:-:S02]  /*3a950*/  NOP ;  /* 0x0000000000007918 */ /* 0x000fc40000000000 */
[----:B------:R0:W-:Y:S04]  /*3a960*/  STL.64 [R1+0xa50], R16 ;  /* 0x000a501001007387 */ /* 0x0001e80000100a00 */
[----:B------:R1:W-:Y:S04]  /*3a970*/  STL.64 [R1+0xa58], R18 ;  /* 0x000a581201007387 */ /* 0x0003e80000100a00 */
[----:B------:R2:W-:Y:S04]  /*3a980*/  STL.64 [R1+0xa40], R4 ;  /* 0x000a400401007387 */ /* 0x0005e80000100a00 */
[----:B------:R3:W-:Y:S04]  /*3a990*/  STL.64 [R1+0xa48], R6 ;  /* 0x000a480601007387 */ /* 0x0007e80000100a00 */
[----:B------:R-:W4:Y:S04]  /*3a9a0*/  LDL.LU R24, [R1+0x680] ;  /* 0x0006800001187983 */ /* 0x000f280000300800 */
[----:B------:R-:W4:Y:S04]  /*3a9b0*/  LDL.LU R25, [R1+0x684] ;  /* 0x0006840001197983 */ /* 0x000f280000300800 */
[----:B------:R-:W4:Y:S04]  /*3a9c0*/  LDL.LU R26, [R1+0x688] ;  /* 0x00068800011a7983 */ /* 0x000f280000300800 */
[----:B------:R-:W4:Y:S04]  /*3a9d0*/  LDL.LU R27, [R1+0x68c] ;  /* 0x00068c00011b7983 */ /* 0x000f280000300800 */
[----:B0-----:R-:W4:Y:S04]  /*3a9e0*/  LDL.LU R16, [R1+0x6b0] ;  /* 0x0006b00001107983 */ /* 0x001f280000300800 */
[----:B------:R-:W4:Y:S04]  /*3a9f0*/  LDL.LU R17, [R1+0x6b4] ;  /* 0x0006b40001117983 */ /* 0x000f280000300800 */
[----:B-1----:R-:W4:Y:S04]  /*3aa00*/  LDL.LU R18, [R1+0x6b8] ;  /* 0x0006b80001127983 */ /* 0x002f280000300800 */
[----:B------:R-:W4:Y:S04]  /*3aa10*/  LDL.LU R19, [R1+0x6bc] ;  /* 0x0006bc0001137983 */ /* 0x000f280000300800 */
[----:B--2---:R-:W2:Y:S04]  /*3aa20*/  LDL.LU R4, [R1+0x6c0] ;  /* 0x0006c00001047983 */ /* 0x004ea80000300800 */
[----:B------:R-:W2:Y:S04]  /*3aa30*/  LDL.LU R5, [R1+0x6c4] ;  /* 0x0006c40001057983 */ /* 0x000ea80000300800 */
[----:B---3--:R-:W3:Y:S04]  /*3aa40*/  LDL.LU R6, [R1+0x6c8] ;  /* 0x0006c80001067983 */ /* 0x008ee80000300800 */
[----:B------:R-:W3:Y:S04]  /*3aa50*/  LDL.LU R7, [R1+0x6cc] ;  /* 0x0006cc0001077983 */ /* 0x000ee80000300800 */
[----:B------:R-:W4:Y:S04]  /*3aa60*/  LDL.LU R20, [R1+0x6d0] ;  /* 0x0006d00001147983 */ /* 0x000f280000300800 */
[----:B------:R-:W4:Y:S04]  /*3aa70*/  LDL.LU R21, [R1+0x6d4] ;  /* 0x0006d40001157983 */ /* 0x000f280000300800 */
[----:B------:R-:W4:Y:S04]  /*3aa80*/  LDL.LU R22, [R1+0x6d8] ;  /* 0x0006d80001167983 */ /* 0x000f280000300800 */
[----:B------:R-:W4:Y:S04]  /*3aa90*/  LDL.LU R23, [R1+0x6dc] ;  /* 0x0006dc0001177983 */ /* 0x000f280000300800 */
[----:B---3--:R0:W-:Y:S04]  /*3aaa0*/  STL.64 [R1+0x34d8], R6 ;  /* 0x0034d80601007387 */ /* 0x0081e80000100a00 */
[----:B--2---:R-:W-:Y:S04]  /*3aab0*/  STL.64 [R1+0x34d0], R4 ;  /* 0x0034d00401007387 */ /* 0x004fe80000100a00 */
[----:B0-----:R-:W2:Y:S04]  /*3aac0*/  LDL.64 R6, [R1+0x148] ;  /* 0x0001480001067983 */ /* 0x001ea80000100a00 */
[----:B----4-:R0:W-:Y:S04]  /*3aad0*/  STL.64 [R1+0x34c0], R18 ;  /* 0x0034c01201007387 */ /* 0x0101e80000100a00 */
[----:B------:R-:W-:Y:S04]  /*3aae0*/  STL.64 [R1+0x34b8], R16 ;  /* 0x0034b81001007387 */ /* 0x000fe80000100a00 */
[----:B0-----:R-:W3:Y:S04]  /*3aaf0*/  LDL.64 R18, [R1+0x138] ;  /* 0x0001380001127983 */ /* 0x001ee80000100a00 */
[----:B------:R0:W-:Y:S04]  /*3ab00*/  STL.64 [R1+0x3480], R26 ;  /* 0x0034801a01007387 */ /* 0x0001e80000100a00 */
[----:B------:R-:W-:Y:S04]  /*3ab10*/  STL.64 [R1+0x3478], R24 ;  /* 0x0034781801007387 */ /* 0x000fe80000100a00 */
[----:B0-----:R-:W4:Y:S04]  /*3ab20*/  LDL.64 R26, [R1+0x108] ;  /* 0x00010800011a7983 */ /* 0x001f280000100a00 */
[----:B----4-:R0:W-:Y:S04]  /*3ab30*/  STL.64 [R1+0x3490], R26 ;  /* 0x0034901a01007387 */ /* 0x0101e80000100a00 */
[----:B0-----:R-:W4:Y:S01]  /*3ab40*/  LDL.64 R26, [R1+0x118] ;  /* 0x00011800011a7983 */ /* 0x001f220000100a00 */
[----:B------:R-:W-:-:S02]  /*3ab50*/  IMAD.MOV.U32 R28, RZ, RZ, R14 ;  /* 0x000000ffff1c7224 */ /* 0x000fc400078e000e */
[----:B------:R-:W-:Y:S01]  /*3ab60*/  IMAD.MOV.U32 R3, RZ, RZ, R15 ;  /* 0x000000ffff037224 */ /* 0x000fe200078e000f */
[----:B----4-:R0:W-:Y:S04]  /*3ab70*/  STL.64 [R1+0x34a8], R26 ;  /* 0x0034a81a01007387 */ /* 0x0101e80000100a00 */
[----:B0-----:R-:W4:Y:S04]  /*3ab80*/  LDL.64 R26, [R1+0x128] ;  /* 0x00012800011a7983 */ /* 0x001f280000100a00 */
[----:B------:R-:W2:Y:S04]  /*3ab90*/  LDL.LU R12, [R1+0x300] ;  /* 0x00030000010c7983 */ /* 0x000ea80000300800 */
[----:B------:R-:W2:Y:S04]  /*3aba0*/  LDL.LU R13, [R1+0x304] ;  /* 0x00030400010d7983 */ /* 0x000ea80000300800 */
[----:B------:R-:W3:Y:S04]  /*3abb0*/  LDL.LU R14, [R1+0x308] ;  /* 0x00030800010e7983 */ /* 0x000ee80000300800 */
[----:B------:R-:W3:Y:S04]  /*3abc0*/  LDL.LU R15, [R1+0x30c] ;  /* 0x00030c00010f7983 */ /* 0x000ee80000300800 */
[----:B---3--:R0:W-:Y:S04]  /*3abd0*/  STL.64 [R1+0x3468], R14 ;  /* 0x0034680e01007387 */ /* 0x0081e80000100a00 */
[----:B--2---:R1:W-:Y:S04]  /*3abe0*/  STL.64 [R1+0x3460], R12 ;  /* 0x0034600c01007387 */ /* 0x0043e80000100a00 */
[----:B0-----:R-:W2:Y:S01]  /*3abf0*/  LDL.64 R14, [R1+0xf8] ;  /* 0x0000f800010e7983 */ /* 0x001ea20000100a00 */
[----:B------:R-:W-:Y:S03]  /*3ac00*/  HMMA.16816.F32 R20, R8, R6, R20 ;  /* 0x000000060814723c */ /* 0x000fe60000001814 */
[----:B--2---:R0:W-:Y:S04]  /*3ac10*/  STL.64 [R1+0x3488], R14 ;  /* 0x0034880e01007387 */ /* 0x0041e80000100a00 */
[----:B-1----:R-:W2:Y:S04]  /*3ac20*/  LDL.LU R12, [R1+0x690] ;  /* 0x00069000010c7983 */ /* 0x002ea80000300800 */
[----:B------:R-:W2:Y:S04]  /*3ac30*/  LDL.LU R13, [R1+0x694] ;  /* 0x00069400010d7983 */ /* 0x000ea80000300800 */
[----:B0-----:R-:W3:Y:S04]  /*3ac40*/  LDL.LU R14, [R1+0x698] ;  /* 0x00069800010e7983 */ /* 0x001ee80000300800 */
[----:B------:R-:W3:Y:S04]  /*3ac50*/  LDL.LU R15, [R1+0x69c] ;  /* 0x00069c00010f7983 */ /* 0x000ee80000300800 */
[----:B---3--:R-:W-:Y:S04]  /*3ac60*/  STL.64 [R1+0x34a0], R14 ;  /* 0x0034a00e01007387 */ /* 0x008fe80000100a00 */
[----:B--2---:R0:W-:Y:S04]  /*3ac70*/  STL.64 [R1+0x3498], R12 ;  /* 0x0034980c01007387 */ /* 0x0041e80000100a00 */
[----:B0-----:R-:W2:Y:S04]  /*3ac80*/  LDL.LU R12, [R1+0x6a0] ;  /* 0x0006a000010c7983 */ /* 0x001ea80000300800 */
[----:B------:R-:W2:Y:S04]  /*3ac90*/  LDL.LU R13, [R1+0x6a4] ;  /* 0x0006a400010d7983 */ /* 0x000ea80000300800 */
[----:B------:R-:W2:Y:S04]  /*3aca0*/  LDL.LU R14, [R1+0x6a8] ;  /* 0x0006a800010e7983 */ /* 0x000ea80000300800 */
[----:B------:R-:W2:Y:S04]  /*3acb0*/  LDL.LU R15, [R1+0x6ac] ;  /* 0x0006ac00010f7983 */ /* 0x000ea80000300800 */
[----:B------:R-:W-:Y:S04]  /*3acc0*/  STL [R1+0x3400], R3 ;  /* 0x0034000301007387 */ /* 0x000fe80000100800 */
[----:B------:R-:W-:Y:S04]  /*3acd0*/  STL [R1+0x33fc], R28 ;  /* 0x0033fc1c01007387 */ /* 0x000fe80000100800 */
[----:B------:R0:W-:Y:S04]  /*3ace0*/  STL.64 [R1+0xa30], R20 ;  /* 0x000a301401007387 */ /* 0x0001e80000100a00 */
[----:B------:R1:W-:Y:S01]  /*3acf0*/  STL.64 [R1+0xa38], R22 ;  /* 0x000a381601007387 */ /* 0x0003e20000100a00 */
[----:B0-----:R-:W-:-:S03]  /*3ad00*/  IMAD.MOV.U32 R21, RZ, RZ, R6 ;  /* 0x000000ffff157224 */ /* 0x001fc600078e0006 */
[----:B-1----:R-:W3:Y:S01]  /*3ad10*/  LDL.LU.64 R22, [R1+0x34e0] ;  /* 0x0034e00001167983 */ /* 0x002ee20000300a00 */
[----:B------:R-:W-:-:S03]  /*3ad20*/  IMAD.MOV.U32 R20, RZ, RZ, R7 ;  /* 0x000000ffff147224 */ /* 0x000fc600078e0007 */
[----:B------:R-:W4:Y:S04]  /*3ad30*/  LDL.LU.64 R6, [R1+0x34d8] ;  /* 0x0034d80001067983 */ /* 0x000f280000300a00 */
[----:B------:R-:W4:Y:S04]  /*3ad40*/  LDL.LU.64 R4, [R1+0x34d0] ;  /* 0x0034d00001047983 */ /* 0x000f280000300a00 */
[----:B------:R-:W-:Y:S01]  /*3ad50*/  STL [R1+0x3404], R21 ;  /* 0x0034041501007387 */ /* 0x000fe20000100800 */
[----:B------:R-:W-:Y:S01]  /*3ad60*/  IMAD.MOV.U32 R29, RZ, RZ, R19 ;  /* 0x000000ffff1d7224 */ /* 0x000fe200078e0013 */
[----:B----4-:R-:W-:-:S15]  /*3ad70*/  HMMA.16816.F32 R4, R8, R18, R4 ;  /* 0x000000120804723c */ /* 0x010fde0000001804 */
[----:B------:R-:W-:-:S08]  /*3ad80*/  NOP ;  /* 0x0000000000007918 */ /* 0x000fd00000000000 */
[----:B------:R0:W-:Y:S04]  /*3ad90*/  STL.64 [R1+0xa20], R4 ;  /* 0x000a200401007387 */ /* 0x0001e80000100a00 */
[----:B------:R1:W-:Y:S01]  /*3ada0*/  STL.64 [R1+0xa28], R6 ;  /* 0x000a280601007387 */ /* 0x0003e20000100a00 */
[----:B0-----:R-:W-:-:S03]  /*3adb0*/  IMAD.MOV.U32 R5, RZ, RZ, R18 ;  /* 0x000000ffff057224 */ /* 0x001fc600078e0012 */
[----:B-1----:R-:W4:Y:S04]  /*3adc0*/  LDL.LU.64 R6, [R1+0x34c8] ;  /* 0x0034c80001067983 */ /* 0x002f280000300a00 */
[----:B------:R-:W2:Y:S04]  /*3add0*/  LDL.LU.64 R18, [R1+0x34c0] ;  /* 0x0034c00001127983 */ /* 0x000ea80000300a00 */
[----:B------:R-:W2:Y:S01]  /*3ade0*/  LDL.LU.64 R16, [R1+0x34b8] ;  /* 0x0034b80001107983 */ /* 0x000ea20000300a00 */
[----:B------:R-:W-:Y:S01]  /*3adf0*/  IMAD.MOV.U32 R4, RZ, RZ, R27 ;  /* 0x000000ffff047224 */ /* 0x000fe200078e001b */
[----:B--2---:R-:W-:-:S15]  /*3ae00*/  HMMA.16816.F32 R16, R8, R26, R16 ;  /* 0x0000001a0810723c */ /* 0x004fde0000001810 */
[----:B------:R-:W-:-:S08]  /*3ae10*/  NOP ;  /* 0x0000000000007918 */ /* 0x000fd00000000000 */
[----:B------:R0:W-:Y:S04]  /*3ae20*/  STL.64 [R1+0x740], R16 ;  /* 0x0007401001007387 */ /* 0x0001e80000100a00 */
[----:B------:R1:W-:Y:S01]  /*3ae30*/  STL.64 [R1+0x748], R18 ;  /* 0x0007481201007387 */ /* 0x0003e20000100a00 */
[----:B0-----:R-:W-:-:S03]  /*3ae40*/  IMAD.MOV.U32 R17, RZ, RZ, R26 ;  /* 0x000000ffff117224 */ /* 0x001fc600078e001a */
[----:B-1----:R-:W2:Y:S04]  /*3ae50*/  LDL.LU.64 R18, [R1+0x34b0] ;  /* 0x0034b00001127983 */ /* 0x002ea80000300a00 */
        /* <DEDUP_REMOVED lines=16> */
[----:B------:R-:W3:Y:S04]  /*3af60*/  LDL.LU.64 R24, [R1+0x3478] ;  /* 0x0034780001187983 */ /* 0x000ee80000300a00 */
[----:B------:R-:W-:Y:S04]  /*3af70*/  STL.64 [R1+0x3448], R22 ;  /* 0x0034481601007387 */ /* 0x000fe80000100a00 */
[----:B------:R0:W-:Y:S04]  /*3af80*/  STL.64 [R1+0x3440], R20 ;  /* 0x0034401401007387 */ /* 0x0001e80000100a00 */
[----:B0-----:R-:W2:Y:S04]  /*3af90*/  LDL.LU R20, [R1+0x1a0] ;  /* 0x0001a00001147983 */ /* 0x001ea80000300800 */
[----:B------:R-:W2:Y:S04]  /*3afa0*/  LDL.LU R21, [R1+0x1a4] ;  /* 0x0001a40001157983 */ /* 0x000ea80000300800 */
[----:B------:R-:W2:Y:S04]  /*3afb0*/  LDL.LU R22, [R1+0x1a8] ;  /* 0x0001a80001167983 */ /* 0x000ea80000300800 */
[----:B------:R-:W2:Y:S01]  /*3afc0*/  LDL.LU R23, [R1+0x1ac] ;  /* 0x0001ac0001177983 */ /* 0x000ea20000300800 */
[----:B---3--:R-:W-:-:S15]  /*3afd0*/  HMMA.16816.F32 R24, R8, R14, R24 ;  /* 0x0000000e0818723c */ /* 0x008fde0000001818 */
[----:B------:R-:W-:-:S08]  /*3afe0*/  NOP ;  /* 0x0000000000007918 */ /* 0x000fd00000000000 */
[----:B------:R0:W-:Y:S04]  /*3aff0*/  STL.64 [R1+0x710], R24 ;  /* 0x0007101801007387 */ /* 0x0001e80000100a00 */
[----:B------:R1:W-:Y:S01]  /*3b000*/  STL.64 [R1+0x718], R26 ;  /* 0x0007181a01007387 */ /* 0x0003e20000100a00 */
[----:B0-----:R-:W-:-:S03]  /*3b010*/  IMAD.MOV.U32 R25, RZ, RZ, R14 ;  /* 0x000000ffff197224 */ /* 0x001fc600078e000e */
[----:B-1----:R-:W3:Y:S01]  /*3b020*/  LDL.LU.64 R26, [R1+0x3470] ;  /* 0x00347000011a7983 */ /* 0x002ee20000300a00 */
[----:B------:R-:W-:-:S03]  /*3b030*/  IMAD.MOV.U32 R24, RZ, RZ, R15 ;  /* 0x000000ffff187224 */ /* 0x000fc600078e000f */
[----:B------:R-:W4:Y:S04]  /*3b040*/  LDL.LU.64 R14, [R1+0x3468] ;  /* 0x00346800010e7983 */ /* 0x000f280000300a00 */
[----:B------:R-:W4:Y:S02]  /*3b050*/  LDL.LU.64 R12, [R1+0x3460] ;  /* 0x00346000010c7983 */ /* 0x000f240000300a00 */
[----:B----4-:R-:W-:Y:S02]  /*3b060*/  HMMA.16816.F32 R8, R8, R6, R12 ;  /* 0x000000060808723c */ /* 0x010fe4000000180c */
[----:B---3--:R-:W-:Y:S04]  /*3b070*/  STL.64 [R1+0x3438], R26 ;  /* 0x0034381a01007387 */ /* 0x008fe80000100a00 */
[----:B------:R0:W-:Y:S04]  /*3b080*/  STL.64 [R1+0x3430], R24 ;  /* 0x0034301801007387 */ /* 0x0001e80000100a00 */
[----:B0-----:R-:W3:Y:S04]  /*3b090*/  LDL.LU R24, [R1+0xd0] ;  /* 0x0000d00001187983 */ /* 0x001ee80000300800 */
[----:B------:R-:W3:Y:S04]  /*3b0a0*/  LDL.LU R25, [R1+0xd4] ;  /* 0x0000d40001197983 */ /* 0x000ee80000300800 */
[----:B------:R-:W3:Y:S04]  /*3b0b0*/  LDL.LU R26, [R1+0xd8] ;  /* 0x0000d800011a7983 */ /* 0x000ee80000300800 */
[----:B------:R-:W3:Y:S04]  /*3b0c0*/  LDL.LU R27, [R1+0xdc] ;  /* 0x0000dc00011b7983 */ /* 0x000ee80000300800 */
[----:B------:R-:W2:Y:S04]  /*3b0d0*/  LDL.LU.64 R14, [R1+0x3458] ;  /* 0x00345800010e7983 */ /* 0x000ea80000300a00 */
[----:B------:R-:W2:Y:S04]  /*3b0e0*/  LDL.LU.64 R12, [R1+0x3450] ;  /* 0x00345000010c7983 */ /* 0x000ea80000300a00 */
[----:B------:R-:W-:Y:S04]  /*3b0f0*/  STL.64 [R1+0x4e0], R8 ;  /* 0x0004e00801007387 */ /* 0x000fe80000100a00 */
[----:B------:R0:W-:Y:S04]  /*3b100*/  STL.64 [R1+0x4e8], R10 ;  /* 0x0004e80a01007387 */ /* 0x0001e80000100a00 */
[----:B0-----:R-:W4:Y:S04]  /*3b110*/  LDL.64 R10, [R1+0x198] ;  /* 0x00019800010a7983 */ /* 0x001f280000100a00 */
[----:B----4-:R0:W-:Y:S02]  /*3b120*/  STL.64 [R1+0x3410], R10 ;  /* 0x0034100a01007387 */ /* 0x0101e40000100a00 */
[----:B0-----:R-:W-:-:S02]  /*3b130*/  IMAD.MOV.U32 R10, RZ, RZ, R2 ;  /* 0x000000ffff0a7224 */ /* 0x001fc400078e0002 */
[----:B------:R-:W-:-:S05]  /*3b140*/  IMAD.MOV.U32 R11, RZ, RZ, R0 ;  /* 0x000000ffff0b7224 */ /* 0x000fca00078e0000 */
[----:B------:R0:W-:Y:S04]  /*3b150*/  STL.64 [R1+0x3428], R10 ;  /* 0x0034280a01007387 */ /* 0x0001e80000100a00 */
[----:B------:R-:W4:Y:S04]  /*3b160*/  LDL.LU R8, [R1+0xc0] ;  /* 0x0000c00001087983 */ /* 0x000f280000300800 */
[----:B------:R-:W4:Y:S04]  /*3b170*/  LDL.LU R9, [R1+0xc4] ;  /* 0x0000c40001097983 */ /* 0x000f280000300800 */
[----:B0-----:R-:W4:Y:S04]  /*3b180*/  LDL.LU R10, [R1+0xc8] ;  /* 0x0000c800010a7983 */ /* 0x001f280000300800 */
[----:B------:R-:W4:Y:S04]  /*3b190*/  LDL.LU R11, [R1+0xcc] ;  /* 0x0000cc00010b7983 */ /* 0x000f280000300800 */
[----:B------:R-:W-:Y:S04]  /*3b1a0*/  STL.64 [R1+0x3330], R6 ;  /* 0x0033300601007387 */ /* 0x000fe80000100a00 */
[----:B------:R0:W-:Y:S04]  /*3b1b0*/  STL.64 [R1+0x3408], R4 ;  /* 0x0034080401007387 */ /* 0x0001e80000100a00 */
[----:B0-----:R-:W3:Y:S04]  /*3b1c0*/  LDL.LU R4, [R1+0xa0] ;  /* 0x0000a00001047983 */ /* 0x001ee80000300800 */
[----:B------:R-:W3:Y:S04]  /*3b1d0*/  LDL.LU R5, [R1+0xa4] ;  /* 0x0000a40001057983 */ /* 0x000ee80000300800 */
[----:B------:R-:W4:Y:S04]  /*3b1e0*/  LDL.LU R6, [R1+0xa8] ;  /* 0x0000a80001067983 */ /* 0x000f280000300800 */
[----:B------:R-:W4:Y:S01]  /*3b1f0*/  LDL.LU R7, [R1+0xac] ;  /* 0x0000ac0001077983 */ /* 0x000f220000300800 */
[C---:B--2---:R-:W-:Y:S03]  /*3b200*/  HMMA.16816.F32 R20, R12.reuse, R18, R20 ;  /* 0x000000120c14723c */ /* 0x044fe60000001814 */
[----:B----4-:R-:W-:Y:S04]  /*3b210*/  STL.64 [R1+0x3420], R6 ;  /* 0x0034200601007387 */ /* 0x010fe80000100a00 */
[----:B---3--:R0:W-:Y:S04]  /*3b220*/  STL.64 [R1+0x3418], R4 ;  /* 0x0034180401007387 */ /* 0x0081e80000100a00 */
[----:B0-----:R-:W2:Y:S04]  /*3b230*/  LDL.LU R4, [R1+0xb0] ;  /* 0x0000b00001047983 */ /* 0x001ea80000300800 */
[----:B------:R-:W2:Y:S04]  /*3b240*/  LDL.LU R5, [R1+0xb4] ;  /* 0x0000b40001057983 */ /* 0x000ea80000300800 */
[----:B------:R-:W2:Y:S04]  /*3b250*/  LDL.LU R6, [R1+0xb8] ;  /* 0x0000b80001067983 */ /* 0x000ea80000300800 */
[----:B------:R-:W2:Y:S04]  /*3b260*/  LDL.LU R7, [R1+0xbc] ;  /* 0x0000bc0001077983 */ /* 0x000ea80000300800 */
[----:B------:R-:W-:Y:S04]  /*3b270*/  STL.64 [R1+0x320], R20 ;  /* 0x0003201401007387 */ /* 0x000fe80000100a00 */
[----:B------:R0:W-:Y:S04]  /*3b280*/  STL.64 [R1+0x328], R22 ;  /* 0x0003281601007387 */ /* 0x0001e80000100a00 */
[----:B0-----:R-:W3:Y:S04]  /*3b290*/  LDL.LU.64 R22, [R1+0x3448] ;  /* 0x0034480001167983 */ /* 0x001ee80000300a00 */
[----:B------:R-:W4:Y:S04]  /*3b2a0*/  LDL.LU.64 R20, [R1+0x3440] ;  /* 0x0034400001147983 */ /* 0x000f280000300a00 */
[----:B------:R-:W-:Y:S01]  /*3b2b0*/  STL.64 [R1+0x3328], R18 ;  /* 0x0033281201007387 */ /* 0x000fe20000100a00 */
[----:B---3--:R-:W-:-:S15]  /*3b2c0*/  HMMA.16816.F32 R24, R12, R22, R24 ;  /* 0x000000160c18723c */ /* 0x008fde0000001818 */
[----:B------:R-:W-:-:S08]  /*3b2d0*/  NOP ;  /* 0x0000000000007918 */ /* 0x000fd00000000000 */
        /* <DEDUP_REMOVED lines=9> */
[----:B0-----:R-:W2:Y:S04]  /*3b370*/  LDL.LU.64 R10, [R1+0x3428] ;  /* 0x00342800010a7983 */ /* 0x001ea80000300a00 */
[----:B------:R-:W-:Y:S01]  /*3b380*/  STL.64 [R1+0x3338], R26 ;  /* 0x0033381a01007387 */ /* 0x000fe20000100a00 */
[----:B--2---:R-:W-:Y:S03]  /*3b390*/  HMMA.16816.F32 R8, R12, R10, R4 ;  /* 0x0000000a0c08723c */ /* 0x004fe60000001804 */
[----:B------:R-:W2:Y:S04]  /*3b3a0*/  LDL.LU.64 R6, [R1+0x3420] ;  /* 0x0034200001067983 */ /* 0x000ea80000300a00 */
[----:B------:R-:W2:-:S15]  /*3b3b0*/  LDL.LU.64 R4, [R1+0x3418] ;  /* 0x0034180001047983 */ /* 0x000e9e0000300a00 */
[----:B------:R-:W-:-:S01]  /*3b3c0*/  NOP ;  /* 0x0000000000007918 */ /* 0x000fc20000000000 */
[----:B------:R-:W-:Y:S04]  /*3b3d0*/  STL.64 [R1+0x6c0], R8 ;  /* 0x0006c00801007387 */ /* 0x000fe80000100a00 */
[----:B------:R0:W-:Y:S04]  /*3b3e0*/  STL.64 [R1+0x6c8], R10 ;  /* 0x0006c80a01007387 */ /* 0x0001e80000100a00 */
[----:B0-----:R-:W2:Y:S02]  /*3b3f0*/  LDL.LU.64 R10, [R1+0x3410] ;  /* 0x00341000010a7983 */ /* 0x001ea40000300a00 */
[----:B--2---:R-:W-:-:S15]  /*3b400*/  HMMA.16816.F32 R4, R12, R10, R4 ;  /* 0x0000000a0c04723c */ /* 0x004fde0000001804 */
[----:B------:R-:W-:-:S08]  /*3b410*/  NOP ;  /* 0x0000000000007918 */ /* 0x000fd00000000000 */
[----:B------:R0:W-:Y:S04]  /*3b420*/  STL.64 [R1+0x6b0], R4 ;  /* 0x0006b00401007387 */ /* 0x0001e80000100a00 */
[----:B------:R4:W-:Y:S04]  /*3b430*/  STL.64 [R1+0x6b8], R6 ;  /* 0x0006b80601007387 */ /* 0x0009e80000100a00 */
[----:B0-----:R-:W2:Y:S01]  /*3b440*/  LDL.LU.64 R4, [R1+0x3408] ;  /* 0x0034080001047983 */ /* 0x001ea20000300a00 */
[----:B----4-:R-:W-:Y:S02]  /*3b450*/  IMAD.MOV.U32 R6, RZ, RZ, R25 ;  /* 0x000000ffff067224 */ /* 0x010fe400078e0019 */
[----:B------:R-:W-:-:S05]  /*3b460*/  IMAD.MOV.U32 R7, RZ, RZ, R24 ;  /* 0x000000ffff077224 */ /* 0x000fca00078e0018 */
[----:B------:R0:W-:Y:S04]  /*3b470*/  STL.64 [R1+0x3340], R6 ;  /* 0x0033400601007387 */ /* 0x0001e80000100a00 */
[----:B------:R-:W3:Y:S04]  /*3b480*/  LDL.LU R24, [R1+0x460] ;  /* 0x0004600001187983 */ /* 0x000ee80000300800 */
[----:B------:R-:W3:Y:S04]  /*3b490*/  LDL.LU R25, [R1+0x464] ;  /* 0x0004640001197983 */ /* 0x000ee80000300800 */
[----:B------:R-:W4:Y:S04]  /*3b4a0*/  LDL.LU R26, [R1+0x468] ;  /* 0x00046800011a7983 */ /* 0x000f280000300800 */
[----:B------:R-:W4:Y:S01]  /*3b4b0*/  LDL.LU R27, [R1+0x46c] ;  /* 0x00046c00011b7983 */ /* 0x000f220000300800 */
[----:B0-----:R-:W-:-:S02]  /*3b4c0*/  IMAD.MOV.U32 R6, RZ, RZ, R21 ;  /* 0x000000ffff067224 */ /* 0x001fc400078e0015 */
[----:B------:R-:W-:Y:S01]  /*3b4d0*/  IMAD.MOV.U32 R7, RZ, RZ, R3 ;  /* 0x000000ffff077224 */ /* 0x000fe200078e0003 */
[----:B----4-:R-:W-:Y:S04]  /*3b4e0*/  STL.64 [R1+0x3350], R26 ;  /* 0x0033501a01007387 */ /* 0x010fe80000100a00 */
[----:B---3--:R0:W-:Y:S04]  /*3b4f0*/  STL.64 [R1+0x3348], R24 ;  /* 0x0033481801007387 */ /* 0x0081e80000100a00 */
[----:B------:R-:W3:Y:S04]  /*3b500*/  LDL.LU R21, [R1+0x3404] ;  /* 0x0034040001157983 */ /* 0x000ee80000300800 */
[----:B------:R-:W4:Y:S04]  /*3b510*/  LDL.LU R3, [R1+0x3400] ;  /* 0x0034000001037983 */ /* 0x000f280000300800 */
[----:B------:R1:W-:Y:S04]  /*3b520*/  STL.64 [R1+0x3358], R6 ;  /* 0x0033580601007387 */ /* 0x0003e80000100a00 */
[----:B0-----:R-:W2:Y:S04]  /*3b530*/  LDL.LU R24, [R1+0x470] ;  /* 0x0004700001187983 */ /* 0x001ea80000300800 */
[----:B------:R-:W2:Y:S04]  /*3b540*/  LDL.LU R25, [R1+0x474] ;  /* 0x0004740001197983 */ /* 0x000ea80000300800 */
[----:B------:R-:W3:Y:S04]  /*3b550*/  LDL.LU R26, [R1+0x478] ;  /* 0x00047800011a7983 */ /* 0x000ee80000300800 */
[----:B------:R-:W3:Y:S01]  /*3b560*/  LDL.LU R27, [R1+0x47c] ;  /* 0x00047c00011b7983 */ /* 0x000ee20000300800 */
[----:B-1----:R-:W-:-:S02]  /*3b570*/  IMAD.MOV.U32 R6, RZ, RZ, R28 ;  /* 0x000000ffff067224 */ /* 0x002fc400078e001c */
[----:B------:R-:W-:Y:S01]  /*3b580*/  IMAD.MOV.U32 R7, RZ, RZ, R16 ;  /* 0x000000ffff077224 */ /* 0x000fe200078e0010 */
[----:B---3--:R-:W-:Y:S04]  /*3b590*/  STL.64 [R1+0x3368], R26 ;  /* 0x0033681a01007387 */ /* 0x008fe80000100a00 */
[----:B--2---:R0:W-:Y:S04]  /*3b5a0*/  STL.64 [R1+0x3360], R24 ;  /* 0x0033601801007387 */ /* 0x0041e80000100a00 */
[----:B------:R-:W2:Y:S04]  /*3b5b0*/  LDL.LU R28, [R1+0x33fc] ;  /* 0x0033fc00011c7983 */ /* 0x000ea80000300800 */
[----:B------:R-:W3:Y:S04]  /*3b5c0*/  LDL.LU R16, [R1+0x33f8] ;  /* 0x0033f80001107983 */ /* 0x000ee80000300800 */
[----:B------:R1:W-:Y:S04]  /*3b5d0*/  STL.64 [R1+0x3370], R6 ;  /* 0x0033700601007387 */ /* 0x0003e80000100a00 */
[----:B0-----:R-:W4:Y:S04]  /*3b5e0*/  LDL.LU R24, [R1+0x480] ;  /* 0x0004800001187983 */ /* 0x001f280000300800 */
[----:B------:R-:W4:Y:S04]  /*3b5f0*/  LDL.LU R25, [R1+0x484] ;  /* 0x0004840001197983 */ /* 0x000f280000300800 */
[----:B------:R-:W2:Y:S04]  /*3b600*/  LDL.LU R26, [R1+0x488] ;  /* 0x00048800011a7983 */ /* 0x000ea80000300800 */
[----:B------:R-:W2:Y:S01]  /*3b610*/  LDL.LU R27, [R1+0x48c] ;  /* 0x00048c00011b7983 */ /* 0x000ea20000300800 */
[----:B-1----:R-:W-:-:S02]  /*3b620*/  IMAD.MOV.U32 R6, RZ, RZ, R17 ;  /* 0x000000ffff067224 */ /* 0x002fc400078e0011 */
[----:B------:R-:W-:Y:S01]  /*3b630*/  IMAD.MOV.U32 R7, RZ, RZ, R4 ;  /* 0x000000ffff077224 */ /* 0x000fe200078e0004 */
[----:B--2---:R-:W-:Y:S04]  /*3b640*/  STL.64 [R1+0x3380], R26 ;  /* 0x0033801a01007387 */ /* 0x004fe80000100a00 */
[----:B----4-:R-:W-:Y:S04]  /*3b650*/  STL.64 [R1+0x3378], R24 ;  /* 0x0033781801007387 */ /* 0x010fe80000100a00 */
[----:B------:R-:W2:Y:S04]  /*3b660*/  LDL.LU R17, [R1+0x33f4] ;  /* 0x0033f40001117983 */ /* 0x000ea80000300800 */
[----:B------:R-:W4:Y:S04]  /*3b670*/  LDL.LU R4, [R1+0x33f0] ;  /* 0x0033f00001047983 */ /* 0x000f280000300800 */
[----:B------:R0:W-:Y:S02]  /*3b680*/  STL.64 [R1+0x3388], R6 ;  /* 0x0033880601007387 */ /* 0x0001e40000100a00 */
[----:B0-----:R-:W-:-:S02]  /*3b690*/  IMAD.MOV.U32 R6, RZ, RZ, R5 ;  /* 0x000000ffff067224 */ /* 0x001fc400078e0005 */
[----:B------:R-:W4:Y:S01]  /*3b6a0*/  LDL.LU R5, [R1+0x33ec] ;  /* 0x0033ec0001057983 */ /* 0x000f220000300800 */
[----:B------:R-:W-:Y:S02]  /*3b6b0*/  IMAD.MOV.U32 R7, RZ, RZ, R29 ;  /* 0x000000ffff077224 */ /* 0x000fe400078e001d */
[----:B------:R-:W-:Y:S02]  /*3b6c0*/  IMAD.MOV.U32 R2, RZ, RZ, R10 ;  /* 0x000000ffff027224 */ /* 0x000fe400078e000a */
[----:B------:R-:W-:Y:S01]  /*3b6d0*/  IMAD.MOV.U32 R0, RZ, RZ, R11 ;  /* 0x000000ffff007224 */ /* 0x000fe200078e000b */
[----:B------:R-:W4:Y:S04]  /*3b6e0*/  LDL.LU R29, [R1+0x33e8] ;  /* 0x0033e800011d7983 */ /* 0x000f280000300800 */
[----:B------:R0:W-:Y:S01]  /*3b6f0*/  STL.64 [R1+0x33a0], R6 ;  /* 0x0033a00601007387 */ /* 0x0001e20000100a00 */
[----:B---3--:R-:W-:-:S03]  /*3b700*/  IMAD.MOV.U32 R11, RZ, RZ, R16 ;  /* 0x000000ffff0b7224 */ /* 0x008fc600078e0010 */
[----:B------:R-:W3:Y:S04]  /*3b710*/  LDL.LU R24, [R1+0x490] ;  /* 0x0004900001187983 */ /* 0x000ee80000300800 */
[----:B------:R-:W3:Y:S04]  /*3b720*/  LDL.LU R25, [R1+0x494] ;  /* 0x0004940001197983 */ /* 0x000ee80000300800 */
[----:B------:R-:W3:Y:S04]  /*3b730*/  LDL.LU R26, [R1+0x498] ;  /* 0x00049800011a7983 */ /* 0x000ee80000300800 */
[----:B------:R-:W3:Y:S01]  /*3b740*/  LDL.LU R27, [R1+0x49c] ;  /* 0x00049c00011b7983 */ /* 0x000ee20000300800 */
[----:B0-----:R-:W-:-:S02]  /*3b750*/  IMAD.MOV.U32 R6, RZ, RZ, R21 ;  /* 0x000000ffff067224 */ /* 0x001fc400078e0015 */
[----:B------:R-:W-:Y:S02]  /*3b760*/  IMAD.MOV.U32 R7, RZ, RZ, R20 ;  /* 0x000000ffff077224 */ /* 0x000fe400078e0014 */
[----:B--2---:R-:W-:-:S05]  /*3b770*/  IMAD.MOV.U32 R10, RZ, RZ, R17 ;  /* 0x000000ffff0a7224 */ /* 0x004fca00078e0011 */
[----:B------:R0:W-:Y:S04]  /*3b780*/  STL.64 [R1+0x33e0], R10 ;  /* 0x0033e00a01007387 */ /* 0x0001e80000100a00 */
[----:B------:R-:W2:Y:S04]  /*3b790*/  LDL.LU R8, [R1+0x90] ;  /* 0x0000900001087983 */ /* 0x000ea80000300800 */
[----:B------:R-:W2:Y:S01]  /*3b7a0*/  LDL.LU R9, [R1+0x94] ;  /* 0x0000940001097983 */ /* 0x000ea20000300800 */
[----:B----4-:R-:W-:-:S03]  /*3b7b0*/  IMAD.MOV.U32 R23, RZ, RZ, R4 ;  /* 0x000000ffff177224 */ /* 0x010fc600078e0004 */
[----:B0-----:R-:W2:Y:S04]  /*3b7c0*/  LDL.LU R10, [R1+0x98] ;  /* 0x00009800010a7983 */ /* 0x001ea80000300800 */
[----:B------:R-:W2:Y:S04]  /*3b7d0*/  LDL.LU R11, [R1+0x9c] ;  /* 0x00009c00010b7983 */ /* 0x000ea80000300800 */
[----:B------:R0:W-:Y:S01]  /*3b7e0*/  STL.64 [R1+0x33b8], R6 ;  /* 0x0033b80601007387 */ /* 0x0001e20000100a00 */
[----:B------:R-:W-:-:S03]  /*3b7f0*/  IMAD.MOV.U32 R22, RZ, RZ, R5 ;  /* 0x000000ffff167224 */ /* 0x000fc600078e0005 */
[----:B------:R-:W4:Y:S04]  /*3b800*/  LDL.LU R4, [R1+0x4c0] ;  /* 0x0004c00001047983 */ /* 0x000f280000300800 */
[----:B------:R-:W4:Y:S04]  /*3b810*/  LDL.LU R5, [R1+0x4c4] ;  /* 0x0004c40001057983 */ /* 0x000f280000300800 */
[----:B0-----:R-:W3:Y:S04]  /*3b820*/  LDL.LU R6, [R1+0x4c8] ;  /* 0x0004c80001067983 */ /* 0x001ee80000300800 */
[----:B------:R-:W3:Y:S04]  /*3b830*/  LDL.LU R7, [R1+0x4cc] ;  /* 0x0004cc0001077983 */ /* 0x000ee80000300800 */
[----:B---3--:R-:W-:Y:S04]  /*3b840*/  STL.64 [R1+0x33c8], R6 ;  /* 0x0033c80601007387 */ /* 0x008fe80000100a00 */
[----:B----4-:R0:W-:Y:S04]  /*3b850*/  STL.64 [R1+0x33c0], R4 ;  /* 0x0033c00401007387 */ /* 0x0101e80000100a00 */
[----:B0-----:R-:W3:Y:S04]  /*3b860*/  LDL.LU R4, [R1+0x4d0] ;  /* 0x0004d00001047983 */ /* 0x001ee80000300800 */
[----:B------:R-:W3:Y:S04]  /*3b870*/  LDL.LU R5, [R1+0x4d4] ;  /* 0x0004d40001057983 */ /* 0x000ee80000300800 */
[----:B------:R-:W4:Y:S04]  /*3b880*/  LDL.LU R6, [R1+0x4d8] ;  /* 0x0004d80001067983 */ /* 0x000f280000300800 */
[----:B------:R-:W4:Y:S04]  /*3b890*/  LDL.LU R7, [R1+0x4dc] ;  /* 0x0004dc0001077983 */ /* 0x000f280000300800 */
[----:B----4-:R-:W-:Y:S04]  /*3b8a0*/  STL.64 [R1+0x33d8], R6 ;  /* 0x0033d80601007387 */ /* 0x010fe80000100a00 */
[----:B---3--:R0:W-:Y:S04]  /*3b8b0*/  STL.64 [R1+0x33d0], R4 ;  /* 0x0033d00401007387 */ /* 0x0081e80000100a00 */
[----:B0-----:R-:W3:Y:S04]  /*3b8c0*/  LDL.LU R4, [R1+0x80] ;  /* 0x0000800001047983 */ /* 0x001ee80000300800 */
[----:B------:R-:W3:Y:S04]  /*3b8d0*/  LDL.LU R5, [R1+0x84] ;  /* 0x0000840001057983 */ /* 0x000ee80000300800 */
[----:B------:R-:W3:Y:S04]  /*3b8e0*/  LDL.LU R6, [R1+0x88] ;  /* 0x0000880001067983 */ /* 0x000ee80000300800 */
[----:B------:R-:W3:Y:S04]  /*3b8f0*/  LDL.LU R7, [R1+0x8c] ;  /* 0x00008c0001077983 */ /* 0x000ee80000300800 */
[----:B------:R-:W-:Y:S04]  /*3b900*/  STL.64 [R1+0x3398], R26 ;  /* 0x0033981a01007387 */ /* 0x000fe80000100a00 */
[----:B------:R0:W-:Y:S04]  /*3b910*/  STL.64 [R1+0x3390], R24 ;  /* 0x0033901801007387 */ /* 0x0001e80000100a00 */
[----:B0-----:R-:W4:Y:S04]  /*3b920*/  LDL.LU R24, [R1+0x4a0] ;  /* 0x0004a00001187983 */ /* 0x001f280000300800 */
[----:B------:R-:W4:Y:S04]  /*3b930*/  LDL.LU R25, [R1+0x4a4] ;  /* 0x0004a40001197983 */ /* 0x000f280000300800 */
[----:B------:R-:W3:Y:S04]  /*3b940*/  LDL.LU R26, [R1+0x4a8] ;  /* 0x0004a800011a7983 */ /* 0x000ee80000300800 */
[----:B------:R-:W3:Y:S01]  /*3b950*/  LDL.LU R27, [R1+0x4ac] ;  /* 0x0004ac00011b7983 */ /* 0x000ee20000300800 */
[C---:B--2---:R-:W-:Y:S03]  /*3b960*/  HMMA.16816.F32 R20, R12.reuse, R22, R8 ;  /* 0x000000160c14723c */ /* 0x044fe60000001808 */
[----:B---3--:R-:W-:Y:S04]  /*3b970*/  STL.64 [R1+0x33b0], R26 ;  /* 0x0033b01a01007387 */ /* 0x008fe80000100a00 */
[----:B----4-:R0:W-:Y:S04]  /*3b980*/  STL.64 [R1+0x33a8], R24 ;  /* 0x0033a81801007387 */ /* 0x0101e80000100a00 */
[----:B0-----:R-:W2:Y:S04]  /*3b990*/  LDL.LU R24, [R1+0x4b0] ;  /* 0x0004b00001187983 */ /* 0x001ea80000300800 */
[----:B------:R-:W2:Y:S04]  /*3b9a0*/  LDL.LU R25, [R1+0x4b4] ;  /* 0x0004b40001197983 */ /* 0x000ea80000300800 */
[----:B------:R-:W2:Y:S04]  /*3b9b0*/  LDL.LU R26, [R1+0x4b8] ;  /* 0x0004b800011a7983 */ /* 0x000ea80000300800 */
[----:B------:R-:W2:Y:S04]  /*3b9c0*/  LDL.LU R27, [R1+0x4bc] ;  /* 0x0004bc00011b7983 */ /* 0x000ea80000300800 */
[----:B------:R-:W3:Y:S04]  /*3b9d0*/  LDL.LU R16, [R1+0x70] ;  /* 0x0000700001107983 */ /* 0x000ee80000300800 */
[----:B------:R-:W3:Y:S04]  /*3b9e0*/  LDL.LU R17, [R1+0x74] ;  /* 0x0000740001117983 */ /* 0x000ee80000300800 */
[----:B------:R-:W3:Y:S04]  /*3b9f0*/  LDL.LU R18, [R1+0x78] ;  /* 0x0000780001127983 */ /* 0x000ee80000300800 */
[----:B------:R-:W3:Y:S04]  /*3ba00*/  LDL.LU R19, [R1+0x7c] ;  /* 0x00007c0001137983 */ /* 0x000ee80000300800 */
[----:B------:R-:W4:Y:S04]  /*3ba10*/  LDL.LU.64 R10, [R1+0x33e0] ;  /* 0x0033e000010a7983 */ /* 0x000f280000300a00 */
[----:B------:R0:W-:Y:S04]  /*3ba20*/  STL.64 [R1+0x6a0], R20 ;  /* 0x0006a01401007387 */ /* 0x0001e80000100a00 */
[----:B------:R1:W-:Y:S04]  /*3ba30*/  STL.64 [R1+0x6a8], R22 ;  /* 0x0006a81601007387 */ /* 0x0003e80000100a00 */
[----:B0-----:R-:W3:Y:S04]  /*3ba40*/  LDL.LU R20, [R1+0x2f0] ;  /* 0x0002f00001147983 */ /* 0x001ee80000300800 */
[----:B------:R-:W3:Y:S04]  /*3ba50*/  LDL.LU R21, [R1+0x2f4] ;  /* 0x0002f40001157983 */ /* 0x000ee80000300800 */
[----:B-1----:R-:W3:Y:S04]  /*3ba60*/  LDL.LU R22, [R1+0x2f8] ;  /* 0x0002f80001167983 */ /* 0x002ee80000300800 */
[----:B------:R-:W3:Y:S01]  /*3ba70*/  LDL.LU R23, [R1+0x2fc] ;  /* 0x0002fc0001177983 */ /* 0x000ee20000300800 */
[----:B----4-:R-:W-:Y:S03]  /*3ba80*/  HMMA.16816.F32 R8, R12, R10, R4 ;  /* 0x0000000a0c08723c */ /* 0x010fe60000001804 */
[----:B------:R-:W4:Y:S04]  /*3ba90*/  LDL.LU.64 R6, [R1+0x33d8] ;  /* 0x0033d80001067983 */ /* 0x000f280000300a00 */
[----:B------:R-:W4:-:S15]  /*3baa0*/  LDL.LU.64 R4, [R1+0x33d0] ;  /* 0x0033d00001047983 */ /* 0x000f1e0000300a00 */
[----:B------:R-:W-:-:S01]  /*3bab0*/  NOP ;  /* 0x0000000000007918 */ /* 0x000fc20000000000 */
[----:B------:R-:W-:Y:S04]  /*3bac0*/  STL.64 [R1+0x690], R8 ;  /* 0x0006900801007387 */ /* 0x000fe80000100a00 */
[----:B------:R-:W-:Y:S04]  /*3bad0*/  STL.64 [R1+0x698], R10 ;  /* 0x0006980a01007387 */ /* 0x000fe80000100a00 */
[----:B------:R-:W0:Y:S04]  /*3bae0*/  LDSM.16.MT88.4 R8, [R29+UR4+0x9080] ;  /* 0x009080041d08783b */ /* 0x000e280008004200 */
[----:B0-----:R0:W-:Y:S04]  /*3baf0*/  STL.64 [R1+0x3230], R10 ;  /* 0x0032300a01007387 */ /* 0x0011e80000100a00 */
[----:B------:R-:W-:Y:S04]  /*3bb00*/  STL.64 [R1+0x3228], R8 ;  /* 0x0032280801007387 */ /* 0x000fe80000100a00 */
[----:B0-----:R-:W4:Y:S02]  /*3bb10*/  LDL.64 R10, [R1+0x168] ;  /* 0x00016800010a7983 */ /* 0x001f240000100a00 */
[----:B----4-:R-:W-:-:S15]  /*3bb20*/  HMMA.16816.F32 R4, R12, R10, R4 ;  /* 0x0000000a0c04723c */ /* 0x010fde0000001804 */
[----:B------:R-:W-:-:S08]  /*3bb30*/  NOP ;  /* 0x0000000000007918 */ /* 0x000fd00000000000 */
[----:B------:R-:W-:Y:S04]  /*3bb40*/  STL.64 [R1+0x570], R4 ;  /* 0x0005700401007387 */ /* 0x000fe80000100a00 */
[----:B------:R0:W-:Y:S04]  /*3bb50*/  STL.64 [R1+0x578], R6 ;  /* 0x0005780601007387 */ /* 0x0001e80000100a00 */
[----:B0-----:R-:W4:Y:S04]  /*3bb60*/  LDL.LU.64 R6, [R1+0x33c8] ;  /* 0x0033c80001067983 */ /* 0x001f280000300a00 */
[----:B------:R-:W4:Y:S04]  /*3bb70*/  LDL.LU.64 R4, [R1+0x33c0] ;  /* 0x0033c00001047983 */ /* 0x000f280000300a00 */
[----:B------:R0:W-:Y:S04]  /*3bb80*/  STL.64 [R1+0x32d0], R10 ;  /* 0x0032d00a01007387 */ /* 0x0001e80000100a00 */
[----:B0-----:R-:W2:Y:S04]  /*3bb90*/  LDL.64 R10, [R1+0x188] ;  /* 0x00018800010a7983 */ /* 0x001ea80000100a00 */
[----:B--2---:R0:W-:Y:S02]  /*3bba0*/  STL.64 [R1+0x32d8], R10 ;  /* 0x0032d80a01007387 */ /* 0x0041e40000100a00 */
[----:B0-----:R-:W-:-:S02]  /*3bbb0*/  IMAD.MOV.U32 R10, RZ, RZ, R28 ;  /* 0x000000ffff0a7224 */ /* 0x001fc400078e001c */
[----:B------:R-:W-:-:S07]  /*3bbc0*/  IMAD.MOV.U32 R11, RZ, RZ, R3 ;  /* 0x000000ffff0b7224 */ /* 0x000fce00078e0003 */
[----:B----4-:R-:W-:Y:S01]  /*3bbd0*/  HMMA.16816.F32 R8, R12, R10, R4 ;  /* 0x0000000a0c08723c */ /* 0x010fe20000001804 */
[----:B------:R-:W2:-:S15]  /*3bbe0*/  LDL.LU.64 R6, [R1+0x33b8] ;  /* 0x0033b80001067983 */ /* 0x000e9e0000300a00 */
[----:B------:R-:W-:-:S07]  /*3bbf0*/  NOP ;  /* 0x0000000000007918 */ /* 0x000fce0000000000 */
[----:B------:R-:W-:Y:S04]  /*3bc00*/  STL.64 [R1+0x560], R8 ;  /* 0x0005600801007387 */ /* 0x000fe80000100a00 */
[----:B------:R0:W-:Y:S02]  /*3bc10*/  STL.64 [R1+0x568], R10 ;  /* 0x0005680a01007387 */ /* 0x0001e40000100a00 */
[----:B0-----:R-:W-:Y:S02]  /*3bc20*/  IMAD.MOV.U32 R10, RZ, RZ, R2 ;  /* 0x000000ffff0a7224 */ /* 0x001fe400078e0002 */
[----:B------:R-:W-:-:S05]  /*3bc30*/  IMAD.MOV.U32 R11, RZ, RZ, R0 ;  /* 0x000000ffff0b7224 */ /* 0x000fca00078e0000 */
[----:B------:R0:W-:Y:S04]  /*3bc40*/  STL.64 [R1+0x32e8], R10 ;  /* 0x0032e80a01007387 */ /* 0x0001e80000100a00 */
[----:B0-----:R-:W4:Y:S01]  /*3bc50*/  LDL.64 R10, [R1+0x18] ;  /* 0x00001800010a7983 */ /* 0x001f220000100a00 */
[C---:B--2---:R-:W-:Y:S03]  /*3bc60*/  HMMA.16816.F32 R4, R12.reuse, R6, R24 ;  /* 0x000000060c04723c */ /* 0x044fe60000001818 */
[----:B----4-:R0:W-:Y:S04]  /*3bc70*/  STL.64 [R1+0x3300], R10 ;  /* 0x0033000a01007387 */ /* 0x0101e80000100a00 */
[----:B------:R-:W2:Y:S04]  /*3bc80*/  LDL.LU R8, [R1+0x670] ;  /* 0x0006700001087983 */ /* 0x000ea80000300800 */
[----:B------:R-:W2:Y:S04]  /*3bc90*/  LDL.LU R9, [R1+0x674] ;  /* 0x0006740001097983 */ /* 0x000ea80000300800 */
[----:B0-----:R-:W2:Y:S04]  /*3bca0*/  LDL.LU R10, [R1+0x678] ;  /* 0x00067800010a7983 */ /* 0x001ea80000300800 */
[----:B------:R-:W2:Y:S04]  /*3bcb0*/  LDL.LU R11, [R1+0x67c] ;  /* 0x00067c00010b7983 */ /* 0x000ea80000300800 */
[----:B------:R-:W4:Y:S04]  /*3bcc0*/  LDL.LU.64 R26, [R1+0x33b0] ;  /* 0x0033b000011a7983 */ /* 0x000f280000300a00 */
[----:B------:R-:W4:Y:S04]  /*3bcd0*/  LDL.LU.64 R24, [R1+0x33a8] ;  /* 0x0033a80001187983 */ /* 0x000f280000300a00 */
[----:B------:R-:W-:Y:S04]  /*3bce0*/  STL.64 [R1+0x550], R4 ;  /* 0x0005500401007387 */ /* 0x000fe80000100a00 */
[----:B------:R0:W-:Y:S04]  /*3bcf0*/  STL.64 [R1+0x558], R6 ;  /* 0x0005580601007387 */ /* 0x0001e80000100a00 */
[----:B0-----:R-:W4:Y:S02]  /*3bd00*/  LDL.LU.64 R6, [R1+0x33a0] ;  /* 0x0033a00001067983 */ /* 0x001f240000300a00 */
[----:B----4-:R-:W-:Y:S02]  /*3bd10*/  HMMA.16816.F32 R4, R12, R6, R24 ;  /* 0x000000060c04723c */ /* 0x010fe40000001818 */
[----:B------:R-:W4:Y:S04]  /*3bd20*/  LDL.LU.64 R26, [R1+0x3398] ;  /* 0x00339800011a7983 */ /* 0x000f280000300a00 */
[----:B------:R-:W4:-:S15]  /*3bd30*/  LDL.LU.64 R24, [R1+0x3390] ;  /* 0x0033900001187983 */ /* 0x000f1e0000300a00 */
[----:B------:R-:W-:-:S02]  /*3bd40*/  NOP ;  /* 0x0000000000007918 */ /* 0x000fc40000000000 */
        /* <DEDUP_REMOVED lines=25> */
[----:B------:R-:W2:-:S15]  /*3bee0*/  LDL.LU.64 R26, [R1+0x3338] ;  /* 0x00333800011a7983 */ /* 0x000e9e0000300a00 */
[----:B------:R-:W-:-:S06]  /*3bef0*/  NOP ;  /* 0x0000000000007918 */ /* 0x000fcc0000000000 */
[----:B------:R-:W-:Y:S04]  /*3bf00*/  STL.64 [R1+0x680], R4 ;  /* 0x0006800401007387 */ /* 0x000fe80000100a00 */
[----:B------:R0:W-:Y:S04]  /*3bf10*/  STL.64 [R1+0x688], R6 ;  /* 0x0006880601007387 */ /* 0x0001e80000100a00 */
[----:B0-----:R-:W3:Y:S02]  /*3bf20*/  LDL.LU.64 R6, [R1+0x3330] ;  /* 0x0033300001067983 */ /* 0x001ee40000300a00 */
[----:B---3--:R-:W-:Y:S02]  /*3bf30*/  HMMA.16816.F32 R12, R12, R6, R16 ;  /* 0x000000060c0c723c */ /* 0x008fe40000001810 */
[----:B------:R-:W3:Y:S04]  /*3bf40*/  LDL.LU.64 R18, [R1+0x3328] ;  /* 0x0033280001127983 */ /* 0x000ee80000300a00 */
[----:B------:R-:W3:Y:S04]  /*3bf50*/  LDL.LU.64 R6, [R1+0x3320] ;  /* 0x0033200001067983 */ /* 0x000ee80000300a00 */
[----:B------:R-:W3:-:S13]  /*3bf60*/  LDL.LU.64 R4, [R1+0x3318] ;  /* 0x0033180001047983 */ /* 0x000eda0000300a00 */
[----:B------:R0:W-:Y:S04]  /*3bf70*/  STL.64 [R1+0x300], R12 ;  /* 0x0003000c01007387 */ /* 0x0001e80000100a00 */
[----:B------:R1:W-:Y:S04]  /*3bf80*/  STL.64 [R1+0x308], R14 ;  /* 0x0003080e01007387 */ /* 0x0003e80000100a00 */
[----:B0-----:R-:W4:Y:S04]  /*3bf90*/  LDL.LU R12, [R1+0x2e0] ;  /* 0x0002e000010c7983 */ /* 0x001f280000300800 */
[----:B------:R-:W4:Y:S04]  /*3bfa0*/  LDL.LU R13, [R1+0x2e4] ;  /* 0x0002e400010d7983 */ /* 0x000f280000300800 */
[----:B-1----:R-:W4:Y:S04]  /*3bfb0*/  LDL.LU R14, [R1+0x2e8] ;  /* 0x0002e800010e7983 */ /* 0x002f280000300800 */
[----:B------:R-:W4:Y:S01]  /*3bfc0*/  LDL.LU R15, [R1+0x2ec] ;  /* 0x0002ec00010f7983 */ /* 0x000f220000300800 */
[----:B---3--:R-:W-:Y:S03]  /*3bfd0*/  HMMA.16816.F32 R16, R4, R18, R20 ;  /* 0x000000120410723c */ /* 0x008fe60000001814 */
[----:B------:R-:W4:-:S15]  /*3bfe0*/  LDL.LU.64 R22, [R1+0x3310] ;  /* 0x0033100001167983 */ /* 0x000f1e0000300a00 */
[----:B------:R-:W-:-:S05]  /*3bff0*/  NOP ;  /* 0x0000000000007918 */ /* 0x000fca0000000000 */
[----:B------:R-:W-:Y:S04]  /*3c000*/  STL.64 [R1+0x470], R16 ;  /* 0x0004701001007387 */ /* 0x000fe80000100a00 */
[----:B------:R0:W-:Y:S04]  /*3c010*/  STL.64 [R1+0x478], R18 ;  /* 0x0004781201007387 */ /* 0x0001e80000100a00 */
[----:B0-----:R-:W3:Y:S01]  /*3c020*/  LDL.LU R19, [R1+0x3308] ;  /* 0x0033080001137983 */ /* 0x001ee20000300800 */
[----:B----4-:R-:W-:Y:S06]  /*3c030*/  HMMA.16816.F32 R12, R4, R22, R12 ;  /* 0x00000016040c723c */ /* 0x010fec000000180c */
[----:B------:R0:W-:Y:S04]  /*3c040*/  STL.64 [R1+0x32e0], R22 ;  /* 0x0032e01601007387 */ /* 0x0001e80000100a00 */
[----:B------:R-:W4:-:S13]  /*3c050*/  LDL.LU R20, [R1+0x650] ;  /* 0x0006500001147983 */ /* 0x000f1a0000300800 */
[----:B------:R-:W-:Y:S04]  /*3c060*/  STL.64 [R1+0x460], R12 ;  /* 0x0004600c01007387 */ /* 0x000fe80000100a00 */
[----:B------:R-:W-:Y:S04]  /*3c070*/  STL.64 [R1+0x468], R14 ;  /* 0x0004680e01007387 */ /* 0x000fe80000100a00 */
[----:B------:R-:W4:Y:S04]  /*3c080*/  LDL.LU R21, [R1+0x654] ;  /* 0x0006540001157983 */ /* 0x000f280000300800 */
[----:B0-----:R-:W4:Y:S04]  /*3c090*/  LDL.LU R22, [R1+0x658] ;  /* 0x0006580001167983 */ /* 0x001f280000300800 */
[----:B------:R-:W4:Y:S04]  /*3c0a0*/  LDL.LU R23, [R1+0x65c] ;  /* 0x00065c0001177983 */ /* 0x000f280000300800 */
[----:B---3--:R-:W0:Y:S01]  /*3c0b0*/  LDSM.16.MT88.4 R12, [R19+UR4+0x9000] ;  /* 0x00900004130c783b */ /* 0x008e220008004200 */
[C---:B--2---:R-:W-:Y:S03]  /*3c0c0*/  HMMA.16816.F32 R8, R4.reuse, R26, R8 ;  /* 0x0000001a0408723c */ /* 0x044fe60000001808 */
[----:B----4-:R-:W-:Y:S04]  /*3c0d0*/  STL.64 [R1+0x32f8], R22 ;  /* 0x0032f81601007387 */ /* 0x010fe80000100a00 */
[----:B------:R1:W-:Y:S04]  /*3c0e0*/  STL.64 [R1+0x32f0], R20 ;  /* 0x0032f01401007387 */ /* 0x0003e80000100a00 */
[----:B-1----:R-:W2:Y:S04]  /*3c0f0*/  LDL.LU R20, [R1+0x660] ;  /* 0x0006600001147983 */ /* 0x002ea80000300800 */
[----:B------:R-:W2:Y:S04]  /*3c100*/  LDL.LU R21, [R1+0x664] ;  /* 0x0006640001157983 */ /* 0x000ea80000300800 */
[----:B------:R-:W2:Y:S04]  /*3c110*/  LDL.LU R22, [R1+0x668] ;  /* 0x0006680001167983 */ /* 0x000ea80000300800 */
[----:B------:R-:W2:Y:S04]  /*3c120*/  LDL.LU R23, [R1+0x66c] ;  /* 0x00066c0001177983 */ /* 0x000ea80000300800 */
[----:B------:R1:W-:Y:S04]  /*3c130*/  STL [R1+0x3270], R19 ;  /* 0x0032701301007387 */ /* 0x0003e80000100800 */
[----:B------:R-:W3:Y:S04]  /*3c140*/  LDL.LU R16, [R1+0x620] ;  /* 0x0006200001107983 */ /* 0x000ee80000300800 */
[----:B------:R-:W3:Y:S04]  /*3c150*/  LDL.LU R17, [R1+0x624] ;  /* 0x0006240001117983 */ /* 0x000ee80000300800 */
[----:B------:R-:W3:Y:S04]  /*3c160*/  LDL.LU R18, [R1+0x628] ;  /* 0x0006280001127983 */ /* 0x000ee80000300800 */
[----:B-1----:R-:W3:Y:S04]  /*3c170*/  LDL.LU R19, [R1+0x62c] ;  /* 0x00062c0001137983 */ /* 0x002ee80000300800 */
[----:B0-----:R0:W-:Y:S04]  /*3c180*/  STL.64 [R1+0x30c8], R14 ;  /* 0x0030c80e01007387 */ /* 0x0011e80000100a00 */
[----:B------:R-:W-:Y:S04]  /*3c190*/  STL.64 [R1+0x30c0], R12 ;  /* 0x0030c00c01007387 */ /* 0x000fe80000100a00 */
[----:B0-----:R-:W4:Y:S04]  /*3c1a0*/  LDL.64 R14, [R1+0x178] ;  /* 0x00017800010e7983 */ /* 0x001f280000100a00 */
[----:B------:R-:W-:Y:S04]  /*3c1b0*/  STL.64 [R1+0x700], R8 ;  /* 0x0007000801007387 */ /* 0x000fe80000100a00 */
[----:B------:R0:W-:Y:S04]  /*3c1c0*/  STL.64 [R1+0x708], R10 ;  /* 0x0007080a01007387 */ /* 0x0001e80000100a00 */
[----:B0-----:R-:W2:Y:S04]  /*3c1d0*/  LDL.LU.64 R10, [R1+0x3300] ;  /* 0x00330000010a7983 */ /* 0x001ea80000300a00 */
[----:B------:R0:W-:Y:S04]  /*3c1e0*/  STL [R1+0x31f0], R26 ;  /* 0x0031f01a01007387 */ /* 0x0001e80000100800 */
[----:B------:R1:W-:Y:S04]  /*3c1f0*/  STL [R1+0x31ec], R27 ;  /* 0x0031ec1b01007387 */ /* 0x0003e80000100800 */
[----:B------:R-:W3:Y:S04]  /*3c200*/  LDL.LU R24, [R1+0x640] ;  /* 0x0006400001187983 */ /* 0x000ee80000300800 */
[----:B------:R-:W3:Y:S04]  /*3c210*/  LDL.LU R25, [R1+0x644] ;  /* 0x0006440001197983 */ /* 0x000ee80000300800 */
[----:B0-----:R-:W3:Y:S04]  /*3c220*/  LDL.LU R26, [R1+0x648] ;  /* 0x00064800011a7983 */ /* 0x001ee80000300800 */
[----:B-1----:R-:W3:Y:S01]  /*3c230*/  LDL.LU R27, [R1+0x64c] ;  /* 0x00064c00011b7983 */ /* 0x002ee20000300800 */
[----:B--2---:R-:W-:Y:S06]  /*3c240*/  HMMA.16816.F32 R20, R4, R10, R20 ;  /* 0x0000000a0414723c */ /* 0x004fec0000001814 */
[----:B------:R-:W-:-:S02]  /*3c250*/  IMAD.MOV.U32 R28, RZ, RZ, R10 ;  /* 0x000000ffff1c7224 */ /* 0x000fc400078e000a */
[----:B------:R-:W-:-:S15]  /*3c260*/  IMAD.MOV.U32 R3, RZ, RZ, R11 ;  /* 0x000000ffff037224 */ /* 0x000fde00078e000b */
[----:B------:R-:W-:Y:S04]  /*3c270*/  STL.64 [R1+0x6f0], R20 ;  /* 0x0006f01401007387 */ /* 0x000fe80000100a00 */
[----:B------:R0:W-:Y:S04]  /*3c280*/  STL.64 [R1+0x6f8], R22 ;  /* 0x0006f81601007387 */ /* 0x0001e80000100a00 */
[----:B0-----:R-:W2:Y:S04]  /*3c290*/  LDL.LU.64 R22, [R1+0x32f8] ;  /* 0x0032f80001167983 */ /* 0x001ea80000300a00 */
[----:B------:R-:W2:Y:S04]  /*3c2a0*/  LDL.LU.64 R20, [R1+0x32f0] ;  /* 0x0032f00001147983 */ /* 0x000ea80000300a00 */
[----:B------:R-:W2:Y:S04]  /*3c2b0*/  LDL.LU.64 R10, [R1+0x32e8] ;  /* 0x0032e800010a7983 */ /* 0x000ea80000300a00 */
[----:B------:R-:W-:Y:S04]  /*3c2c0*/  STL [R1+0x31f8], R3 ;  /* 0x0031f80301007387 */ /* 0x000fe80000100800 */
[----:B------:R-:W-:Y:S01]  /*3c2d0*/  STL [R1+0x31f4], R28 ;  /* 0x0031f41c01007387 */ /* 0x000fe20000100800 */
[----:B--2---:R-:W-:Y:S03]  /*3c2e0*/  HMMA.16816.F32 R8, R4, R10, R20 ;  /* 0x0000000a0408723c */ /* 0x004fe60000001814 */
[----:B------:R-:W2:-:S15]  /*3c2f0*/  LDL.LU.64 R22, [R1+0x32e0] ;  /* 0x0032e00001167983 */ /* 0x000e9e0000300a00 */
[----:B------:R-:W-:-:S05]  /*3c300*/  NOP ;  /* 0x0000000000007918 */ /* 0x000fca0000000000 */
[----:B------:R-:W-:Y:S04]  /*3c310*/  STL.64 [R1+0x6e0], R8 ;  /* 0x0006e00801007387 */ /* 0x000fe80000100a00 */
[----:B------:R0:W-:Y:S04]  /*3c320*/  STL.64 [R1+0x6e8], R10 ;  /* 0x0006e80a01007387 */ /* 0x0001e80000100a00 */
[----:B0-----:R-:W3:Y:S02]  /*3c330*/  LDL.LU.64 R10, [R1+0x32d8] ;  /* 0x0032d800010a7983 */ /* 0x001ee40000300a00 */
[----:B---3--:R-:W-:Y:S06]  /*3c340*/  HMMA.16816.F32 R24, R4, R10, R24 ;  /* 0x0000000a0418723c */ /* 0x008fec0000001818 */
[----:B------:R-:W-:-:S15]  /*3c350*/  IMAD.MOV.U32 R29, RZ, RZ, R11 ;  /* 0x000000ffff1d7224 */ /* 0x000fde00078e000b */
[----:B------:R-:W-:-:S02]  /*3c360*/  NOP ;  /* 0x0000000000007918 */ /* 0x000fc40000000000 */
[----:B------:R0:W-:Y:S04]  /*3c370*/  STL.64 [R1+0xa10], R24 ;  /* 0x000a101801007387 */ /* 0x0001e80000100a00 */
[----:B------:R-:W-:Y:S01]  /*3c380*/  STL.64 [R1+0xa18], R26 ;  /* 0x000a181a01007387 */ /* 0x000fe20000100a00 */
[----:B0-----:R-:W-:-:S03]  /*3c390*/  IMAD.MOV.U32 R25, RZ, RZ, R10 ;  /* 0x000000ffff197224 */ /* 0x001fc600078e000a */
[----:B------:R-:W3:Y:S04]  /*3c3a0*/  LDL.LU.64 R10, [R1+0x32d0] ;  /* 0x0032d000010a7983 */ /* 0x000ee80000300a00 */
[----:B------:R-:W-:Y:S04]  /*3c3b0*/  STL [R1+0x3200], R29 ;  /* 0x0032001d01007387 */ /* 0x000fe80000100800 */
[----:B------:R0:W-:Y:S04]  /*3c3c0*/  STL [R1+0x31fc], R25 ;  /* 0x0031fc1901007387 */ /* 0x0001e80000100800 */
[----:B------:R-:W2:Y:S04]  /*3c3d0*/  LDL.LU R24, [R1+0x630] ;  /* 0x0006300001187983 */ /* 0x000ea80000300800 */
[----:B0-----:R-:W2:Y:S04]  /*3c3e0*/  LDL.LU R25, [R1+0x634] ;  /* 0x0006340001197983 */ /* 0x001ea80000300800 */
[----:B------:R-:W2:Y:S04]  /*3c3f0*/  LDL.LU R26, [R1+0x638] ;  /* 0x00063800011a7983 */ /* 0x000ea80000300800 */
[----:B------:R-:W2:Y:S01]  /*3c400*/  LDL.LU R27, [R1+0x63c] ;  /* 0x00063c00011b7983 */ /* 0x000ea20000300800 */
[----:B----4-:R-:W-:Y:S01]  /*3c410*/  IMAD.MOV.U32 R21, RZ, RZ, R14 ;  /* 0x000000ffff157224 */ /* 0x010fe200078e000e */
[----:B--2---:R-:W-:-:S15]  /*3c420*/  HMMA.16816.F32 R24, R4, R14, R24 ;  /* 0x0000000e0418723c */ /* 0x004fde0000001818 */
[----:B------:R-:W-:-:S08]  /*3c430*/  NOP ;  /* 0x0000000000007918 */ /* 0x000fd00000000000 */
[----:B------:R0:W-:Y:S02]  /*3c440*/  STL.64 [R1+0xa00], R24 ;  /* 0x000a001801007387 */ /* 0x0001e40000100a00 */
[----:B0-----:R-:W-:Y:S02]  /*3c450*/  IMAD.MOV.U32 R24, RZ, RZ, R15 ;  /* 0x000000ffff187224 */ /* 0x001fe400078e000f */
[----:B---3--:R-:W-:Y:S01]  /*3c460*/  HMMA.16816.F32 R12, R4, R10, R16 ;  /* 0x0000000a040c723c */ /* 0x008fe20000001810 */
[----:B------:R0:W-:Y:S04]  /*3c470*/  STL.64 [R1+0xa08], R26 ;  /* 0x000a081a01007387 */ /* 0x0001e80000100a00 */
[----:B------:R-:W-:Y:S04]  /*3c480*/  STL [R1+0x3208], R24 ;  /* 0x0032081801007387 */ /* 0x000fe80000100800 */
[----:B------:R-:W-:Y:S01]  /*3c490*/  STL [R1+0x3204], R21 ;  /* 0x0032041501007387 */ /* 0x000fe20000100800 */
[----:B------:R-:W-:-:S02]  /*3c4a0*/  IMAD.MOV.U32 R20, RZ, RZ, R11 ;  /* 0x000000ffff147224 */ /* 0x000fc400078e000b */
[----:B0-----:R-:W-:-:S11]  /*3c4b0*/  IMAD.MOV.U32 R27, RZ, RZ, R10 ;  /* 0x000000ffff1b7224 */ /* 0x001fd600078e000a */
[----:B------:R0:W-:Y:S04]  /*3c4c0*/  STL.64 [R1+0x9f0], R12 ;  /* 0x0009f00c01007387 */ /* 0x0001e80000100a00 */
[----:B------:R1:W-:Y:S04]  /*3c4d0*/  STL.64 [R1+0x9f8], R14 ;  /* 0x0009f80e01007387 */ /* 0x0003e80000100a00 */
[----:B0-----:R-:W2:Y:S04]  /*3c4e0*/  LDL.LU R12, [R1+0x440] ;  /* 0x00044000010c7983 */ /* 0x001ea80000300800 */
[----:B------:R-:W2:Y:S04]  /*3c4f0*/  LDL.LU R13, [R1+0x444] ;  /* 0x00044400010d7983 */ /* 0x000ea80000300800 */
[----:B-1----:R-:W3:Y:S04]  /*3c500*/  LDL.LU R14, [R1+0x448] ;  /* 0x00044800010e7983 */ /* 0x002ee80000300800 */
[----:B------:R-:W3:Y:S04]  /*3c510*/  LDL.LU R15, [R1+0x44c] ;  /* 0x00044c00010f7983 */ /* 0x000ee80000300800 */
[----:B------:R-:W4:Y:S04]  /*3c520*/  LDL.LU R8, [R1+0x5c0] ;  /* 0x0005c00001087983 */ /* 0x000f280000300800 */
[----:B------:R-:W4:Y:S04]  /*3c530*/  LDL.LU R9, [R1+0x5c4] ;  /* 0x0005c40001097983 */ /* 0x000f280000300800 */
[----:B------:R-:W2:Y:S04]  /*3c540*/  LDL.LU R10, [R1+0x5c8] ;  /* 0x0005c800010a7983 */ /* 0x000ea80000300800 */
[----:B------:R-:W2:Y:S04]  /*3c550*/  LDL.LU R11, [R1+0x5cc] ;  /* 0x0005cc00010b7983 */ /* 0x000ea80000300800 */
[----:B------:R-:W3:Y:S04]  /*3c560*/  LDL.64 R18, [R1+0x118] ;  /* 0x0001180001127983 */ /* 0x000ee80000100a00 */
[----:B---3--:R-:W-:Y:S04]  /*3c570*/  STL.64 [R1+0x3280], R18 ;  /* 0x0032801201007387 */ /* 0x008fe80000100a00 */
[----:B--2---:R0:W-:Y:S04]  /*3c580*/  STL.64 [R1+0x3240], R10 ;  /* 0x0032400a01007387 */ /* 0x0041e80000100a00 */
[----:B----4-:R-:W-:Y:S04]  /*3c590*/  STL.64 [R1+0x3238], R8 ;  /* 0x0032380801007387 */ /* 0x010fe80000100a00 */
[----:B0-----:R-:W2:Y:S04]  /*3c5a0*/  LDL.64 R10, [R1+0xf8] ;  /* 0x0000f800010a7983 */ /* 0x001ea80000100a00 */
[----:B--2---:R0:W-:Y:S04]  /*3c5b0*/  STL.64 [R1+0x3258], R10 ;  /* 0x0032580a01007387 */ /* 0x0041e80000100a00 */
[----:B0-----:R-:W2:Y:S04]  /*3c5c0*/  LDL.64 R10, [R1+0x108] ;  /* 0x00010800010a7983 */ /* 0x001ea80000100a00 */
[----:B--2---:R0:W-:Y:S04]  /*3c5d0*/  STL.64 [R1+0x3278], R10 ;  /* 0x0032780a01007387 */ /* 0x0041e80000100a00 */
[----:B------:R-:W2:Y:S04]  /*3c5e0*/  LDL.LU R8, [R1+0x5d0] ;  /* 0x0005d00001087983 */ /* 0x000ea80000300800 */
[----:B------:R-:W2:Y:S04]  /*3c5f0*/  LDL.LU R9, [R1+0x5d4] ;  /* 0x0005d40001097983 */ /* 0x000ea80000300800 */
[----:B0-----:R-:W3:Y:S04]  /*3c600*/  LDL.LU R10, [R1+0x5d8] ;  /* 0x0005d800010a7983 */ /* 0x001ee80000300800 */
[----:B------:R-:W3:Y:S04]  /*3c610*/  LDL.LU R11, [R1+0x5dc] ;  /* 0x0005dc00010b7983 */ /* 0x000ee80000300800 */
[----:B---3--:R-:W-:Y:S04]  /*3c620*/  STL.64 [R1+0x3290], R10 ;  /* 0x0032900a01007387 */ /* 0x008fe80000100a00 */
[----:B--2---:R0:W-:Y:S04]  /*3c630*/  STL.64 [R1+0x3288], R8 ;  /* 0x0032880801007387 */ /* 0x0041e80000100a00 */
[----:B0-----:R-:W2:Y:S04]  /*3c640*/  LDL.LU R8, [R1+0x5e0] ;  /* 0x0005e00001087983 */ /* 0x001ea80000300800 */
        /* <DEDUP_REMOVED lines=8> */
[----:B--2---:R0:W-:Y:S04]  /*3c6d0*/  STL.64 [R1+0x32c8], R10 ;  /* 0x0032c80a01007387 */ /* 0x0041e80000100a00 */
[----:B------:R-:W2:Y:S04]  /*3c6e0*/  LDL.LU R8, [R1+0x610] ;  /* 0x0006100001087983 */ /* 0x000ea80000300800 */
[----:B------:R-:W2:Y:S04]  /*3c6f0*/  LDL.LU R9, [R1+0x614] ;  /* 0x0006140001097983 */ /* 0x000ea80000300800 */
[----:B0-----:R-:W2:Y:S04]  /*3c700*/  LDL.LU R10, [R1+0x618] ;  /* 0x00061800010a7983 */ /* 0x001ea80000300800 */
[----:B------:R-:W2:Y:S04]  /*3c710*/  LDL.LU R11, [R1+0x61c] ;  /* 0x00061c00010b7983 */ /* 0x000ea80000300800 */
[----:B------:R-:W3:Y:S04]  /*3c720*/  LDL.64 R18, [R1+0x128] ;  /* 0x0001280001127983 */ /* 0x000ee80000100a00 */
[----:B---3--:R0:W-:Y:S04]  /*3c730*/  STL.64 [R1+0x32a8], R18 ;  /* 0x0032a81201007387 */ /* 0x0081e80000100a00 */
[----:B------:R-:W3:Y:S04]  /*3c740*/  LDL.LU R16, [R1+0x5f0] ;  /* 0x0005f00001107983 */ /* 0x000ee80000300800 */
[----:B------:R-:W3:Y:S04]  /*3c750*/  LDL.LU R17, [R1+0x5f4] ;  /* 0x0005f40001117983 */ /* 0x000ee80000300800 */
[----:B0-----:R-:W4:Y:S04]  /*3c760*/  LDL.LU R18, [R1+0x5f8] ;  /* 0x0005f80001127983 */ /* 0x001f280000300800 */
        /* <DEDUP_REMOVED lines=11> */
[----:B------:R-:W2:Y:S04]  /*3c820*/  LDL.LU R14, [R1+0x458] ;  /* 0x00045800010e7983 */ /* 0x000ea80000300800 */
[----:B------:R-:W2:Y:S04]  /*3c830*/  LDL.LU R15, [R1+0x45c] ;  /* 0x00045c00010f7983 */ /* 0x000ea80000300800 */
[----:B--2---:R-:W-:Y:S04]  /*3c840*/  STL.64 [R1+0x3250], R14 ;  /* 0x0032500e01007387 */ /* 0x004fe80000100a00 */
[----:B----4-:R0:W-:Y:S04]  /*3c850*/  STL.64 [R1+0x3248], R12 ;  /* 0x0032480c01007387 */ /* 0x0101e80000100a00 */
[----:B0-----:R-:W2:Y:S04]  /*3c860*/  LDL.LU R12, [R1+0x830] ;  /* 0x00083000010c7983 */ /* 0x001ea80000300800 */
[----:B------:R-:W2:Y:S04]  /*3c870*/  LDL.LU R13, [R1+0x834] ;  /* 0x00083400010d7983 */ /* 0x000ea80000300800 */
[----:B------:R-:W4:Y:S04]  /*3c880*/  LDL.LU R14, [R1+0x838] ;  /* 0x00083800010e7983 */ /* 0x000f280000300800 */
[----:B------:R-:W4:Y:S04]  /*3c890*/  LDL.LU R15, [R1+0x83c] ;  /* 0x00083c00010f7983 */ /* 0x000f280000300800 */
[----:B----4-:R-:W-:Y:S04]  /*3c8a0*/  STL.64 [R1+0x3268], R14 ;  /* 0x0032680e01007387 */ /* 0x010fe80000100a00 */
[----:B--2---:R0:W-:Y:S04]  /*3c8b0*/  STL.64 [R1+0x3260], R12 ;  /* 0x0032600c01007387 */ /* 0x0041e80000100a00 */
[----:B0-----:R-:W2:Y:S04]  /*3c8c0*/  LDL.LU R12, [R1+0x840] ;  /* 0x00084000010c7983 */ /* 0x001ea80000300800 */
[----:B------:R-:W2:Y:S04]  /*3c8d0*/  LDL.LU R13, [R1+0x844] ;  /* 0x00084400010d7983 */ /* 0x000ea80000300800 */
[----:B------:R-:W2:Y:S04]  /*3c8e0*/  LDL.LU R14, [R1+0x848] ;  /* 0x00084800010e7983 */ /* 0x000ea80000300800 */
[----:B------:R-:W2:Y:S04]  /*3c8f0*/  LDL.LU R15, [R1+0x84c] ;  /* 0x00084c00010f7983 */ /* 0x000ea80000300800 */
[----:B------:R-:W-:Y:S04]  /*3c900*/  STL [R1+0x3210], R20 ;  /* 0x0032101401007387 */ /* 0x000fe80000100800 */
[----:B------:R0:W-:Y:S04]  /*3c910*/  STL [R1+0x320c], R27 ;  /* 0x00320c1b01007387 */ /* 0x0001e80000100800 */
[----:B0-----:R-:W4:Y:S02]  /*3c920*/  LDL.64 R26, [R1+0x158] ;  /* 0x00015800011a7983 */ /* 0x001f240000100a00 */
[----:B----4-:R-:W-:-:S15]  /*3c930*/  HMMA.16816.F32 R8, R4, R26, R8 ;  /* 0x0000001a0408723c */ /* 0x010fde0000001808 */
[----:B------:R-:W-:-:S08]  /*3c940*/  NOP ;  /* 0x0000000000007918 */ /* 0x000fd00000000000 */
[----:B------:R-:W-:Y:S04]  /*3c950*/  STL.64 [R1+0x9e0], R8 ;  /* 0x0009e00801007387 */ /* 0x000fe80000100a00 */
[----:B------:R0:W-:Y:S04]  /*3c960*/  STL.64 [R1+0x9e8], R10 ;  /* 0x0009e80a01007387 */ /* 0x0001e80000100a00 */
[----:B0-----:R-:W3:Y:S01]  /*3c970*/  LDL.LU.64 R10, [R1+0x32c8] ;  /* 0x0032c800010a7983 */ /* 0x001ee20000300a00 */
[----:B------:R-:W-:-:S05]  /*3c980*/  IMAD.MOV.U32 R28, RZ, RZ, R26 ;  /* 0x000000ffff1c7224 */ /* 0x000fca00078e001a */
[----:B------:R-:W-:Y:S01]  /*3c990*/  STL [R1+0x3214], R28 ;  /* 0x0032141c01007387 */ /* 0x000fe20000100800 */
[----:B---3--:R-:W-:Y:S06]  /*3c9a0*/  HMMA.16816.F32 R16, R4, R10, R16 ;  /* 0x0000000a0410723c */ /* 0x008fec0000001810 */
[----:B------:R-:W-:Y:S02]  /*3c9b0*/  IMAD.MOV.U32 R25, RZ, RZ, R10 ;  /* 0x000000ffff197224 */ /* 0x000fe400078e000a */
        /* <DEDUP_REMOVED lines=13> */
[----:B------:R-:W3:Y:S01]  /*3ca90*/  LDL.LU.64 R8, [R1+0x3298] ;  /* 0x0032980001087983 */ /* 0x000ee20000300a00 */
[----:B------:R-:W-:Y:S01]  /*3caa0*/  IMAD.MOV.U32 R26, RZ, RZ, R27 ;  /* 0x000000ffff1a7224 */ /* 0x000fe200078e001b */
        /* <DEDUP_REMOVED lines=9> */
[----:B------:R-:W-:-:S15]  /*3cb40*/  IMAD.MOV.U32 R20, RZ, RZ, R19 ;  /* 0x000000ffff147224 */ /* 0x000fde00078e0013 */
[----:B------:R-:W-:-:S02]  /*3cb50*/  NOP ;  /* 0x0000000000007918 */ /* 0x000fc40000000000 */
[----:B------:R-:W-:Y:S04]  /*3cb60*/  STL.64 [R1+0x660], R8 ;  /* 0x0006600801007387 */ /* 0x000fe80000100a00 */
[----:B------:R0:W-:Y:S04]  /*3cb70*/  STL.64 [R1+0x668], R10 ;  /* 0x0006680a01007387 */ /* 0x0001e80000100a00 */
[----:B0-----:R-:W2:Y:S04]  /*3cb80*/  LDL.LU.64 R10, [R1+0x3278] ;  /* 0x00327800010a7983 */ /* 0x001ea80000300a00 */
[----:B------:R-:W3:Y:S01]  /*3cb90*/  LDL.LU R19, [R1+0x3270] ;  /* 0x0032700001137983 */ /* 0x000ee20000300800 */
[----:B------:R-:W-:-:S03]  /*3cba0*/  IMAD.MOV.U32 R28, RZ, RZ, R18 ;  /* 0x000000ffff1c7224 */ /* 0x000fc600078e0012 */
[----:B---3--:R-:W0:Y:S01]  /*3cbb0*/  LDSM.16.MT88.4 R16, [R19+UR4+0x9080] ;  /* 0x009080041310783b */ /* 0x008e220008004200 */
[----:B--2---:R-:W-:Y:S03]  /*3cbc0*/  HMMA.16816.F32 R12, R4, R10, R12 ;  /* 0x0000000a040c723c */ /* 0x004fe6000000180c */
[----:B0-----:R0:W-:Y:S04]  /*3cbd0*/  STL.64 [R1+0x2fe8], R18 ;  /* 0x002fe81201007387 */ /* 0x0011e80000100a00 */
[----:B------:R1:W-:Y:S04]  /*3cbe0*/  STL.64 [R1+0x2fe0], R16 ;  /* 0x002fe01001007387 */ /* 0x0003e80000100a00 */
[----:B0-----:R-:W2:-:S12]  /*3cbf0*/  LDL.LU.64 R18, [R1+0xe8] ;  /* 0x0000e80001127983 */ /* 0x001e980000300a00 */
[----:B------:R-:W-:Y:S04]  /*3cc00*/  STL.64 [R1+0x9b0], R12 ;  /* 0x0009b00c01007387 */ /* 0x000fe80000100a00 */
[----:B------:R0:W-:Y:S01]  /*3cc10*/  STL.64 [R1+0x9b8], R14 ;  /* 0x0009b80e01007387 */ /* 0x0001e20000100a00 */
[----:B-1----:R-:W-:Y:S02]  /*3cc20*/  IMAD.MOV.U32 R17, RZ, RZ, R10 ;  /* 0x000000ffff117224 */ /* 0x002fe400078e000a */
[----:B------:R-:W-:Y:S01]  /*3cc30*/  IMAD.MOV.U32 R16, RZ, RZ, R11 ;  /* 0x000000ffff107224 */ /* 0x000fe200078e000b */
        /* <DEDUP_REMOVED lines=10> */
[----:B------:R-:W2:Y:S04]  /*3cce0*/  LDL.LU.64 R10, [R1+0x3240] ;  /* 0x00324000010a7983 */ /* 0x000ea80000300a00 */
[----:B------:R-:W2:Y:S02]  /*3ccf0*/  LDL.LU.64 R8, [R1+0x3238] ;  /* 0x0032380001087983 */ /* 0x000ea40000300a00 */
[----:B--2---:R-:W-:Y:S02]  /*3cd00*/  HMMA.16816.F32 R4, R4, R18, R8 ;  /* 0x000000120404723c */ /* 0x004fe40000001808 */
[----:B------:R-:W3:Y:S04]  /*3cd10*/  LDL.LU.64 R10, [R1+0x3230] ;  /* 0x00323000010a7983 */ /* 0x000ee80000300a00 */
[----:B------:R-:W3:Y:S04]  /*3cd20*/  LDL.LU.64 R8, [R1+0x3228] ;  /* 0x0032280001087983 */ /* 0x000ee80000300a00 */
[----:B------:R-:W-:-:S13]  /*3cd30*/  STL.64 [R1+0x30d0], R18 ;  /* 0x0030d01201007387 */ /* 0x000fda0000100a00 */
[----:B------:R-:W-:Y:S04]  /*3cd40*/  STL.64 [R1+0x360], R4 ;  /* 0x0003600401007387 */ /* 0x000fe80000100a00 */
[----:B------:R0:W-:Y:S04]  /*3cd50*/  STL.64 [R1+0x368], R6 ;  /* 0x0003680601007387 */ /* 0x0001e80000100a00 */
[----:B0-----:R-:W2:Y:S04]  /*3cd60*/  LDL.LU.64 R6, [R1+0x198] ;  /* 0x0001980001067983 */ /* 0x001ea80000300a00 */
[----:B--2---:R0:W-:Y:S04]  /*3cd70*/  STL.64 [R1+0x31c0], R6 ;  /* 0x0031c00601007387 */ /* 0x0041e80000100a00 */
[----:B0-----:R-:W3:Y:S04]  /*3cd80*/  LDL R6, [R1+0x8] ;  /* 0x0000080001067983 */ /* 0x001ee80000100800 */
[----:B------:R-:W3:Y:S02]  /*3cd90*/  LDL R7, [R1+0xc] ;  /* 0x00000c0001077983 */ /* 0x000ee40000100800 */
[----:B---3--:R-:W-:Y:S02]  /*3cda0*/  HMMA.16816.F32 R4, R8, R6, R12 ;  /* 0x000000060804723c */ /* 0x008fe4000000180c */
[----:B------:R-:W2:Y:S04]  /*3cdb0*/  LDL.LU.64 R14, [R1+0x3220] ;  /* 0x00322000010e7983 */ /* 0x000ea80000300a00 */
[----:B------:R-:W2:-:S15]  /*3cdc0*/  LDL.LU.64 R12, [R1+0x3218] ;  /* 0x00321800010c7983 */ /* 0x000e9e0000300a00 */
[----:B------:R-:W-:-:S02]  /*3cdd0*/  NOP ;  /* 0x0000000000007918 */ /* 0x000fc40000000000 */
[----:B------:R-:W-:Y:S04]  /*3cde0*/  STL.64 [R1+0x2f0], R4 ;  /* 0x0002f00401007387 */ /* 0x000fe80000100a00 */
[----:B------:R2:W-:Y:S02]  /*3cdf0*/  STL.64 [R1+0x2f8], R6 ;  /* 0x0002f80601007387 */ /* 0x0005e40000100a00 */
[----:B--2---:R-:W-:Y:S02]  /*3ce00*/  HMMA.16816.F32 R4, R8, R22, R12 ;  /* 0x000000160804723c */ /* 0x004fe4000000180c */
[----:B------:R-:W2:-:S15]  /*3ce10*/  LDL.LU R12, [R1+0x60] ;  /* 0x00006000010c7983 */ /* 0x000e9e0000300800 */
[----:B------:R-:W-:-:S06]  /*3ce20*/  NOP ;  /* 0x0000000000007918 */ /* 0x000fcc0000000000 */
[----:B------:R-:W-:Y:S04]  /*3ce30*/  STL.64 [R1+0x2e0], R4 ;  /* 0x0002e00401007387 */ /* 0x000fe80000100a00 */
[----:B------:R-:W-:Y:S04]  /*3ce40*/  STL.64 [R1+0x2e8], R6 ;  /* 0x0002e80601007387 */ /* 0x000fe80000100a00 */
[----:B------:R-:W2:Y:S04]  /*3ce50*/  LDL.LU R13, [R1+0x64] ;  /* 0x00006400010d7983 */ /* 0x000ea80000300800 */
[----:B------:R-:W3:Y:S04]  /*3ce60*/  LDL.LU R14, [R1+0x68] ;  /* 0x00006800010e7983 */ /* 0x000ee80000300800 */
[----:B------:R-:W3:Y:S04]  /*3ce70*/  LDL.LU R15, [R1+0x6c] ;  /* 0x00006c00010f7983 */ /* 0x000ee80000300800 */
[----:B---3--:R0:W-:Y:S04]  /*3ce80*/  STL.64 [R1+0x30e0], R14 ;  /* 0x0030e00e01007387 */ /* 0x0081e80000100a00 */
[----:B--2---:R-:W-:Y:S01]  /*3ce90*/  STL.64 [R1+0x30d8], R12 ;  /* 0x0030d80c01007387 */ /* 0x004fe20000100a00 */
[----:B0-----:R-:W-:-:S02]  /*3cea0*/  IMAD.MOV.U32 R14, RZ, RZ, R17 ;  /* 0x000000ffff0e7224 */ /* 0x001fc400078e0011 */
[----:B------:R-:W-:-:S05]  /*3ceb0*/  IMAD.MOV.U32 R15, RZ, RZ, R16 ;  /* 0x000000ffff0f7224 */ /* 0x000fca00078e0010 */
[----:B------:R0:W-:Y:S04]  /*3cec0*/  STL.64 [R1+0x30f8], R14 ;  /* 0x0030f80e01007387 */ /* 0x0001e80000100a00 */
[----:B------:R-:W2:Y:S04]  /*3ced0*/  LDL.LU R16, [R1+0x370] ;  /* 0x0003700001107983 */ /* 0x000ea80000300800 */
[----:B------:R-:W2:Y:S04]  /*3cee0*/  LDL.LU R17, [R1+0x374] ;  /* 0x0003740001117983 */ /* 0x000ea80000300800 */
[----:B------:R-:W3:Y:S04]  /*3cef0*/  LDL.LU R18, [R1+0x378] ;  /* 0x0003780001127983 */ /* 0x000ee80000300800 */
[----:B------:R-:W3:Y:S01]  /*3cf00*/  LDL.LU R19, [R1+0x37c] ;  /* 0x00037c0001137983 */ /* 0x000ee20000300800 */
[----:B0-----:R-:W-:-:S02]  /*3cf10*/  IMAD.MOV.U32 R14, RZ, RZ, R28 ;  /* 0x000000ffff0e7224 */ /* 0x001fc400078e001c */
[----:B------:R-:W-:Y:S01]  /*3cf20*/  IMAD.MOV.U32 R15, RZ, RZ, R20 ;  /* 0x000000ffff0f7224 */ /* 0x000fe200078e0014 */
[----:B------:R-:W4:Y:S04]  /*3cf30*/  LDL.LU R28, [R1+0x3214] ;  /* 0x00321400011c7983 */ /* 0x000f280000300800 */
[----:B------:R-:W4:Y:S04]  /*3cf40*/  LDL.LU R20, [R1+0x3210] ;  /* 0x0032100001147983 */ /* 0x000f280000300800 */
[----:B------:R-:W-:Y:S04]  /*3cf50*/  STL.64 [R1+0x3110], R14 ;  /* 0x0031100e01007387 */ /* 0x000fe80000100a00 */
[----:B---3--:R-:W-:Y:S04]  /*3cf60*/  STL.64 [R1+0x30f0], R18 ;  /* 0x0030f01201007387 */ /* 0x008fe80000100a00 */
[----:B--2---:R0:W-:Y:S04]  /*3cf70*/  STL.64 [R1+0x30e8], R16 ;  /* 0x0030e81001007387 */ /* 0x0041e80000100a00 */
[----:B0-----:R-:W2:Y:S04]  /*3cf80*/  LDL.LU R16, [R1+0x380] ;  /* 0x0003800001107983 */ /* 0x001ea80000300800 */
[----:B------:R-:W2:Y:S04]  /*3cf90*/  LDL.LU R17, [R1+0x384] ;  /* 0x0003840001117983 */ /* 0x000ea80000300800 */
[----:B------:R-:W3:Y:S04]  /*3cfa0*/  LDL.LU R18, [R1+0x388] ;  /* 0x0003880001127983 */ /* 0x000ee80000300800 */
[----:B------:R-:W3:Y:S01]  /*3cfb0*/  LDL.LU R19, [R1+0x38c] ;  /* 0x00038c0001137983 */ /* 0x000ee20000300800 */
[----:B------:R-:W-:-:S02]  /*3cfc0*/  IMAD.MOV.U32 R14, RZ, RZ, R27 ;  /* 0x000000ffff0e7224 */ /* 0x000fc400078e001b */
        /* <DEDUP_REMOVED lines=32> */
[----:B----4-:R-:W-:-:S02]  /*3d1d0*/  IMAD.MOV.U32 R14, RZ, RZ, R28 ;  /* 0x000000ffff0e7224 */ /* 0x010fc400078e001c */
[----:B------:R-:W-:Y:S01]  /*3d1e0*/  IMAD.MOV.U32 R15, RZ, RZ, R26 ;  /* 0x000000ffff0f7224 */ /* 0x000fe200078e001a */
[----:B------:R-:W4:Y:S04]  /*3d1f0*/  LDL.LU R28, [R1+0x31f4] ;  /* 0x0031f400011c7983 */ /* 0x000f280000300800 */
[----:B------:R-:W4:Y:S04]  /*3d200*/  LDL.LU R26, [R1+0x31f0] ;  /* 0x0031f000011a7983 */ /* 0x000f280000300800 */
[----:B------:R0:W-:Y:S02]  /*3d210*/  STL.64 [R1+0x3170], R14 ;  /* 0x0031700e01007387 */ /* 0x0001e40000100a00 */
        /* <DEDUP_REMOVED lines=15> */
[----:B------:R0:W-:Y:S02]  /*3d310*/  STL.64 [R1+0x31a0], R14 ;  /* 0x0031a00e01007387 */ /* 0x0001e40000100a00 */
[----:B0-----:R-:W-:-:S02]  /*3d320*/  IMAD.MOV.U32 R14, RZ, RZ, R25 ;  /* 0x000000ffff0e7224 */ /* 0x001fc400078e0019 */
[----:B------:R-:W-:Y:S01]  /*3d330*/  IMAD.MOV.U32 R15, RZ, RZ, R29 ;  /* 0x000000ffff0f7224 */ /* 0x000fe200078e001d */
[----:B---3--:R-:W-:Y:S04]  /*3d340*/  STL.64 [R1+0x3168], R18 ;  /* 0x0031681201007387 */ /* 0x008fe80000100a00 */
[----:B--2---:R0:W-:Y:S04]  /*3d350*/  STL.64 [R1+0x3160], R16 ;  /* 0x0031601001007387 */ /* 0x0041e80000100a00 */
[----:B0-----:R-:W2:Y:S04]  /*3d360*/  LDL.LU R16, [R1+0x3d0] ;  /* 0x0003d00001107983 */ /* 0x001ea80000300800 */
[----:B------:R-:W2:Y:S04]  /*3d370*/  LDL.LU R17, [R1+0x3d4] ;  /* 0x0003d40001117983 */ /* 0x000ea80000300800 */
[----:B------:R-:W3:Y:S04]  /*3d380*/  LDL.LU R18, [R1+0x3d8] ;  /* 0x0003d80001127983 */ /* 0x000ee80000300800 */
[----:B------:R-:W3:Y:S04]  /*3d390*/  LDL.LU R19, [R1+0x3dc] ;  /* 0x0003dc0001137983 */ /* 0x000ee80000300800 */
[----:B------:R-:W4:Y:S04]  /*3d3a0*/  LDL.LU R25, [R1+0x31dc] ;  /* 0x0031dc0001197983 */ /* 0x000f280000300800 */
[----:B------:R-:W4:Y:S04]  /*3d3b0*/  LDL.LU R29, [R1+0x31d8] ;  /* 0x0031d800011d7983 */ /* 0x000f280000300800 */
[----:B------:R0:W-:Y:S04]  /*3d3c0*/  STL.64 [R1+0x31b8], R14 ;  /* 0x0031b80e01007387 */ /* 0x0001e80000100a00 */
        /* <DEDUP_REMOVED lines=32> */
[----:B------:R-:W4:Y:S04]  /*3d5d0*/  LDL.LU R22, [R1+0x438] ;  /* 0x0004380001167983 */ /* 0x000f280000300800 */
[----:B------:R-:W4:Y:S02]  /*3d5e0*/  LDL.LU R23, [R1+0x43c] ;  /* 0x00043c0001177983 */ /* 0x000f240000300800 */
[----:B----4-:R-:W-:-:S15]  /*3d5f0*/  HMMA.16816.F32 R20, R8, R26, R20 ;  /* 0x0000001a0814723c */ /* 0x010fde0000001814 */
[----:B------:R-:W-:-:S08]  /*3d600*/  NOP ;  /* 0x0000000000007918 */ /* 0x000fd00000000000 */
[----:B------:R-:W-:Y:S04]  /*3d610*/  STL.64 [R1+0x4d0], R20 ;  /* 0x0004d01401007387 */ /* 0x000fe80000100a00 */
[----:B------:R0:W-:Y:S04]  /*3d620*/  STL.64 [R1+0x4d8], R22 ;  /* 0x0004d81601007387 */ /* 0x0001e80000100a00 */
[----:B0-----:R-:W4:Y:S04]  /*3d630*/  LDL.LU.64 R22, [R1+0x8] ;  /* 0x0000080001167983 */ /* 0x001f280000300a00 */
[----:B------:R-:W-:Y:S04]  /*3d640*/  STL.64 [R1+0x3098], R26 ;  /* 0x0030981a01007387 */ /* 0x000fe80000100a00 */
[----:B------:R0:W-:Y:S04]  /*3d650*/  STL.64 [R1+0x3090], R24 ;  /* 0x0030901801007387 */ /* 0x0001e80000100a00 */
[----:B0-----:R-:W3:Y:S04]  /*3d660*/  LDL.LU R24, [R1+0x2c0] ;  /* 0x0002c00001187983 */ /* 0x001ee80000300800 */
[----:B------:R-:W3:Y:S04]  /*3d670*/  LDL.LU R25, [R1+0x2c4] ;  /* 0x0002c40001197983 */ /* 0x000ee80000300800 */
[----:B------:R-:W4:Y:S04]  /*3d680*/  LDL.LU R26, [R1+0x2c8] ;  /* 0x0002c800011a7983 */ /* 0x000f280000300800 */
[----:B------:R-:W4:Y:S01]  /*3d690*/  LDL.LU R27, [R1+0x2cc] ;  /* 0x0002cc00011b7983 */ /* 0x000f220000300800 */
[----:B------:R-:W-:-:S02]  /*3d6a0*/  IMAD.MOV.U32 R6, RZ, RZ, R28 ;  /* 0x000000ffff067224 */ /* 0x000fc400078e001c */
[----:B------:R-:W-:-:S07]  /*3d6b0*/  IMAD.MOV.U32 R7, RZ, RZ, R3 ;  /* 0x000000ffff077224 */ /* 0x000fce00078e0003 */
[C---:B--2---:R-:W-:Y:S01]  /*3d6c0*/  HMMA.16816.F32 R4, R8.reuse, R6, R12 ;  /* 0x000000060804723c */ /* 0x044fe2000000180c */
[----:B----4-:R-:W-:Y:S04]  /*3d6d0*/  STL.64 [R1+0x30b8], R26 ;  /* 0x0030b81a01007387 */ /* 0x010fe80000100a00 */
[----:B---3--:R0:W-:Y:S04]  /*3d6e0*/  STL.64 [R1+0x30b0], R24 ;  /* 0x0030b01801007387 */ /* 0x0081e80000100a00 */
[----:B0-----:R-:W2:Y:S04]  /*3d6f0*/  LDL.LU R24, [R1+0x2d0] ;  /* 0x0002d00001187983 */ /* 0x001ea80000300800 */
[----:B------:R-:W2:Y:S04]  /*3d700*/  LDL.LU R25, [R1+0x2d4] ;  /* 0x0002d40001197983 */ /* 0x000ea80000300800 */
[----:B------:R-:W2:Y:S04]  /*3d710*/  LDL.LU R26, [R1+0x2d8] ;  /* 0x0002d800011a7983 */ /* 0x000ea80000300800 */
[----:B------:R-:W2:Y:S04]  /*3d720*/  LDL.LU R27, [R1+0x2dc] ;  /* 0x0002dc00011b7983 */ /* 0x000ea80000300800 */
[----:B------:R-:W3:Y:S04]  /*3d730*/  LDL.LU.64 R14, [R1+0x31d0] ;  /* 0x0031d000010e7983 */ /* 0x000ee80000300a00 */
[----:B------:R-:W3:Y:S04]  /*3d740*/  LDL.LU.64 R12, [R1+0x31c8] ;  /* 0x0031c800010c7983 */ /* 0x000ee80000300a00 */
[----:B------:R-:W-:Y:S04]  /*3d750*/  STL.64 [R1+0x4c0], R4 ;  /* 0x0004c00401007387 */ /* 0x000fe80000100a00 */
[----:B------:R0:W-:Y:S04]  /*3d760*/  STL.64 [R1+0x4c8], R6 ;  /* 0x0004c80601007387 */ /* 0x0001e80000100a00 */
[----:B0-----:R-:W3:Y:S02]  /*3d770*/  LDL.LU.64 R6, [R1+0x31c0] ;  /* 0x0031c00001067983 */ /* 0x001ee40000300a00 */
[----:B---3--:R-:W-:-:S15]  /*3d780*/  HMMA.16816.F32 R12, R8, R6, R12 ;  /* 0x00000006080c723c */ /* 0x008fde000000180c */
[----:B------:R-:W-:-:S08]  /*3d790*/  NOP ;  /* 0x0000000000007918 */ /* 0x000fd00000000000 */
[----:B------:R-:W-:Y:S04]  /*3d7a0*/  STL.64 [R1+0x4b0], R12 ;  /* 0x0004b00c01007387 */ /* 0x000fe80000100a00 */
[----:B------:R0:W-:Y:S04]  /*3d7b0*/  STL.64 [R1+0x4b8], R14 ;  /* 0x0004b80e01007387 */ /* 0x0001e80000100a00 */
[----:B0-----:R-:W3:Y:S04]  /*3d7c0*/  LDL.LU.64 R14, [R1+0x31b8] ;  /* 0x0031b800010e7983 */ /* 0x001ee80000300a00 */
[----:B------:R-:W-:Y:S01]  /*3d7d0*/  STL.64 [R1+0x3088], R6 ;  /* 0x0030880601007387 */ /* 0x000fe20000100a00 */
[----:B---3--:R-:W-:Y:S03]  /*3d7e0*/  HMMA.16816.F32 R12, R8, R14, R16 ;  /* 0x0000000e080c723c */ /* 0x008fe60000001810 */
[----:B------:R-:W3:Y:S04]  /*3d7f0*/  LDL.LU.64 R18, [R1+0x31b0] ;  /* 0x0031b00001127983 */ /* 0x000ee80000300a00 */
[----:B------:R-:W3:-:S15]  /*3d800*/  LDL.LU.64 R16, [R1+0x31a8] ;  /* 0x0031a80001107983 */ /* 0x000ede0000300a00 */
[----:B------:R-:W-:-:S01]  /*3d810*/  NOP ;  /* 0x0000000000007918 */ /* 0x000fc20000000000 */
[----:B------:R-:W-:Y:S04]  /*3d820*/  STL.64 [R1+0x4a0], R12 ;  /* 0x0004a00c01007387 */ /* 0x000fe80000100a00 */
[----:B------:R0:W-:Y:S04]  /*3d830*/  STL.64 [R1+0x4a8], R14 ;  /* 0x0004a80e01007387 */ /* 0x0001e80000100a00 */
[----:B0-----:R-:W3:Y:S02]  /*3d840*/  LDL.LU.64 R14, [R1+0x31a0] ;  /* 0x0031a000010e7983 */ /* 0x001ee40000300a00 */
[----:B---3--:R-:W-:Y:S02]  /*3d850*/  HMMA.16816.F32 R12, R8, R14, R16 ;  /* 0x0000000e080c723c */ /* 0x008fe40000001810 */
[----:B------:R-:W3:Y:S04]  /*3d860*/  LDL.LU.64 R18, [R1+0x3198] ;  /* 0x0031980001127983 */ /* 0x000ee80000300a00 */
[----:B------:R-:W3:-:S15]  /*3d870*/  LDL.LU.64 R16, [R1+0x3190] ;  /* 0x0031900001107983 */ /* 0x000ede0000300a00 */
[----:B------:R-:W-:-:S02]  /*3d880*/  NOP ;  /* 0x0000000000007918 */ /* 0x000fc40000000000 */
        /* <DEDUP_REMOVED lines=44> */
[----:B0-----:R-:W3:Y:S01]  /*3db50*/  LDL.LU.64 R14, [R1+0x30f8] ;  /* 0x0030f800010e7983 */ /* 0x001ee20000300a00 */
[----:B------:R-:W-:Y:S02]  /*3db60*/  IMAD.MOV.U32 R6, RZ, RZ, R2 ;  /* 0x000000ffff067224 */ /* 0x000fe400078e0002 */
[----:B------:R-:W-:Y:S01]  /*3db70*/  IMAD.MOV.U32 R7, RZ, RZ, R0 ;  /* 0x000000ffff077224 */ /* 0x000fe200078e0000 */
[----:B---3--:R-:W-:Y:S01]  /*3db80*/  HMMA.16816.F32 R12, R8, R14, R16 ;  /* 0x0000000e080c723c */ /* 0x008fe20000001810 */
[----:B------:R-:W3:Y:S04]  /*3db90*/  LDL.LU.64 R18, [R1+0x30f0] ;  /* 0x0030f00001127983 */ /* 0x000ee80000300a00 */
[----:B------:R-:W3:-:S15]  /*3dba0*/  LDL.LU.64 R16, [R1+0x30e8] ;  /* 0x0030e80001107983 */ /* 0x000ede0000300a00 */
[----:B------:R-:W-:-:S03]  /*3dbb0*/  NOP ;  /* 0x0000000000007918 */ /* 0x000fc60000000000 */
[----:B------:R-:W-:Y:S04]  /*3dbc0*/  STL.64 [R1+0x380], R12 ;  /* 0x0003800c01007387 */ /* 0x000fe80000100a00 */
[----:B------:R0:W-:Y:S04]  /*3dbd0*/  STL.64 [R1+0x388], R14 ;  /* 0x0003880e01007387 */ /* 0x0001e80000100a00 */
[----:B0-----:R-:W4:Y:S04]  /*3dbe0*/  LDL.LU.64 R14, [R1+0x30e0] ;  /* 0x0030e000010e7983 */ /* 0x001f280000300a00 */
[----:B------:R-:W4:Y:S01]  /*3dbf0*/  LDL.LU.64 R12, [R1+0x30d8] ;  /* 0x0030d800010c7983 */ /* 0x000f220000300a00 */
[----:B---3--:R-:W-:Y:S03]  /*3dc00*/  HMMA.16816.F32 R4, R8, R6, R16 ;  /* 0x000000060804723c */ /* 0x008fe60000001810 */
[----:B------:R-:W4:-:S15]  /*3dc10*/  LDL.LU.64 R18, [R1+0x30d0] ;  /* 0x0030d00001127983 */ /* 0x000f1e0000300a00 */
[----:B------:R-:W-:-:S05]  /*3dc20*/  NOP ;  /* 0x0000000000007918 */ /* 0x000fca0000000000 */
[----:B------:R-:W-:Y:S04]  /*3dc30*/  STL.64 [R1+0x370], R4 ;  /* 0x0003700401007387 */ /* 0x000fe80000100a00 */
[----:B------:R0:W-:Y:S04]  /*3dc40*/  STL.64 [R1+0x378], R6 ;  /* 0x0003780601007387 */ /* 0x0001e80000100a00 */
[----:B0-----:R-:W3:Y:S01]  /*3dc50*/  LDL.LU.64 R6, [R1+0x18] ;  /* 0x0000180001067983 */ /* 0x001ee20000300a00 */
[----:B----4-:R-:W-:Y:S03]  /*3dc60*/  HMMA.16816.F32 R8, R8, R18, R12 ;  /* 0x000000120808723c */ /* 0x010fe6000000180c */
[----:B------:R-:W2:Y:S04]  /*3dc70*/  LDL.LU.64 R14, [R1+0x30c8] ;  /* 0x0030c800010e7983 */ /* 0x000ea80000300a00 */
[----:B------:R-:W2:Y:S01]  /*3dc80*/  LDL.LU.64 R12, [R1+0x30c0] ;  /* 0x0030c000010c7983 */ /* 0x000ea20000300a00 */
[----:B------:R-:W-:-:S02]  /*3dc90*/  IMAD.MOV.U32 R3, RZ, RZ, R22 ;  /* 0x000000ffff037224 */ /* 0x000fc400078e0016 */
[----:B------:R-:W-:-:S13]  /*3dca0*/  IMAD.MOV.U32 R2, RZ, RZ, R23 ;  /* 0x000000ffff027224 */ /* 0x000fda00078e0017 */
[----:B------:R0:W-:Y:S04]  /*3dcb0*/  STL.64 [R1+0x2b0], R8 ;  /* 0x0002b00801007387 */ /* 0x0001e80000100a00 */
[----:B------:R1:W-:Y:S04]  /*3dcc0*/  STL.64 [R1+0x2b8], R10 ;  /* 0x0002b80a01007387 */ /* 0x0003e80000100a00 */
[----:B0-----:R-:W4:Y:S04]  /*3dcd0*/  LDL.LU R8, [R1+0x280] ;  /* 0x0002800001087983 */ /* 0x001f280000300800 */
[----:B------:R-:W4:Y:S04]  /*3dce0*/  LDL.LU R9, [R1+0x284] ;  /* 0x0002840001097983 */ /* 0x000f280000300800 */
[----:B-1----:R-:W4:Y:S04]  /*3dcf0*/  LDL.LU R10, [R1+0x288] ;  /* 0x00028800010a7983 */ /* 0x002f280000300800 */
[----:B------:R-:W4:Y:S04]  /*3dd00*/  LDL.LU R11, [R1+0x28c] ;  /* 0x00028c00010b7983 */ /* 0x000f280000300800 */
[----:B------:R0:W-:Y:S04]  /*3dd10*/  STL.64 [R1+0x3000], R18 ;  /* 0x0030001201007387 */ /* 0x0001e80000100a00 */
[----:B------:R-:W3:Y:S04]  /*3dd20*/  LDL.LU R16, [R1+0x2a0] ;  /* 0x0002a00001107983 */ /* 0x000ee80000300800 */
[----:B------:R-:W3:Y:S04]  /*3dd30*/  LDL.LU R17, [R1+0x2a4] ;  /* 0x0002a40001117983 */ /* 0x000ee80000300800 */
[----:B0-----:R-:W3:Y:S04]  /*3dd40*/  LDL.LU R18, [R1+0x2a8] ;  /* 0x0002a80001127983 */ /* 0x001ee80000300800 */
[----:B------:R-:W3:Y:S01]  /*3dd50*/  LDL.LU R19, [R1+0x2ac] ;  /* 0x0002ac0001137983 */ /* 0x000ee20000300800 */
[----:B--2---:R-:W-:-:S15]  /*3dd60*/  HMMA.16816.F32 R24, R12, R22, R24 ;  /* 0x000000160c18723c */ /* 0x004fde0000001818 */
[----:B------:R-:W-:-:S08]  /*3dd70*/  NOP ;  /* 0x0000000000007918 */ /* 0x000fd00000000000 */
[----:B------:R-:W-:Y:S04]  /*3dd80*/  STL.64 [R1+0x2d0], R24 ;  /* 0x0002d01801007387 */ /* 0x000fe80000100a00 */
[----:B------:R0:W-:Y:S04]  /*3dd90*/  STL.64 [R1+0x2d8], R26 ;  /* 0x0002d81a01007387 */ /* 0x0001e80000100a00 */
[----:B0-----:R-:W2:Y:S04]  /*3dda0*/  LDL.LU.64 R26, [R1+0x30b8] ;  /* 0x0030b800011a7983 */ /* 0x001ea80000300a00 */
[----:B------:R-:W2:Y:S04]  /*3ddb0*/  LDL.LU.64 R24, [R1+0x30b0] ;  /* 0x0030b00001187983 */ /* 0x000ea80000300a00 */
[----:B------:R-:W2:Y:S04]  /*3ddc0*/  LDL.LU.64 R22, [R1+0x30a8] ;  /* 0x0030a80001167983 */ /* 0x000ea80000300a00 */
[----:B------:R-:W4:Y:S01]  /*3ddd0*/  LDL.LU.64 R20, [R1+0x30a0] ;  /* 0x0030a00001147983 */ /* 0x000f220000300a00 */
[----:B--2---:R-:W-:-:S15]  /*3dde0*/  HMMA.16816.F32 R24, R12, R22, R24 ;  /* 0x000000160c18723c */ /* 0x004fde0000001818 */
[----:B------:R-:W-:-:S08]  /*3ddf0*/  NOP ;  /* 0x0000000000007918 */ /* 0x000fd00000000000 */
[----:B------:R-:W-:Y:S04]  /*3de00*/  STL.64 [R1+0x2c0], R24 ;  /* 0x0002c01801007387 */ /* 0x000fe80000100a00 */
[----:B------:R0:W-:Y:S04]  /*3de10*/  STL.64 [R1+0x2c8], R26 ;  /* 0x0002c81a01007387 */ /* 0x0001e80000100a00 */
[----:B0-----:R-:W3:Y:S04]  /*3de20*/  LDL.LU.64 R26, [R1+0x3098] ;  /* 0x00309800011a7983 */ /* 0x001ee80000300a00 */
[----:B------:R-:W2:Y:S04]  /*3de30*/  LDL.LU.64 R24, [R1+0x3090] ;  /* 0x0030900001187983 */ /* 0x000ea80000300a00 */
[----:B------:R-:W-:Y:S04]  /*3de40*/  STL.64 [R1+0x2fc8], R22 ;  /* 0x002fc81601007387 */ /* 0x000fe80000100a00 */
[----:B----4-:R0:W-:Y:S04]  /*3de50*/  STL.64 [R1+0x2fc0], R20 ;  /* 0x002fc01401007387 */ /* 0x0101e80000100a00 */
[----:B0-----:R-:W4:Y:S04]  /*3de60*/  LDL.LU R20, [R1+0x290] ;  /* 0x0002900001147983 */ /* 0x001f280000300800 */
[----:B------:R-:W4:Y:S04]  /*3de70*/  LDL.LU R21, [R1+0x294] ;  /* 0x0002940001157983 */ /* 0x000f280000300800 */
[----:B------:R-:W4:Y:S04]  /*3de80*/  LDL.LU R22, [R1+0x298] ;  /* 0x0002980001167983 */ /* 0x000f280000300800 */
[----:B------:R-:W4:Y:S01]  /*3de90*/  LDL.LU R23, [R1+0x29c] ;  /* 0x00029c0001177983 */ /* 0x000f220000300800 */
[----:B---3--:R-:W-:-:S15]  /*3dea0*/  HMMA.16816.F32 R16, R12, R26, R16 ;  /* 0x0000001a0c10723c */ /* 0x008fde0000001810 */
[----:B------:R-:W-:-:S08]  /*3deb0*/  NOP ;  /* 0x0000000000007918 */ /* 0x000fd00000000000 */
[----:B------:R-:W-:Y:S04]  /*3dec0*/  STL.64 [R1+0x2a0], R16 ;  /* 0x0002a01001007387 */ /* 0x000fe80000100a00 */
[----:B------:R0:W-:Y:S04]  /*3ded0*/  STL.64 [R1+0x2a8], R18 ;  /* 0x0002a81201007387 */ /* 0x0001e80000100a00 */
[----:B0-----:R-:W3:Y:S04]  /*3dee0*/  LDL.LU.64 R18, [R1+0x148] ;  /* 0x0001480001127983 */ /* 0x001ee80000300a00 */
[----:B---3--:R0:W-:Y:S04]  /*3def0*/  STL.64 [R1+0x3068], R18 ;  /* 0x0030681201007387 */ /* 0x0081e80000100a00 */
[----:B0-----:R-:W3:Y:S01]  /*3df00*/  LDL.LU.64 R18, [R1+0x168] ;  /* 0x0001680001127983 */ /* 0x001ee20000300a00 */
[----:B----4-:R-:W-:Y:S03]  /*3df10*/  HMMA.16816.F32 R20, R12, R6, R20 ;  /* 0x000000060c14723c */ /* 0x010fe60000001814 */
[----:B---3--:R0:W-:Y:S04]  /*3df20*/  STL.64 [R1+0x3070], R18 ;  /* 0x0030701201007387 */ /* 0x0081e80000100a00 */
[----:B------:R-:W3:Y:S04]  /*3df30*/  LDL.LU R16, [R1+0x260] ;  /* 0x0002600001107983 */ /* 0x000ee80000300800 */
[----:B------:R-:W3:Y:S04]  /*3df40*/  LDL.LU R17, [R1+0x264] ;  /* 0x0002640001117983 */ /* 0x000ee80000300800 */
[----:B0-----:R-:W4:Y:S04]  /*3df50*/  LDL.LU R18, [R1+0x268] ;  /* 0x0002680001127983 */ /* 0x001f280000300800 */
[----:B------:R-:W4:Y:S04]  /*3df60*/  LDL.LU R19, [R1+0x26c] ;  /* 0x00026c0001137983 */ /* 0x000f280000300800 */
[----:B----4-:R0:W-:Y:S04]  /*3df70*/  STL.64 [R1+0x3080], R18 ;  /* 0x0030801201007387 */ /* 0x0101e80000100a00 */
[----:B---3--:R-:W-:Y:S04]  /*3df80*/  STL.64 [R1+0x3078], R16 ;  /* 0x0030781001007387 */ /* 0x008fe80000100a00 */
[----:B0-----:R-:W3:Y:S04]  /*3df90*/  LDL.LU.64 R18, [R1+0x188] ;  /* 0x0001880001127983 */ /* 0x001ee80000300a00 */
[----:B------:R-:W-:Y:S04]  /*3dfa0*/  STL.64 [R1+0x2fb8], R26 ;  /* 0x002fb81a01007387 */ /* 0x000fe80000100a00 */
[----:B--2---:R0:W-:Y:S04]  /*3dfb0*/  STL.64 [R1+0x2fb0], R24 ;  /* 0x002fb01801007387 */ /* 0x0041e80000100a00 */
[----:B0-----:R-:W2:Y:S04]  /*3dfc0*/  LDL.LU R24, [R1+0x230] ;  /* 0x0002300001187983 */ /* 0x001ea80000300800 */
[----:B------:R-:W2:Y:S04]  /*3dfd0*/  LDL.LU R25, [R1+0x234] ;  /* 0x0002340001197983 */ /* 0x000ea80000300800 */
[----:B------:R-:W2:Y:S04]  /*3dfe0*/  LDL.LU R26, [R1+0x238] ;  /* 0x00023800011a7983 */ /* 0x000ea80000300800 */
[----:B------:R-:W2:Y:S04]  /*3dff0*/  LDL.LU R27, [R1+0x23c] ;  /* 0x00023c00011b7983 */ /* 0x000ea80000300800 */
[----:B------:R0:W-:Y:S04]  /*3e000*/  STL.64 [R1+0x9a0], R20 ;  /* 0x0009a01401007387 */ /* 0x0001e80000100a00 */
[----:B------:R-:W-:Y:S01]  /*3e010*/  STL.64 [R1+0x9a8], R22 ;  /* 0x0009a81601007387 */ /* 0x000fe20000100a00 */
[----:B0-----:R-:W-:-:S02]  /*3e020*/  IMAD.MOV.U32 R21, RZ, RZ, R6 ;  /* 0x000000ffff157224 */ /* 0x001fc400078e0006 */
[----:B------:R-:W-:Y:S02]  /*3e030*/  IMAD.MOV.U32 R20, RZ, RZ, R7 ;  /* 0x000000ffff147224 */ /* 0x000fe400078e0007 */
[----:B------:R-:W4:Y:S02]  /*3e040*/  LDL.LU.64 R6, [R1+0x3088] ;  /* 0x0030880001067983 */ /* 0x000f240000300a00 */
[----:B----4-:R-:W-:-:S15]  /*3e050*/  HMMA.16816.F32 R8, R12, R6, R8 ;  /* 0x000000060c08723c */ /* 0x010fde0000001808 */
[----:B------:R-:W-:-:S08]  /*3e060*/  NOP ;  /* 0x0000000000007918 */ /* 0x000fd00000000000 */
[----:B------:R0:W-:Y:S04]  /*3e070*/  STL.64 [R1+0x990], R8 ;  /* 0x0009900801007387 */ /* 0x0001e80000100a00 */
[----:B------:R-:W-:Y:S04]  /*3e080*/  STL.64 [R1+0x998], R10 ;  /* 0x0009980a01007387 */ /* 0x000fe80000100a00 */
[----:B------:R1:W-:Y:S01]  /*3e090*/  STL [R1+0x2f6c], R7 ;  /* 0x002f6c0701007387 */ /* 0x0003e20000100800 */
[----:B0-----:R-:W-:-:S03]  /*3e0a0*/  IMAD.MOV.U32 R8, RZ, RZ, R6 ;  /* 0x000000ffff087224 */ /* 0x001fc600078e0006 */
[----:B-1----:R-:W4:Y:S04]  /*3e0b0*/  LDL.LU.64 R6, [R1+0x158] ;  /* 0x0001580001067983 */ /* 0x002f280000300a00 */
[----:B------:R0:W-:Y:S04]  /*3e0c0*/  STL [R1+0x2f68], R8 ;  /* 0x002f680801007387 */ /* 0x0001e80000100800 */
[----:B0-----:R-:W3:Y:S04]  /*3e0d0*/  LDL.LU R8, [R1+0x270] ;  /* 0x0002700001087983 */ /* 0x001ee80000300800 */
[----:B------:R-:W3:Y:S04]  /*3e0e0*/  LDL.LU R9, [R1+0x274] ;  /* 0x0002740001097983 */ /* 0x000ee80000300800 */
[----:B------:R-:W3:Y:S04]  /*3e0f0*/  LDL.LU R10, [R1+0x278] ;  /* 0x00027800010a7983 */ /* 0x000ee80000300800 */
[----:B------:R-:W3:Y:S02]  /*3e100*/  LDL.LU R11, [R1+0x27c] ;  /* 0x00027c00010b7983 */ /* 0x000ee40000300800 */
[----:B---3--:R-:W-:-:S15]  /*3e110*/  HMMA.16816.F32 R8, R12, R18, R8 ;  /* 0x000000120c08723c */ /* 0x008fde0000001808 */
[----:B------:R-:W-:-:S08]  /*3e120*/  NOP ;  /* 0x0000000000007918 */ /* 0x000fd00000000000 */
[----:B------:R0:W-:Y:S04]  /*3e130*/  STL.64 [R1+0x980], R8 ;  /* 0x0009800801007387 */ /* 0x0001e80000100a00 */
[----:B------:R1:W-:Y:S01]  /*3e140*/  STL.64 [R1+0x988], R10 ;  /* 0x0009880a01007387 */ /* 0x0003e20000100a00 */
[----:B0-----:R-:W-:Y:S02]  /*3e150*/  IMAD.MOV.U32 R9, RZ, RZ, R19 ;  /* 0x000000ffff097224 */ /* 0x001fe400078e0013 */
[----:B-1----:R-:W-:Y:S02]  /*3e160*/  IMAD.MOV.U32 R10, RZ, RZ, R18 ;  /* 0x000000ffff0a7224 */ /* 0x002fe400078e0012 */
[----:B------:R-:W3:Y:S04]  /*3e170*/  LDL.LU.64 R18, [R1+0x3080] ;  /* 0x0030800001127983 */ /* 0x000ee80000300a00 */
[----:B------:R-:W3:Y:S04]  /*3e180*/  LDL.LU.64 R16, [R1+0x3078] ;  /* 0x0030780001107983 */ /* 0x000ee80000300a00 */
[----:B------:R-:W-:Y:S04]  /*3e190*/  STL [R1+0x2f74], R9 ;  /* 0x002f740901007387 */ /* 0x000fe80000100800 */
[----:B------:R0:W-:Y:S04]  /*3e1a0*/  STL [R1+0x2f70], R10 ;  /* 0x002f700a01007387 */ /* 0x0001e80000100800 */
[----:B0-----:R-:W3:Y:S02]  /*3e1b0*/  LDL.LU.64 R10, [R1+0x178] ;  /* 0x00017800010a7983 */ /* 0x001ee40000300a00 */
[----:B---3--:R-:W-:Y:S06]  /*3e1c0*/  HMMA.16816.F32 R16, R12, R10, R16 ;  /* 0x0000000a0c10723c */ /* 0x008fec0000001810 */
[----:B------:R-:W-:-:S15]  /*3e1d0*/  IMAD.MOV.U32 R0, RZ, RZ, R10 ;  /* 0x000000ffff007224 */ /* 0x000fde00078e000a */
[----:B------:R-:W-:-:S02]  /*3e1e0*/  NOP ;  /* 0x0000000000007918 */ /* 0x000fc40000000000 */
[----:B------:R-:W-:Y:S04]  /*3e1f0*/  STL.64 [R1+0x970], R16 ;  /* 0x0009701001007387 */ /* 0x000fe80000100a00 */
[----:B------:R0:W-:Y:S04]  /*3e200*/  STL.64 [R1+0x978], R18 ;  /* 0x0009781201007387 */ /* 0x0001e80000100a00 */
[----:B0-----:R-:W3:Y:S04]  /*3e210*/  LDL.LU.64 R18, [R1+0x3070] ;  /* 0x0030700001127983 */ /* 0x001ee80000300a00 */
[----:B------:R0:W-:Y:S04]  /*3e220*/  STL [R1+0x2f7c], R11 ;  /* 0x002f7c0b01007387 */ /* 0x0001e80000100800 */
[----:B------:R-:W3:Y:S04]  /*3e230*/  LDL.LU R8, [R1+0x250] ;  /* 0x0002500001087983 */ /* 0x000ee80000300800 */
[----:B------:R-:W3:Y:S04]  /*3e240*/  LDL.LU R9, [R1+0x254] ;  /* 0x0002540001097983 */ /* 0x000ee80000300800 */
[----:B------:R-:W3:Y:S04]  /*3e250*/  LDL.LU R10, [R1+0x258] ;  /* 0x00025800010a7983 */ /* 0x000ee80000300800 */
[----:B0-----:R-:W3:Y:S04]  /*3e260*/  LDL.LU R11, [R1+0x25c] ;  /* 0x00025c00010b7983 */ /* 0x001ee80000300800 */
[----:B------:R-:W-:Y:S01]  /*3e270*/  STL [R1+0x2f78], R0 ;  /* 0x002f780001007387 */ /* 0x000fe20000100800 */
[----:B---3--:R-:W-:Y:S06]  /*3e280*/  HMMA.16816.F32 R8, R12, R18, R8 ;  /* 0x000000120c08723c */ /* 0x008fec0000001808 */
[----:B------:R-:W-:-:S15]  /*3e290*/  IMAD.MOV.U32 R28, RZ, RZ, R19 ;  /* 0x000000ffff1c7224 */ /* 0x000fde00078e0013 */
[----:B------:R-:W-:-:S02]  /*3e2a0*/  NOP ;  /* 0x0000000000007918 */ /* 0x000fc40000000000 */
[----:B------:R0:W-:Y:S04]  /*3e2b0*/  STL.64 [R1+0x960], R8 ;  /* 0x0009600801007387 */ /* 0x0001e80000100a00 */
[----:B------:R-:W-:Y:S01]  /*3e2c0*/  STL.64 [R1+0x968], R10 ;  /* 0x0009680a01007387 */ /* 0x000fe20000100a00 */
[----:B0-----:R-:W-:-:S03]  /*3e2d0*/  IMAD.MOV.U32 R8, RZ, RZ, R18 ;  /* 0x000000ffff087224 */ /* 0x001fc600078e0012 */
[----:B------:R-:W2:Y:S04]  /*3e2e0*/  LDL.LU.64 R18, [R1+0x3068] ;  /* 0x0030680001127983 */ /* 0x000ea80000300a00 */
[----:B------:R-:W-:Y:S04]  /*3e2f0*/  STL [R1+0x2f84], R28 ;  /* 0x002f841c01007387 */ /* 0x000fe80000100800 */
[----:B------:R0:W-:Y:S04]  /*3e300*/  STL [R1+0x2f80], R8 ;  /* 0x002f800801007387 */ /* 0x0001e80000100800 */
        /* <DEDUP_REMOVED lines=8> */
[----:B------:R-:W-:Y:S01]  /*3e390*/  STL [R1+0x2f8c], R7 ;  /* 0x002f8c0701007387 */ /* 0x000fe20000100800 */
[----:B0-----:R-:W-:-:S05]  /*3e3a0*/  IMAD.MOV.U32 R10, RZ, RZ, R6 ;  /* 0x000000ffff0a7224 */ /* 0x001fca00078e0006 */
[----:B------:R2:W-:Y:S02]  /*3e3b0*/  STL [R1+0x2f88], R10 ;  /* 0x002f880a01007387 */ /* 0x0005e40000100800 */
[----:B--2---:R-:W-:-:S15]  /*3e3c0*/  HMMA.16816.F32 R8, R12, R18, R24 ;  /* 0x000000120c08723c */ /* 0x004fde0000001818 */
[----:B------:R-:W-:-:S08]  /*3e3d0*/  NOP ;  /* 0x0000000000007918 */ /* 0x000fd00000000000 */
[----:B------:R-:W-:Y:S04]  /*3e3e0*/  STL.64 [R1+0x940], R8 ;  /* 0x0009400801007387 */ /* 0x000fe80000100a00 */
[----:B------:R-:W-:Y:S04]  /*3e3f0*/  STL.64 [R1+0x948], R10 ;  /* 0x0009480a01007387 */ /* 0x000fe80000100a00 */
[----:B------:R-:W2:Y:S04]  /*3e400*/  LDL.LU R24, [R1+0x30] ;  /* 0x0000300001187983 */ /* 0x000ea80000300800 */
[----:B------:R-:W2:Y:S04]  /*3e410*/  LDL.LU R25, [R1+0x34] ;  /* 0x0000340001197983 */ /* 0x000ea80000300800 */
[----:B------:R-:W3:Y:S04]  /*3e420*/  LDL.LU R26, [R1+0x38] ;  /* 0x00003800011a7983 */ /* 0x000ee80000300800 */
[----:B------:R-:W3:Y:S01]  /*3e430*/  LDL.LU R27, [R1+0x3c] ;  /* 0x00003c00011b7983 */ /* 0x000ee20000300800 */
[----:B------:R-:W-:-:S02]  /*3e440*/  IMAD.MOV.U32 R6, RZ, RZ, R18 ;  /* 0x000000ffff067224 */ /* 0x000fc400078e0012 */
[----:B------:R-:W-:Y:S01]  /*3e450*/  IMAD.MOV.U32 R5, RZ, RZ, R19 ;  /* 0x000000ffff057224 */ /* 0x000fe200078e0013 */
[----:B---3--:R-:W-:Y:S04]  /*3e460*/  STL.64 [R1+0x2fd8], R26 ;  /* 0x002fd81a01007387 */ /* 0x008fe80000100a00 */
[----:B--2---:R-:W-:Y:S04]  /*3e470*/  STL.64 [R1+0x2fd0], R24 ;  /* 0x002fd01801007387 */ /* 0x004fe80000100a00 */
[----:B------:R-:W2:Y:S04]  /*3e480*/  LDL.LU.64 R18, [R1+0xf8] ;  /* 0x0000f80001127983 */ /* 0x000ea80000300a00 */
[----:B--2---:R0:W-:Y:S04]  /*3e490*/  STL.64 [R1+0x3018], R18 ;  /* 0x0030181201007387 */ /* 0x0041e80000100a00 */
[----:B0-----:R-:W2:Y:S04]  /*3e4a0*/  LDL.LU.64 R18, [R1+0x108] ;  /* 0x0001080001127983 */ /* 0x001ea80000300a00 */
[----:B--2---:R0:W-:Y:S04]  /*3e4b0*/  STL.64 [R1+0x3030], R18 ;  /* 0x0030301201007387 */ /* 0x0041e80000100a00 */
[----:B0-----:R-:W2:Y:S01]  /*3e4c0*/  LDL.LU.64 R18, [R1+0x118] ;  /* 0x0001180001127983 */ /* 0x001ea20000300a00 */
[----:B------:R-:W-:-:S02]  /*3e4d0*/  IMAD.MOV.U32 R22, RZ, RZ, R3 ;  /* 0x000000ffff167224 */ /* 0x000fc400078e0003 */
[----:B------:R-:W-:Y:S01]  /*3e4e0*/  IMAD.MOV.U32 R23, RZ, RZ, R2 ;  /* 0x000000ffff177224 */ /* 0x000fe200078e0002 */
[----:B--2---:R0:W-:Y:S04]  /*3e4f0*/  STL.64 [R1+0x3048], R18 ;  /* 0x0030481201007387 */ /* 0x0041e80000100a00 */
[----:B0-----:R-:W2:Y:S04]  /*3e500*/  LDL.LU.64 R18, [R1+0x128] ;  /* 0x0001280001127983 */ /* 0x001ea80000300a00 */
[----:B--2---:R-:W-:Y:S04]  /*3e510*/  STL.64 [R1+0x3060], R18 ;  /* 0x0030601201007387 */ /* 0x004fe80000100a00 */
[----:B------:R-:W-:Y:S04]  /*3e520*/  STL.64 [R1+0x2ff8], R22 ;  /* 0x002ff81601007387 */ /* 0x000fe80000100a00 */
[----:B------:R0:W-:Y:S04]  /*3e530*/  STL.64 [R1+0x2ff0], R20 ;  /* 0x002ff01401007387 */ /* 0x0001e80000100a00 */
[----:B0-----:R-:W2:Y:S04]  /*3e540*/  LDL.LU R20, [R1+0x50] ;  /* 0x0000500001147983 */ /* 0x001ea80000300800 */
[----:B------:R-:W2:Y:S04]  /*3e550*/  LDL.LU R21, [R1+0x54] ;  /* 0x0000540001157983 */ /* 0x000ea80000300800 */
[----:B------:R-:W3:Y:S04]  /*3e560*/  LDL.LU R22, [R1+0x58] ;  /* 0x0000580001167983 */ /* 0x000ee80000300800 */
[----:B------:R-:W3:Y:S04]  /*3e570*/  LDL.LU R23, [R1+0x5c] ;  /* 0x00005c0001177983 */ /* 0x000ee80000300800 */
[----:B------:R-:W4:Y:S04]  /*3e580*/  LDL.LU R16, [R1+0x220] ;  /* 0x0002200001107983 */ /* 0x000f280000300800 */
[----:B------:R-:W4:Y:S04]  /*3e590*/  LDL.LU R17, [R1+0x224] ;  /* 0x0002240001117983 */ /* 0x000f280000300800 */
[----:B------:R-:W4:Y:S04]  /*3e5a0*/  LDL.LU R18, [R1+0x228] ;  /* 0x0002280001127983 */ /* 0x000f280000300800 */
[----:B------:R-:W4:Y:S04]  /*3e5b0*/  LDL.LU R19, [R1+0x22c] ;  /* 0x00022c0001137983 */ /* 0x000f280000300800 */
[----:B------:R-:W4:Y:S04]  /*3e5c0*/  LDL.LU.64 R10, [R1+0x138] ;  /* 0x00013800010a7983 */ /* 0x000f280000300a00 */
        /* <DEDUP_REMOVED lines=12> */
[----:B----4-:R-:W-:Y:S03]  /*3e690*/  HMMA.16816.F32 R16, R12, R10, R16 ;  /* 0x0000000a0c10723c */ /* 0x010fe60000001810 */
        /* <DEDUP_REMOVED lines=16> */
[----:B------:R-:W-:Y:S04]  /*3e7a0*/  STL [R1+0x2f94], R5 ;  /* 0x002f940501007387 */ /* 0x000fe80000100800 */
[----:B------:R-:W-:Y:S04]  /*3e7b0*/  STL [R1+0x2f90], R6 ;  /* 0x002f900601007387 */ /* 0x000fe80000100800 */
[----:B------:R-:W4:Y:S04]  /*3e7c0*/  LDL R4, [R1+0xe34] ;  /* 0x000e340001047983 */ /* 0x000f280000100800 */
[----:B------:R-:W-:Y:S04]  /*3e7d0*/  STL.64 [R1+0x930], R16 ;  /* 0x0009301001007387 */ /* 0x000fe80000100a00 */
[----:B------:R0:W-:Y:S04]  /*3e7e0*/  STL.64 [R1+0x938], R18 ;  /* 0x0009381201007387 */ /* 0x0001e80000100a00 */
[----:B0-----:R-:W2:Y:S01]  /*3e7f0*/  LDL.LU.64 R18, [R1+0x3060] ;  /* 0x0030600001127983 */ /* 0x001ea20000300a00 */
[----:B------:R-:W-:-:S02]  /*3e800*/  IMAD.MOV.U32 R0, RZ, RZ, R10 ;  /* 0x000000ffff007224 */ /* 0x000fc400078e000a */
[----:B------:R-:W-:-:S03]  /*3e810*/  IMAD.MOV.U32 R9, RZ, RZ, R11 ;  /* 0x000000ffff097224 */ /* 0x000fc600078e000b */
[----:B------:R-:W-:Y:S01]  /*3e820*/  STL [R1+0x2f98], R0 ;  /* 0x002f980001007387 */ /* 0x000fe20000100800 */
        /* <DEDUP_REMOVED lines=16> */
[----:B------:R-:W-:Y:S04]  /*3e930*/  STL.64 [R1+0x2fa8], R10 ;  /* 0x002fa80a01007387 */ /* 0x000fe80000100a00 */
[----:B------:R0:W-:Y:S04]  /*3e940*/  STL.64 [R1+0x2fa0], R8 ;  /* 0x002fa00801007387 */ /* 0x0001e80000100a00 */
[----:B0-----:R-:W4:Y:S04]  /*3e950*/  LDL.LU R8, [R1+0x20] ;  /* 0x0000200001087983 */ /* 0x001f280000300800 */
[----:B------:R-:W4:Y:S04]  /*3e960*/  LDL.LU R9, [R1+0x24] ;  /* 0x0000240001097983 */ /* 0x000f280000300800 */
[----:B------:R-:W4:Y:S04]  /*3e970*/  LDL.LU R10, [R1+0x28] ;  /* 0x00002800010a7983 */ /* 0x000f280000300800 */
[----:B------:R-:W4:Y:S01]  /*3e980*/  LDL.LU R11, [R1+0x2c] ;  /* 0x00002c00010b7983 */ /* 0x000f220000300800 */
        /* <DEDUP_REMOVED lines=17> */
[----:B------:R-:W3:Y:S04]  /*3eaa0*/  LDL.LU.64 R22, [R1+0x2ff8] ;  /* 0x002ff80001167983 */ /* 0x000ee80000300a00 */
[----:B------:R-:W2:Y:S01]  /*3eab0*/  LDL.LU.64 R20, [R1+0x2ff0] ;  /* 0x002ff00001147983 */ /* 0x000ea20000300a00 */
[----:B------:R-:W-:-:S02]  /*3eac0*/  IMAD.MOV.U32 R2, RZ, RZ, R18 ;  /* 0x000000ffff027224 */ /* 0x000fc400078e0012 */
[----:B------:R-:W-:-:S14]  /*3ead0*/  IMAD.MOV.U32 R3, RZ, RZ, R19 ;  /* 0x000000ffff037224 */ /* 0x000fdc00078e0013 */
[----:B------:R-:W-:Y:S04]  /*3eae0*/  STL.64 [R1+0x1e0], R12 ;  /* 0x0001e00c01007387 */ /* 0x000fe80000100a00 */
[----:B------:R2:W-:Y:S04]  /*3eaf0*/  STL.64 [R1+0x1e8], R14 ;  /* 0x0001e80e01007387 */ /* 0x0005e80000100a00 */
[----:B------:R-:W3:Y:S04]  /*3eb00*/  LDL.LU.64 R18, [R1+0x2fe8] ;  /* 0x002fe80001127983 */ /* 0x000ee80000300a00 */
[----:B------:R-:W3:Y:S01]  /*3eb10*/  LDL.LU.64 R16, [R1+0x2fe0] ;  /* 0x002fe00001107983 */ /* 0x000ee20000300a00 */
[----:B--2---:R-:W-:-:S02]  /*3eb20*/  IMAD.MOV.U32 R14, RZ, RZ, R21 ;  /* 0x000000ffff0e7224 */ /* 0x004fc400078e0015 */
[----:B------:R-:W-:Y:S02]  /*3eb30*/  IMAD.MOV.U32 R15, RZ, RZ, R20 ;  /* 0x000000ffff0f7224 */ /* 0x000fe400078e0014 */
[----:B---3--:R-:W-:Y:S01]  /*3eb40*/  HMMA.16816.F32 R20, R16, R22, R24 ;  /* 0x000000161014723c */ /* 0x008fe20000001818 */
[----:B------:R-:W2:Y:S04]  /*3eb50*/  LDL.LU.64 R26, [R1+0x2fd8] ;  /* 0x002fd800011a7983 */ /* 0x000ea80000300a00 */
[----:B------:R-:W2:-:S15]  /*3eb60*/  LDL.LU.64 R24, [R1+0x2fd0] ;  /* 0x002fd00001187983 */ /* 0x000e9e0000300a00 */
[----:B------:R-:W-:-:S03]  /*3eb70*/  NOP ;  /* 0x0000000000007918 */ /* 0x000fc60000000000 */
[----:B------:R-:W-:Y:S04]  /*3eb80*/  STL.64 [R1+0x1d0], R20 ;  /* 0x0001d01401007387 */ /* 0x000fe80000100a00 */
[----:B------:R0:W-:Y:S04]  /*3eb90*/  STL.64 [R1+0x1d8], R22 ;  /* 0x0001d81601007387 */ /* 0x0001e80000100a00 */
[----:B0-----:R-:W2:Y:S04]  /*3eba0*/  LDL.LU.64 R22, [R1+0x2fc8] ;  /* 0x002fc80001167983 */ /* 0x001ea80000300a00 */
[----:B------:R-:W3:Y:S01]  /*3ebb0*/  LDL.LU.64 R20, [R1+0x2fc0] ;  /* 0x002fc00001147983 */ /* 0x000ee20000300a00 */
[----:B--2---:R-:W-:-:S15]  /*3ebc0*/  HMMA.16816.F32 R24, R16, R22, R24 ;  /* 0x000000161018723c */ /* 0x004fde0000001818 */
[----:B------:R-:W-:-:S08]  /*3ebd0*/  NOP ;  /* 0x0000000000007918 */ /* 0x000fd00000000000 */
[----:B------:R-:W-:Y:S04]  /*3ebe0*/  STL.64 [R1+0x1c0], R24 ;  /* 0x0001c01801007387 */ /* 0x000fe80000100a00 */
[----:B------:R0:W-:Y:S04]  /*3ebf0*/  STL.64 [R1+0x1c8], R26 ;  /* 0x0001c81a01007387 */ /* 0x0001e80000100a00 */
[----:B0-----:R-:W4:Y:S04]  /*3ec00*/  LDL.LU.64 R26, [R1+0x2fb8] ;  /* 0x002fb800011a7983 */ /* 0x001f280000300a00 */
[----:B------:R-:W2:Y:S04]  /*3ec10*/  LDL.LU.64 R24, [R1+0x2fb0] ;  /* 0x002fb00001187983 */ /* 0x000ea80000300a00 */
[----:B---3--:R0:W-:Y:S04]  /*3ec20*/  STL.64 [R1+0x2e38], R20 ;  /* 0x002e381401007387 */ /* 0x0081e80000100a00 */
[----:B0-----:R-:W3:Y:S04]  /*3ec30*/  LDL.LU R20, [R1+0x820] ;  /* 0x0008200001147983 */ /* 0x001ee80000300800 */
[----:B------:R-:W3:Y:S01]  /*3ec40*/  LDL.LU R21, [R1+0x824] ;  /* 0x0008240001157983 */ /* 0x000ee20000300800 */
[----:B--2---:R-:W-:-:S02]  /*3ec50*/  IMAD.MOV.U32 R22, RZ, RZ, R25 ;  /* 0x000000ffff167224 */ /* 0x004fc400078e0019 */
[----:B------:R-:W-:Y:S02]  /*3ec60*/  IMAD.MOV.U32 R23, RZ, RZ, R24 ;  /* 0x000000ffff177224 */ /* 0x000fe400078e0018 */
[----:B----4-:R-:W-:Y:S01]  /*3ec70*/  HMMA.16816.F32 R24, R16, R26, R8 ;  /* 0x0000001a1018723c */ /* 0x010fe20000001808 */
[----:B------:R-:W2:Y:S04]  /*3ec80*/  LDL.LU.64 R10, [R1+0x2fa8] ;  /* 0x002fa800010a7983 */ /* 0x000ea80000300a00 */
[----:B------:R-:W4:-:S15]  /*3ec90*/  LDL.LU.64 R8, [R1+0x2fa0] ;  /* 0x002fa00001087983 */ /* 0x000f1e0000300a00 */
[----:B------:R-:W-:-:S03]  /*3eca0*/  NOP ;  /* 0x0000000000007918 */ /* 0x000fc60000000000 */
[----:B------:R-:W-:Y:S04]  /*3ecb0*/  STL.64 [R1+0x1b0], R24 ;  /* 0x0001b01801007387 */ /* 0x000fe80000100a00 */
[----:B------:R-:W-:Y:S04]  /*3ecc0*/  STL.64 [R1+0x1b8], R26 ;  /* 0x0001b81a01007387 */ /* 0x000fe80000100a00 */
[----:B------:R-:W0:Y:S04]  /*3ecd0*/  LDSM.16.MT88.4 R24, [R29+UR4+0xa000] ;  /* 0x00a000041d18783b */ /* 0x000e280008004200 */
[----:B0-----:R-:W-:Y:S04]  /*3ece0*/  STL.64 [R1+0x2e48], R26 ;  /* 0x002e481a01007387 */ /* 0x001fe80000100a00 */
[----:B------:R-:W-:Y:S04]  /*3ecf0*/  STL.64 [R1+0x2e40], R24 ;  /* 0x002e401801007387 */ /* 0x000fe80000100a00 */
[----:B------:R-:W0:Y:S01]  /*3ed00*/  LDSM.16.M88.4 R24, [R4+UR4] ;  /* 0x000000040418783b */ /* 0x000e220008000200 */
[----:B---3--:R-:W-:Y:S03]  /*3ed10*/  HMMA.16816.F32 R12, R16, R14, R20 ;  /* 0x0000000e100c723c */ /* 0x008fe60000001814 */
[----:B------:R-:W-:Y:S04]  /*3ed20*/  LDSM.16.M88.4 R20, [R4+UR4+0x1000] ;  /* 0x001000040414783b */ /* 0x000fe80008000200 */
[----:B0-----:R-:W-:Y:S04]  /*3ed30*/  STL.64 [R1+0xd0], R24 ;  /* 0x0000d01801007387 */ /* 0x001fe80000100a00 */
[----:B------:R-:W-:Y:S04]  /*3ed40*/  STL.64 [R1+0xd8], R26 ;  /* 0x0000d81a01007387 */ /* 0x000fe80000100a00 */
[----:B------:R-:W0:Y:S04]  /*3ed50*/  LDSM.16.M88.4 R24, [R4+UR4+0x800] ;  /* 0x000800040418783b */ /* 0x000e280008000200 */
[----:B0-----:R-:W-:Y:S04]  /*3ed60*/  STL.64 [R1+0xc0], R24 ;  /* 0x0000c01801007387 */ /* 0x001fe80000100a00 */
[----:B------:R-:W-:Y:S04]  /*3ed70*/  STL.64 [R1+0xc8], R26 ;  /* 0x0000c81a01007387 */ /* 0x000fe80000100a00 */
[----:B------:R-:W0:Y:S04]  /*3ed80*/  LDSM.16.M88.4 R24, [R4+UR4+0x1800] ;  /* 0x001800040418783b */ /* 0x000e280008000200 */
[----:B------:R-:W-:Y:S04]  /*3ed90*/  STL.64 [R1+0x1a0], R12 ;  /* 0x0001a00c01007387 */ /* 0x000fe80000100a00 */
[----:B------:R-:W-:Y:S04]  /*3eda0*/  STL.64 [R1+0x1a8], R14 ;  /* 0x0001a80e01007387 */ /* 0x000fe80000100a00 */
[----:B------:R-:W1:Y:S04]  /*3edb0*/  LDSM.16.M88.4 R12, [R4+UR4+0x2000] ;  /* 0x00200004040c783b */ /* 0x000e680008000200 */
[----:B------:R-:W-:Y:S04]  /*3edc0*/  STL.64 [R1+0xb0], R20 ;  /* 0x0000b01401007387 */ /* 0x000fe80000100a00 */
[----:B------:R-:W-:Y:S04]  /*3edd0*/  STL.64 [R1+0xb8], R22 ;  /* 0x0000b81601007387 */ /* 0x000fe80000100a00 */
[----:B------:R-:W3:Y:S04]  /*3ede0*/  LDSM.16.M88.4 R20, [R4+UR4+0x2800] ;  /* 0x002800040414783b */ /* 0x000ee80008000200 */
[----:B0-----:R-:W-:Y:S04]  /*3edf0*/  STL.64 [R1+0xa0], R24 ;  /* 0x0000a01801007387 */ /* 0x001fe80000100a00 */
[----:B------:R-:W-:Y:S04]  /*3ee00*/  STL.64 [R1+0xa8], R26 ;  /* 0x0000a81a01007387 */ /* 0x000fe80000100a00 */
[----:B------:R-:W0:Y:S04]  /*3ee10*/  LDSM.16.M88.4 R24, [R4+UR4+0x3000] ;  /* 0x003000040418783b */ /* 0x000e280008000200 */
[----:B-1----:R-:W-:Y:S04]  /*3ee20*/  STL.64 [R1+0x90], R12 ;  /* 0x0000900c01007387 */ /* 0x002fe80000100a00 */
[----:B------:R-:W-:Y:S04]  /*3ee30*/  STL.64 [R1+0x98], R14 ;  /* 0x0000980e01007387 */ /* 0x000fe80000100a00 */
[----:B------:R-:W1:Y:S04]  /*3ee40*/  LDSM.16.M88.4 R12, [R4+UR4+0x3800] ;  /* 0x00380004040c783b */ /* 0x000e680008000200 */
[----:B---3--:R-:W-:Y:S04]  /*3ee50*/  STL.64 [R1+0x80], R20 ;  /* 0x0000801401007387 */ /* 0x008fe80000100a00 */
        /* <DEDUP_REMOVED lines=17> */
[----:B---3--:R3:W-:Y:S04]  /*3ef70*/  STL.64 [R1+0x20], R20 ;  /* 0x0000201401007387 */ /* 0x0087e80000100a00 */
[----:B------:R2:W-:Y:S04]  /*3ef80*/  STL.64 [R1+0x28], R22 ;  /* 0x0000281601007387 */ /* 0x0005e80000100a00 */
[----:B---3--:R-:W3:Y:S04]  /*3ef90*/  LDL.LU R20, [R1+0x8c0] ;  /* 0x0008c00001147983 */ /* 0x008ee80000300800 */
[----:B0-----:R0:W-:Y:S04]  /*3efa0*/  STL.64 [R1+0x10], R24 ;  /* 0x0000101801007387 */ /* 0x0011e80000100a00 */
[----:B------:R4:W-:Y:S04]  /*3efb0*/  STL.64 [R1+0x18], R26 ;  /* 0x0000181a01007387 */ /* 0x0009e80000100a00 */
[----:B-1----:R-:W-:Y:S04]  /*3efc0*/  STL.64 [R1], R12 ;  /* 0x0000000c01007387 */ /* 0x002fe80000100a00 */
[----:B------:R-:W-:Y:S04]  /*3efd0*/  STL.64 [R1+0x8], R14 ;  /* 0x0000080e01007387 */ /* 0x000fe80000100a00 */
[----:B------:R-:W3:Y:S04]  /*3efe0*/  LDL.LU R21, [R1+0x8c4] ;  /* 0x0008c40001157983 */ /* 0x000ee80000300800 */
[----:B--2---:R-:W2:Y:S04]  /*3eff0*/  LDL.LU R22, [R1+0x8c8] ;  /* 0x0008c80001167983 */ /* 0x004ea80000300800 */
[----:B------:R-:W2:Y:S04]  /*3f000*/  LDL.LU R23, [R1+0x8cc] ;  /* 0x0008cc0001177983 */ /* 0x000ea80000300800 */
[----:B------:R-:W-:Y:S04]  /*3f010*/  LDSM.16.MT88.4 R12, [R29+UR4+0xa080] ;  /* 0x00a080041d0c783b */ /* 0x000fe80008004200 */
[----:B--2---:R1:W-:Y:S04]  /*3f020*/  STL.64 [R1+0x2e58], R22 ;  /* 0x002e581601007387 */ /* 0x0043e80000100a00 */
[----:B---3--:R-:W-:Y:S04]  /*3f030*/  STL.64 [R1+0x2e50], R20 ;  /* 0x002e501401007387 */ /* 0x008fe80000100a00 */
[----:B0-----:R-:W2:Y:S04]  /*3f040*/  LDL.LU R24, [R1+0x8d0] ;  /* 0x0008d00001187983 */ /* 0x001ea80000300800 */
[----:B------:R-:W2:Y:S04]  /*3f050*/  LDL.LU R25, [R1+0x8d4] ;  /* 0x0008d40001197983 */ /* 0x000ea80000300800 */
[----:B----4-:R-:W3:Y:S04]  /*3f060*/  LDL.LU R26, [R1+0x8d8] ;  /* 0x0008d800011a7983 */ /* 0x010ee80000300800 */
[----:B------:R-:W3:Y:S01]  /*3f070*/  LDL.LU R27, [R1+0x8dc] ;  /* 0x0008dc00011b7983 */ /* 0x000ee20000300800 */
[----:B-1----:R-:W-:-:S02]  /*3f080*/  IMAD.MOV.U32 R22, RZ, RZ, R0 ;  /* 0x000000ffff167224 */ /* 0x002fc400078e0000 */
[----:B------:R-:W-:Y:S01]  /*3f090*/  IMAD.MOV.U32 R23, RZ, RZ, R5 ;  /* 0x000000ffff177224 */ /* 0x000fe200078e0005 */
[----:B---3--:R-:W-:Y:S04]  /*3f0a0*/  STL.64 [R1+0x2e68], R26 ;  /* 0x002e681a01007387 */ /* 0x008fe80000100a00 */
[----:B--2---:R-:W-:Y:S04]  /*3f0b0*/  STL.64 [R1+0x2e60], R24 ;  /* 0x002e601801007387 */ /* 0x004fe80000100a00 */
[----:B------:R-:W2:Y:S04]  /*3f0c0*/  LDL.LU R0, [R1+0x2f98] ;  /* 0x002f980001007983 */ /* 0x000ea80000300800 */
[----:B------:R-:W3:Y:S04]  /*3f0d0*/  LDL.LU R5, [R1+0x2f94] ;  /* 0x002f940001057983 */ /* 0x000ee80000300800 */
[----:B------:R0:W-:Y:S02]  /*3f0e0*/  STL.64 [R1+0x2e70], R22 ;  /* 0x002e701601007387 */ /* 0x0001e40000100a00 */
[----:B0-----:R-:W-:-:S02]  /*3f0f0*/  IMAD.MOV.U32 R22, RZ, RZ, R6 ;  /* 0x000000ffff167224 */ /* 0x001fc400078e0006 */
[----:B------:R-:W-:Y:S01]  /*3f100*/  IMAD.MOV.U32 R23, RZ, RZ, R7 ;  /* 0x000000ffff177224 */ /* 0x000fe200078e0007 */
[----:B------:R-:W4:Y:S04]  /*3f110*/  LDL.LU R6, [R1+0x2f90] ;  /* 0x002f900001067983 */ /* 0x000f280000300800 */
[----:B------:R-:W3:Y:S04]  /*3f120*/  LDL.LU R7, [R1+0x2f8c] ;  /* 0x002f8c0001077983 */ /* 0x000ee80000300800 */
[----:B------:R0:W-:Y:S04]  /*3f130*/  STL.64 [R1+0x2e88], R22 ;  /* 0x002e881601007387 */ /* 0x0001e80000100a00 */
[----:B------:R-:W2:Y:S04]  /*3f140*/  LDL.LU R24, [R1+0xb40] ;  /* 0x000b400001187983 */ /* 0x000ea80000300800 */
[----:B------:R-:W2:Y:S04]  /*3f150*/  LDL.LU R25, [R1+0xb44] ;  /* 0x000b440001197983 */ /* 0x000ea80000300800 */
[----:B------:R-:W4:Y:S04]  /*3f160*/  LDL.LU R26, [R1+0xb48] ;  /* 0x000b4800011a7983 */ /* 0x000f280000300800 */
[----:B------:R-:W4:Y:S01]  /*3f170*/  LDL.LU R27, [R1+0xb4c] ;  /* 0x000b4c00011b7983 */ /* 0x000f220000300800 */
[----:B0-----:R-:W-:-:S02]  /*3f180*/  IMAD.MOV.U32 R22, RZ, RZ, R10 ;  /* 0x000000ffff167224 */ /* 0x001fc400078e000a */
[----:B------:R-:W-:Y:S01]  /*3f190*/  IMAD.MOV.U32 R23, RZ, RZ, R28 ;  /* 0x000000ffff177224 */ /* 0x000fe200078e001c */
[----:B------:R-:W3:Y:S04]  /*3f1a0*/  LDL.LU R10, [R1+0x2f88] ;  /* 0x002f8800010a7983 */ /* 0x000ee80000300800 */
[----:B------:R-:W3:Y:S04]  /*3f1b0*/  LDL.LU R28, [R1+0x2f84] ;  /* 0x002f8400011c7983 */ /* 0x000ee80000300800 */
[----:B------:R-:W-:Y:S04]  /*3f1c0*/  STL.64 [R1+0x2ea0], R22 ;  /* 0x002ea01601007387 */ /* 0x000fe80000100a00 */
[----:B----4-:R-:W-:Y:S04]  /*3f1d0*/  STL.64 [R1+0x2e80], R26 ;  /* 0x002e801a01007387 */ /* 0x010fe80000100a00 */
[----:B--2---:R0:W-:Y:S04]  /*3f1e0*/  STL.64 [R1+0x2e78], R24 ;  /* 0x002e781801007387 */ /* 0x0041e80000100a00 */
[----:B0-----:R-:W2:Y:S04]  /*3f1f0*/  LDL.LU R24, [R1+0xb50] ;  /* 0x000b500001187983 */ /* 0x001ea80000300800 */
[----:B------:R-:W2:Y:S04]  /*3f200*/  LDL.LU R25, [R1+0xb54] ;  /* 0x000b540001197983 */ /* 0x000ea80000300800 */
[----:B------:R-:W4:Y:S04]  /*3f210*/  LDL.LU R26, [R1+0xb58] ;  /* 0x000b5800011a7983 */ /* 0x000f280000300800 */
[----:B------:R-:W4:Y:S01]  /*3f220*/  LDL.LU R27, [R1+0xb5c] ;  /* 0x000b5c00011b7983 */ /* 0x000f220000300800 */
[----:B------:R-:W-:-:S02]  /*3f230*/  IMAD.MOV.U32 R22, RZ, RZ, R8 ;  /* 0x000000ffff167224 */ /* 0x000fc400078e0008 */
[----:B------:R-:W-:Y:S01]  /*3f240*/  IMAD.MOV.U32 R23, RZ, RZ, R11 ;  /* 0x000000ffff177224 */ /* 0x000fe200078e000b */
[----:B------:R-:W3:Y:S04]  /*3f250*/  LDL.LU R8, [R1+0x2f80] ;  /* 0x002f800001087983 */ /* 0x000ee80000300800 */
[----:B------:R-:W3:Y:S04]  /*3f260*/  LDL.LU R11, [R1+0x2f7c] ;  /* 0x002f7c00010b7983 */ /* 0x000ee80000300800 */
[----:B------:R0:W-:Y:S02]  /*3f270*/  STL.64 [R1+0x2eb8], R22 ;  /* 0x002eb81601007387 */ /* 0x0001e40000100a00 */
[----:B0-----:R-:W-:-:S02]  /*3f280*/  IMAD.MOV.U32 R22, RZ, RZ, R0 ;  /* 0x000000ffff167224 */ /* 0x001fc400078e0000 */
[----:B------:R-:W-:Y:S01]  /*3f290*/  IMAD.MOV.U32 R23, RZ, RZ, R9 ;  /* 0x000000ffff177224 */ /* 0x000fe200078e0009 */
[----:B----4-:R-:W-:Y:S04]  /*3f2a0*/  STL.64 [R1+0x2e98], R26 ;  /* 0x002e981a01007387 */ /* 0x010fe80000100a00 */
[----:B--2---:R0:W-:Y:S04]  /*3f2b0*/  STL.64 [R1+0x2e90], R24 ;  /* 0x002e901801007387 */ /* 0x0041e80000100a00 */
[----:B0-----:R-:W2:Y:S04]  /*3f2c0*/  LDL.LU R24, [R1+0xb60] ;  /* 0x000b600001187983 */ /* 0x001ea80000300800 */
[----:B------:R-:W2:Y:S04]  /*3f2d0*/  LDL.LU R25, [R1+0xb64] ;  /* 0x000b640001197983 */ /* 0x000ea80000300800 */
[----:B------:R-:W4:Y:S04]  /*3f2e0*/  LDL.LU R26, [R1+0xb68] ;  /* 0x000b6800011a7983 */ /* 0x000f280000300800 */
[----:B------:R-:W4:Y:S04]  /*3f2f0*/  LDL.LU R27, [R1+0xb6c] ;  /* 0x000b6c00011b7983 */ /* 0x000f280000300800 */
[----:B------:R-:W2:Y:S04]  /*3f300*/  LDL.LU R0, [R1+0x2f78] ;  /* 0x002f780001007983 */ /* 0x000ea80000300800 */
[----:B------:R-:W2:Y:S04]  /*3f310*/  LDL.LU R9, [R1+0x2f74] ;  /* 0x002f740001097983 */ /* 0x000ea80000300800 */
[----:B------:R0:W-:Y:S04]  /*3f320*/  STL.64 [R1+0x2ed0], R22 ;  /* 0x002ed01601007387 */ /* 0x0001e80000100a00 */
[----:B------:R-:W3:Y:S04]  /*3f330*/  LDL.LU R20, [R1+0x8a0] ;  /* 0x0008a00001147983 */ /* 0x000ee80000300800 */
[----:B------:R-:W3:Y:S04]  /*3f340*/  LDL.LU R21, [R1+0x8a4] ;  /* 0x0008a40001157983 */ /* 0x000ee80000300800 */
[----:B0-----:R-:W4:Y:S04]  /*3f350*/  LDL.LU R22, [R1+0x8a8] ;  /* 0x0008a80001167983 */ /* 0x001f280000300800 */
[----:B------:R-:W4:Y:S04]  /*3f360*/  LDL.LU R23, [R1+0x8ac] ;  /* 0x0008ac0001177983 */ /* 0x000f280000300800 */
[----:B----4-:R0:W-:Y:S04]  /*3f370*/  STL.64 [R1+0x2ee0], R22 ;  /* 0x002ee01601007387 */ /* 0x0101e80000100a00 */
[----:B---3--:R-:W-:Y:S01]  /*3f380*/  STL.64 [R1+0x2ed8], R20 ;  /* 0x002ed81401007387 */ /* 0x008fe20000100a00 */
[----:B0-----:R-:W-:-:S02]  /*3f390*/  IMAD.MOV.U32 R22, RZ, RZ, R10 ;  /* 0x000000ffff167224 */ /* 0x001fc400078e000a */
[----:B------:R-:W-:Y:S01]  /*3f3a0*/  IMAD.MOV.U32 R23, RZ, RZ, R7 ;  /* 0x000000ffff177224 */ /* 0x000fe200078e0007 */
[----:B------:R-:W3:Y:S04]  /*3f3b0*/  LDL.LU R10, [R1+0x2f70] ;  /* 0x002f7000010a7983 */ /* 0x000ee80000300800 */
[----:B------:R-:W4:Y:S04]  /*3f3c0*/  LDL.LU R7, [R1+0x2f6c] ;  /* 0x002f6c0001077983 */ /* 0x000f280000300800 */
[----:B------:R-:W-:Y:S04]  /*3f3d0*/  STL.64 [R1+0x2ef8], R22 ;  /* 0x002ef81601007387 */ /* 0x000fe80000100a00 */
[----:B------:R-:W-:Y:S04]  /*3f3e0*/  STL.64 [R1+0x2eb0], R26 ;  /* 0x002eb01a01007387 */ /* 0x000fe80000100a00 */
        /* <DEDUP_REMOVED lines=47> */
[----:B----4-:R-:W-:-:S03]  /*3f6e0*/  IMAD.MOV.U32 R22, RZ, RZ, R8 ;  /* 0x000000ffff167224 */ /* 0x010fc600078e0008 */
[----:B------:R-:W0:Y:S01]  /*3f6f0*/  LDSM.16.M88.4 R8, [R4+UR4+0x7000] ;  /* 0x007000040408783b */ /* 0x000e220008000200 */
[----:B------:R-:W-:-:S03]  /*3f700*/  IMAD.MOV.U32 R23, RZ, RZ, R7 ;  /* 0x000000ffff177224 */ /* 0x000fc600078e0007 */
[----:B---3--:R-:W-:Y:S04]  /*3f710*/  STL.64 [R1+0x2f50], R26 ;  /* 0x002f501a01007387 */ /* 0x008fe80000100a00 */
[----:B--2---:R1:W-:Y:S04]  /*3f720*/  STL.64 [R1+0x2f48], R24 ;  /* 0x002f481801007387 */ /* 0x0043e80000100a00 */
[----:B-1----:R-:W2:Y:S04]  /*3f730*/  LDL.LU R24, [R1+0x850] ;  /* 0x0008500001187983 */ /* 0x002ea80000300800 */
[----:B------:R-:W2:Y:S04]  /*3f740*/  LDL.LU R25, [R1+0x854] ;  /* 0x0008540001197983 */ /* 0x000ea80000300800 */
[----:B------:R-:W2:Y:S04]  /*3f750*/  LDL.LU R26, [R1+0x858] ;  /* 0x00085800011a7983 */ /* 0x000ea80000300800 */
[----:B------:R-:W2:Y:S04]  /*3f760*/  LDL.LU R27, [R1+0x85c] ;  /* 0x00085c00011b7983 */ /* 0x000ea80000300800 */
[----:B0-----:R-:W-:Y:S04]  /*3f770*/  STL [R1+0x2d80], R8 ;  /* 0x002d800801007387 */ /* 0x001fe80000100800 */
[----:B------:R-:W-:Y:S04]  /*3f780*/  STL [R1+0x2d7c], R9 ;  /* 0x002d7c0901007387 */ /* 0x000fe80000100800 */
[----:B------:R0:W-:Y:S04]  /*3f790*/  STL [R1+0x249c], R10 ;  /* 0x00249c0a01007387 */ /* 0x0001e80000100800 */
[----:B------:R1:W-:Y:S01]  /*3f7a0*/  STL [R1+0x2498], R11 ;  /* 0x0024980b01007387 */ /* 0x0003e20000100800 */
[----:B0-----:R-:W-:-:S02]  /*3f7b0*/  IMAD.MOV.U32 R10, RZ, RZ, R6 ;  /* 0x000000ffff0a7224 */ /* 0x001fc400078e0006 */
[----:B-1----:R-:W-:Y:S02]  /*3f7c0*/  IMAD.MOV.U32 R11, RZ, RZ, R5 ;  /* 0x000000ffff0b7224 */ /* 0x002fe400078e0005 */
[----:B------:R-:W0:Y:S04]  /*3f7d0*/  LDSM.16.M88.4 R4, [R4+UR4+0x7800] ;  /* 0x007800040404783b */ /* 0x000e280008000200 */
[----:B0-----:R-:W-:Y:S04]  /*3f7e0*/  STL [R1+0x2d64], R4 ;  /* 0x002d640401007387 */ /* 0x001fe80000100800 */
[----:B------:R0:W-:Y:S04]  /*3f7f0*/  STL [R1+0x2d60], R5 ;  /* 0x002d600501007387 */ /* 0x0001e80000100800 */
[----:B------:R-:W-:Y:S04]  /*3f800*/  STL [R1+0x2394], R6 ;  /* 0x0023940601007387 */ /* 0x000fe80000100800 */
[----:B------:R-:W-:Y:S04]  /*3f810*/  STL [R1+0x2390], R7 ;  /* 0x0023900701007387 */ /* 0x000fe80000100800 */
[----:B0-----:R-:W3:Y:S04]  /*3f820*/  LDL.64 R4, [R1+0xd0] ;  /* 0x0000d00001047983 */ /* 0x001ee80000100a00 */
[----:B------:R0:W-:Y:S04]  /*3f830*/  STL.64 [R1+0x2d58], R14 ;  /* 0x002d580e01007387 */ /* 0x0001e80000100a00 */
[----:B------:R-:W-:Y:S01]  /*3f840*/  STL.64 [R1+0x2d50], R12 ;  /* 0x002d500c01007387 */ /* 0x000fe20000100a00 */
[----:B0-----:R-:W-:-:S02]  /*3f850*/  IMAD.MOV.U32 R14, RZ, RZ, R2 ;  /* 0x000000ffff0e7224 */ /* 0x001fc400078e0002 */
[----:B------:R-:W-:Y:S01]  /*3f860*/  IMAD.MOV.U32 R15, RZ, RZ, R3 ;  /* 0x000000ffff0f7224 */ /* 0x000fe200078e0003 */
[----:B------:R-:W4:Y:S04]  /*3f870*/  LDL.LU R2, [R1+0x2f5c] ;  /* 0x002f5c0001027983 */ /* 0x000f280000300800 */
[----:B------:R-:W4:Y:S01]  /*3f880*/  LDL.LU R3, [R1+0x2f58] ;  /* 0x002f580001037983 */ /* 0x000f220000300800 */
[----:B--2---:R-:W-:Y:S03]  /*3f890*/  HMMA.16816.F32 R20, R16, R22, R24 ;  /* 0x000000161014723c */ /* 0x004fe60000001818 */
[----:B------:R-:W2:Y:S04]  /*3f8a0*/  LDL.LU.64 R26, [R1+0x2f50] ;  /* 0x002f5000011a7983 */ /* 0x000ea80000300a00 */
[----:B------:R-:W2:-:S15]  /*3f8b0*/  LDL.LU.64 R24, [R1+0x2f48] ;  /* 0x002f480001187983 */ /* 0x000e9e0000300a00 */
[----:B------:R-:W-:-:S01]  /*3f8c0*/  NOP ;  /* 0x0000000000007918 */ /* 0x000fc20000000000 */
        /* <DEDUP_REMOVED lines=30> */
[----:B0-----:R-:W3:Y:S04]  /*3fab0*/  LDL.LU.64 R22, [R1+0x2ee0] ;  /* 0x002ee00001167983 */ /* 0x001ee80000300a00 */
[----:B------:R-:W3:Y:S02]  /*3fac0*/  LDL.LU.64 R20, [R1+0x2ed8] ;  /* 0x002ed80001147983 */ /* 0x000ee40000300a00 */
[----:B---3--:R-:W-:Y:S02]  /*3fad0*/  HMMA.16816.F32 R8, R16, R10, R20 ;  /* 0x0000000a1008723c */ /* 0x008fe40000001814 */
[----:B------:R-:W2:-:S15]  /*3fae0*/  LDL.LU.64 R22, [R1+0x2ed0] ;  /* 0x002ed00001167983 */ /* 0x000e9e0000300a00 */
[----:B------:R-:W-:-:S06]  /*3faf0*/  NOP ;  /* 0x0000000000007918 */ /* 0x000fcc0000000000 */
[----:B------:R0:W-:Y:S04]  /*3fb00*/  STL.64 [R1+0x140], R8 ;  /* 0x0001400801007387 */ /* 0x0001e80000100a00 */
[----:B------:R-:W-:Y:S04]  /*3fb10*/  STL.64 [R1+0x148], R10 ;  /* 0x0001480a01007387 */ /* 0x000fe80000100a00 */
[----:B0-----:R-:W3:Y:S01]  /*3fb20*/  LDL.LU R8, [R1+0x8b0] ;  /* 0x0008b00001087983 */ /* 0x001ee20000300800 */
        /* <DEDUP_REMOVED lines=35> */
[----:B------:R-:W3:Y:S01]  /*3fd60*/  LDL.LU.64 R20, [R1+0x2e50] ;  /* 0x002e500001147983 */ /* 0x000ee20000300a00 */
[----:B--2---:R-:W-:Y:S03]  /*3fd70*/  HMMA.16816.F32 R12, R16, R14, R24 ;  /* 0x0000000e100c723c */ /* 0x004fe60000001818 */
[----:B------:R-:W3:Y:S04]  /*3fd80*/  LDL.LU.64 R26, [R1+0x2e48] ;  /* 0x002e4800011a7983 */ /* 0x000ee80000300a00 */
[----:B------:R-:W3:Y:S04]  /*3fd90*/  LDL.LU.64 R24, [R1+0x2e40] ;  /* 0x002e400001187983 */ /* 0x000ee80000300a00 */
[----:B------:R-:W2:Y:S01]  /*3fda0*/  LDL.64 R16, [R1+0xc0] ;  /* 0x0000c00001107983 */ /* 0x000ea20000100a00 */
[----:B------:R-:W-:-:S02]  /*3fdb0*/  IMAD.MOV.U32 R7, RZ, RZ, R5 ;  /* 0x000000ffff077224 */ /* 0x000fc400078e0005 */
[----:B----4-:R-:W-:-:S09]  /*3fdc0*/  IMAD.MOV.U32 R9, RZ, RZ, R3 ;  /* 0x000000ffff097224 */ /* 0x010fd200078e0003 */
[----:B------:R0:W-:Y:S04]  /*3fdd0*/  STL.64 [R1+0xe0], R12 ;  /* 0x0000e00c01007387 */ /* 0x0001e80000100a00 */
[----:B------:R-:W-:Y:S01]  /*3fde0*/  STL.64 [R1+0xe8], R14 ;  /* 0x0000e80e01007387 */ /* 0x000fe20000100a00 */
[----:B0-----:R-:W-:Y:S01]  /*3fdf0*/  IMAD.MOV.U32 R12, RZ, RZ, R4 ;  /* 0x000000ffff0c7224 */ /* 0x001fe200078e0004 */
[----:B---3--:R-:W-:-:S15]  /*3fe00*/  HMMA.16816.F32 R20, R24, R4, R20 ;  /* 0x000000041814723c */ /* 0x008fde0000001814 */
[----:B------:R-:W-:-:S08]  /*3fe10*/  NOP ;  /* 0x0000000000007918 */ /* 0x000fd00000000000 */
[----:B------:R0:W-:Y:S01]  /*3fe20*/  STL [R1+0x400], R20 ;  /* 0x0004001401007387 */ /* 0x0001e20000100800 */
[----:B------:R-:W-:-:S03]  /*3fe30*/  IMAD.MOV.U32 R3, RZ, RZ, R21 ;  /* 0x000000ffff037224 */ /* 0x000fc600078e0015 */
[----:B0-----:R-:W3:Y:S04]  /*3fe40*/  LDL.LU.64 R20, [R1+0x2e38] ;  /* 0x002e380001147983 */ /* 0x001ee80000300a00 */
[----:B------:R-:W-:Y:S04]  /*3fe50*/  STL [R1+0x2d6c], R7 ;  /* 0x002d6c0701007387 */ /* 0x000fe80000100800 */
[----:B------:R0:W-:Y:S04]  /*3fe60*/  STL [R1+0x2d68], R12 ;  /* 0x002d680c01007387 */ /* 0x0001e80000100800 */
[----:B0-----:R-:W4:Y:S04]  /*3fe70*/  LDL.LU R12, [R1+0xb20] ;  /* 0x000b2000010c7983 */ /* 0x001f280000300800 */
[----:B------:R-:W4:Y:S04]  /*3fe80*/  LDL.LU R13, [R1+0xb24] ;  /* 0x000b2400010d7983 */ /* 0x000f280000300800 */
[----:B------:R-:W3:Y:S04]  /*3fe90*/  LDL.LU R14, [R1+0xb28] ;  /* 0x000b2800010e7983 */ /* 0x000ee80000300800 */
[----:B------:R-:W3:Y:S01]  /*3fea0*/  LDL.LU R15, [R1+0xb2c] ;  /* 0x000b2c00010f7983 */ /* 0x000ee20000300800 */
[----:B------:R-:W-:-:S02]  /*3feb0*/  IMAD.MOV.U32 R10, RZ, RZ, R2 ;  /* 0x000000ffff0a7224 */ /* 0x000fc400078e0002 */
[----:B------:R-:W-:-:S07]  /*3fec0*/  IMAD.MOV.U32 R11, RZ, RZ, R0 ;  /* 0x000000ffff0b7224 */ /* 0x000fce00078e0000 */
[----:B--2---:R-:W-:Y:S01]  /*3fed0*/  HMMA.16816.F32 R8, R24, R16, R8 ;  /* 0x000000101808723c */ /* 0x004fe20000001808 */
[----:B------:R-:W-:Y:S02]  /*3fee0*/  IMAD.MOV.U32 R0, RZ, RZ, R23 ;  /* 0x000000ffff007224 */ /* 0x000fe400078e0017 */
[----:B------:R-:W-:Y:S01]  /*3fef0*/  IMAD.MOV.U32 R2, RZ, RZ, R22 ;  /* 0x000000ffff027224 */ /* 0x000fe200078e0016 */
[----:B---3--:R-:W-:Y:S04]  /*3ff00*/  STL.64 [R1+0x2e28], R14 ;  /* 0x002e280e01007387 */ /* 0x008fe80000100a00 */
[----:B----4-:R0:W-:Y:S04]  /*3ff10*/  STL.64 [R1+0x2e20], R12 ;  /* 0x002e200c01007387 */ /* 0x0101e80000100a00 */
[----:B0-----:R-:W2:Y:S04]  /*3ff20*/  LDL.LU R12, [R1+0xb30] ;  /* 0x000b3000010c7983 */ /* 0x001ea80000300800 */
[----:B------:R-:W2:Y:S04]  /*3ff30*/  LDL.LU R13, [R1+0xb34] ;  /* 0x000b3400010d7983 */ /* 0x000ea80000300800 */
[----:B------:R-:W2:Y:S04]  /*3ff40*/  LDL.LU R14, [R1+0xb38] ;  /* 0x000b3800010e7983 */ /* 0x000ea80000300800 */
[----:B------:R-:W2:Y:S04]  /*3ff50*/  LDL.LU R15, [R1+0xb3c] ;  /* 0x000b3c00010f7983 */ /* 0x000ea80000300800 */
[----:B------:R-:W-:Y:S04]  /*3ff60*/  STL [R1+0x25f8], R0 ;  /* 0x0025f80001007387 */ /* 0x000fe80000100800 */
[----:B------:R-:W-:Y:S04]  /*3ff70*/  STL [R1+0x2d70], R29 ;  /* 0x002d701d01007387 */ /* 0x000fe80000100800 */
[----:B------:R-:W-:Y:S04]  /*3ff80*/  STL [R1+0x257c], R2 ;  /* 0x00257c0201007387 */ /* 0x000fe80000100800 */
[----:B------:R-:W-:Y:S04]  /*3ff90*/  STL [R1+0x2578], R3 ;  /* 0x0025780301007387 */ /* 0x000fe80000100800 */
[----:B------:R0:W-:Y:S04]  /*3ffa0*/  STL.64 [R1+0x3f0], R8 ;  /* 0x0003f00801007387 */ /* 0x0001e80000100a00 */
[----:B------:R-:W-:Y:S04]  /*3ffb0*/  STL.64 [R1+0x3f8], R10 ;  /* 0x0003f80a01007387 */ /* 0x000fe80000100a00 */
[----:B0-----:R-:W3:Y:S04]  /*3ffc0*/  LDL.64 R8, [R1+0x80] ;  /* 0x0000800001087983 */ /* 0x001ee80000100a00 */
[----:B---3--:R0:W-:Y:S04]  /*3ffd0*/  STL.64 [R1+0x2e08], R8 ;  /* 0x002e080801007387 */ /* 0x0081e80000100a00 */
[----:B0-----:R-:W3:Y:S04]  /*3ffe0*/  LDL.LU R8, [R1+0xb10] ;  /* 0x000b100001087983 */ /* 0x001ee80000300800 */
[----:B------:R-:W3:Y:S04]  /*3fff0*/  LDL.LU R9, [R1+0xb14] ;  /* 0x000b140001097983 */ /* 0x000ee80000300800 */
[----:B------:R-:W4:Y:S04]  /*40000*/  LDL.LU R10, [R1+0xb18] ;  /* 0x000b1800010a7983 */ /* 0x000f280000300800 */
[----:B------:R-:W4:Y:S04]  /*40010*/  LDL.LU R11, [R1+0xb1c] ;  /* 0x000b1c00010b7983 */ /* 0x000f280000300800 */
[----:B----4-:R-:W-:Y:S04]  /*40020*/  STL.64 [R1+0x2e18], R10 ;  /* 0x002e180a01007387 */ /* 0x010fe80000100a00 */
[----:B---3--:R0:W-:Y:S04]  /*40030*/  STL.64 [R1+0x2e10], R8 ;  /* 0x002e100801007387 */ /* 0x0081e80000100a00 */
[----:B0-----:R-:W3:Y:S01]  /*40040*/  LDL.64 R8, [R1+0xa0] ;  /* 0x0000a00001087983 */ /* 0x001ee20000100a00 */
[----:B------:R-:W-:Y:S01]  /*40050*/  LOP3.LUT R6, R29, 0x20, RZ, 0x3c, !PT ;  /* 0x000000201d067812 */ /* 0x000fe200078e3cff */
[----:B------:R-:W-:-:S02]  /*40060*/  IMAD.MOV.U32 R18, RZ, RZ, R21 ;  /* 0x000000ffff127224 */ /* 0x000fc400078e0015 */
[----:B------:R-:W-:Y:S02]  /*40070*/  IMAD.MOV.U32 R19, RZ, RZ, R20 ;  /* 0x000000ffff137224 */ /* 0x000fe400078e0014 */
[----:B------:R-:W0:Y:S04]  /*40080*/  LDSM.16.MT88.4 R20, [R6+UR4+0xa000] ;  /* 0x00a000040614783b */ /* 0x000e280008004200 */
[----:B---3--:R1:W-:Y:S04]  /*40090*/  STL.64 [R1+0x2e30], R8 ;  /* 0x002e300801007387 */ /* 0x0083e80000100a00 */
[----:B-1----:R-:W2:Y:S04]  /*400a0*/  LDL.64 R8, [R1+0xb0] ;  /* 0x0000b00001087983 */ /* 0x002ea80000100a00 */
[----:B------:R1:W-:Y:S04]  /*400b0*/  STL.64 [R1+0x2d38], R16 ;  /* 0x002d381001007387 */ /* 0x0003e80000100a00 */
[----:B-1----:R-:W3:Y:S04]  /*400c0*/  LDL.LU R16, [R1+0xb00] ;  /* 0x000b000001107983 */ /* 0x002ee80000300800 */
[----:B------:R-:W-:Y:S04]  /*400d0*/  STL [R1+0x2d74], R6 ;  /* 0x002d740601007387 */ /* 0x000fe80000100800 */
[----:B------:R-:W4:Y:S04]  /*400e0*/  LDL.64 R4, [R1+0x70] ;  /* 0x0000700001047983 */ /* 0x000f280000100a00 */
[----:B0-----:R-:W-:Y:S04]  /*400f0*/  STL.64 [R1+0x2c28], R22 ;  /* 0x002c281601007387 */ /* 0x001fe80000100a00 */
[----:B------:R0:W-:Y:S01]  /*40100*/  STL.64 [R1+0x2c20], R20 ;  /* 0x002c201401007387 */ /* 0x0001e20000100a00 */
[----:B------:R-:W-:-:S03]  /*40110*/  IMAD.MOV.U32 R17, RZ, RZ, R28 ;  /* 0x000000ffff117224 */ /* 0x000fc600078e001c */
[----:B0-----:R-:W3:Y:S01]  /*40120*/  LDL.64 R20, [R1+0x90] ;  /* 0x0000900001147983 */ /* 0x001ee20000100a00 */
[----:B--2---:R-:W-:Y:S06]  /*40130*/  HMMA.16816.F32 R12, R24, R8, R12 ;  /* 0x00000008180c723c */ /* 0x004fec000000180c */
[----:B------:R-:W-:Y:S02]  /*40140*/  IMAD.MOV.U32 R2, RZ, RZ, R8 ;  /* 0x000000ffff027224 */ /* 0x000fe400078e0008 */
[----:B------:R-:W-:Y:S02]  /*40150*/  IMAD.MOV.U32 R0, RZ, RZ, R9 ;  /* 0x000000ffff007224 */ /* 0x000fe400078e0009 */
[----:B------:R-:W2:-:S13]  /*40160*/  LDL.LU.64 R8, [R1+0x2e30] ;  /* 0x002e300001087983 */ /* 0x000e9a0000300a00 */
[----:B------:R-:W-:Y:S04]  /*40170*/  STL.64 [R1+0x8a0], R12 ;  /* 0x0008a00c01007387 */ /* 0x000fe80000100a00 */
[----:B------:R0:W-:Y:S01]  /*40180*/  STL [R1+0x8a8], R14 ;  /* 0x0008a80e01007387 */ /* 0x0001e20000100800 */
[----:B------:R-:W-:-:S03]  /*40190*/  IMAD.MOV.U32 R28, RZ, RZ, R15 ;  /* 0x000000ffff1c7224 */ /* 0x000fc600078e000f */
[----:B0-----:R-:W4:Y:S04]  /*401a0*/  LDL.LU.64 R14, [R1+0x2e28] ;  /* 0x002e2800010e7983 */ /* 0x001f280000300a00 */
[----:B------:R-:W4:Y:S04]  /*401b0*/  LDL.LU.64 R12, [R1+0x2e20] ;  /* 0x002e2000010c7983 */ /* 0x000f280000300a00 */
[----:B------:R-:W-:Y:S04]  /*401c0*/  STL [R1+0x2d78], R2 ;  /* 0x002d780201007387 */ /* 0x000fe80000100800 */
[----:B------:R-:W-:Y:S01]  /*401d0*/  STL [R1+0x25fc], R28 ;  /* 0x0025fc1c01007387 */ /* 0x000fe20000100800 */
[----:B--2---:R-:W-:Y:S01]  /*401e0*/  IMAD.MOV.U32 R3, RZ, RZ, R9 ;  /* 0x000000ffff037224 */ /* 0x004fe200078e0009 */
[----:B----4-:R-:W-:-:S15]  /*401f0*/  HMMA.16816.F32 R12, R24, R8, R12 ;  /* 0x00000008180c723c */ /* 0x010fde000000180c */
[----:B------:R-:W-:-:S08]  /*40200*/  NOP ;  /* 0x0000000000007918 */ /* 0x000fd00000000000 */
[----:B------:R0:W-:Y:S04]  /*40210*/  STL.64 [R1+0x890], R12 ;  /* 0x0008900c01007387 */ /* 0x0001e80000100a00 */
[----:B------:R3:W-:Y:S04]  /*40220*/  STL.64 [R1+0x898], R14 ;  /* 0x0008980e01007387 */ /* 0x0007e80000100a00 */
[----:B------:R-:W2:Y:S01]  /*40230*/  LDL.LU.64 R10, [R1+0x2e18] ;  /* 0x002e1800010a7983 */ /* 0x000ea20000300a00 */
[----:B0-----:R-:W-:-:S03]  /*40240*/  IMAD.MOV.U32 R13, RZ, RZ, R8 ;  /* 0x000000ffff0d7224 */ /* 0x001fc600078e0008 */
[----:B------:R-:W2:Y:S01]  /*40250*/  LDL.LU.64 R8, [R1+0x2e10] ;  /* 0x002e100001087983 */ /* 0x000ea20000300a00 */
[----:B---3--:R-:W-:Y:S02]  /*40260*/  IMAD.MOV.U32 R15, RZ, RZ, R20 ;  /* 0x000000ffff0f7224 */ /* 0x008fe400078e0014 */
[----:B------:R-:W-:Y:S01]  /*40270*/  IMAD.MOV.U32 R14, RZ, RZ, R21 ;  /* 0x000000ffff0e7224 */ /* 0x000fe200078e0015 */
[----:B--2---:R-:W-:-:S15]  /*40280*/  HMMA.16816.F32 R8, R24, R20, R8 ;  /* 0x000000141808723c */ /* 0x004fde0000001808 */
[----:B------:R-:W-:-:S08]  /*40290*/  NOP ;  /* 0x0000000000007918 */ /* 0x000fd00000000000 */
[----:B------:R0:W-:Y:S04]  /*402a0*/  STL.64 [R1+0x880], R8 ;  /* 0x0008800801007387 */ /* 0x0001e80000100a00 */
[----:B------:R-:W-:Y:S04]  /*402b0*/  STL.64 [R1+0x888], R10 ;  /* 0x0008880a01007387 */ /* 0x000fe80000100a00 */
[----:B0-----:R-:W2:Y:S04]  /*402c0*/  LDL.LU.64 R8, [R1+0x2e08] ;  /* 0x002e080001087983 */ /* 0x001ea80000300a00 */
[----:B------:R-:W-:Y:S04]  /*402d0*/  STL.64 [R1+0x2de0], R14 ;  /* 0x002de00e01007387 */ /* 0x000fe80000100a00 */
[----:B------:R0:W-:Y:S04]  /*402e0*/  STL [R1+0x2dd8], R13 ;  /* 0x002dd80d01007387 */ /* 0x0001e80000100800 */
[----:B------:R-:W3:Y:S04]  /*402f0*/  LDL.LU R12, [R1+0xaf0] ;  /* 0x000af000010c7983 */ /* 0x000ee80000300800 */
[----:B0-----:R-:W3:Y:S04]  /*40300*/  LDL.LU R13, [R1+0xaf4] ;  /* 0x000af400010d7983 */ /* 0x001ee80000300800 */
[----:B------:R-:W3:Y:S04]  /*40310*/  LDL.LU R14, [R1+0xaf8] ;  /* 0x000af800010e7983 */ /* 0x000ee80000300800 */
[----:B------:R-:W3:Y:S04]  /*40320*/  LDL.LU R15, [R1+0xafc] ;  /* 0x000afc00010f7983 */ /* 0x000ee80000300800 */
[----:B------:R-:W4:Y:S04]  /*40330*/  LDL R20, [R1] ;  /* 0x0000000001147983 */ /* 0x000f280000100800 */
[----:B------:R-:W4:Y:S04]  /*40340*/  LDL R21, [R1+0x4] ;  /* 0x0000040001157983 */ /* 0x000f280000100800 */
[----:B----4-:R0:W-:Y:S04]  /*40350*/  STL.64 [R1+0x2d98], R20 ;  /* 0x002d981401007387 */ /* 0x0101e80000100a00 */
[----:B0-----:R-:W4:Y:S04]  /*40360*/  LDL.64 R20, [R1+0x10] ;  /* 0x0000100001147983 */ /* 0x001f280000100a00 */
[----:B----4-:R0:W-:Y:S04]  /*40370*/  STL.64 [R1+0x2da0], R20 ;  /* 0x002da01401007387 */ /* 0x0101e80000100a00 */
[----:B0-----:R-:W4:Y:S04]  /*40380*/  LDL.64 R20, [R1+0x20] ;  /* 0x0000200001147983 */ /* 0x001f280000100a00 */
[----:B----4-:R2:W-:Y:S02]  /*40390*/  STL.64 [R1+0x2db8], R20 ;  /* 0x002db81401007387 */ /* 0x0105e40000100a00 */
[----:B--2---:R-:W-:-:S15]  /*403a0*/  HMMA.16816.F32 R20, R24, R8, R16 ;  /* 0x000000081814723c */ /* 0x004fde0000001810 */
[----:B------:R-:W-:-:S08]  /*403b0*/  NOP ;  /* 0x0000000000007918 */ /* 0x000fd00000000000 */
[----:B------:R0:W-:Y:S04]  /*403c0*/  STL.64 [R1+0x870], R20 ;  /* 0x0008701401007387 */ /* 0x0001e80000100a00 */
[----:B0-----:R-:W2:Y:S01]  /*403d0*/  LDL.64 R20, [R1+0x30] ;  /* 0x0000300001147983 */ /* 0x001ea20000100a00 */
[----:B------:R-:W-:Y:S02]  /*403e0*/  IMAD.MOV.U32 R11, RZ, RZ, R23 ;  /* 0x000000ffff0b7224 */ /* 0x000fe400078e0017 */
[----:B------:R-:W-:Y:S02]  /*403f0*/  IMAD.MOV.U32 R10, RZ, RZ, R22 ;  /* 0x000000ffff0a7224 */ /* 0x000fe400078e0016 */
[----:B------:R-:W-:Y:S02]  /*40400*/  IMAD.MOV.U32 R17, RZ, RZ, R8 ;  /* 0x000000ffff117224 */ /* 0x000fe400078e0008 */
[----:B------:R-:W-:-:S02]  /*40410*/  IMAD.MOV.U32 R16, RZ, RZ, R9 ;  /* 0x000000ffff107224 */ /* 0x000fc400078e0009 */
[----:B------:R-:W-:Y:S02]  /*40420*/  IMAD.MOV.U32 R19, RZ, RZ, R4 ;  /* 0x000000ffff137224 */ /* 0x000fe400078e0004 */
[----:B------:R-:W-:Y:S01]  /*40430*/  IMAD.MOV.U32 R18, RZ, RZ, R5 ;  /* 0x000000ffff127224 */ /* 0x000fe200078e0005 */
[----:B--2---:R-:W-:Y:S04]  /*40440*/  STL.64 [R1+0x2dd0], R20 ;  /* 0x002dd01401007387 */ /* 0x004fe80000100a00 */
[----:B------:R-:W-:Y:S04]  /*40450*/  STL [R1+0x24a4], R11 ;  /* 0x0024a40b01007387 */ /* 0x000fe80000100800 */
[----:B------:R3:W-:Y:S02]  /*40460*/  STL [R1+0x24a0], R10 ;  /* 0x0024a00a01007387 */ /* 0x0007e40000100800 */
[----:B---3--:R-:W-:-:S15]  /*40470*/  HMMA.16816.F32 R8, R24, R4, R12 ;  /* 0x000000041808723c */ /* 0x008fde000000180c */
[----:B------:R-:W-:-:S08]  /*40480*/  NOP ;  /* 0x0000000000007918 */ /* 0x000fd00000000000 */
[----:B------:R0:W-:Y:S04]  /*40490*/  STL.64 [R1+0x860], R8 ;  /* 0x0008600801007387 */ /* 0x0001e80000100a00 */
[----:B------:R-:W-:Y:S04]  /*404a0*/  STL.64 [R1+0x868], R10 ;  /* 0x0008680a01007387 */ /* 0x000fe80000100a00 */
[----:B------:R-:W2:Y:S04]  /*404b0*/  LDL.LU R4, [R1+0xae0] ;  /* 0x000ae00001047983 */ /* 0x000ea80000300800 */
[----:B------:R-:W2:Y:S04]  /*404c0*/  LDL.LU R5, [R1+0xae4] ;  /* 0x000ae40001057983 */ /* 0x000ea80000300800 */
[----:B------:R-:W2:Y:S04]  /*404d0*/  LDL.LU R6, [R1+0xae8] ;  /* 0x000ae80001067983 */ /* 0x000ea80000300800 */
[----:B------:R-:W2:Y:S04]  /*404e0*/  LDL.LU R7, [R1+0xaec] ;  /* 0x000aec0001077983 */ /* 0x000ea80000300800 */
[----:B0-----:R-:W2:Y:S04]  /*404f0*/  LDL.64 R8, [R1+0x60] ;  /* 0x0000600001087983 */ /* 0x001ea80000100a00 */
[----:B------:R-:W3:Y:S04]  /*40500*/  LDL.LU R12, [R1+0xac0] ;  /* 0x000ac000010c7983 */ /* 0x000ee80000300800 */
[----:B------:R-:W3:Y:S04]  /*40510*/  LDL.LU R13, [R1+0xac4] ;  /* 0x000ac400010d7983 */ /* 0x000ee80000300800 */
[----:B------:R-:W4:Y:S04]  /*40520*/  LDL.LU R14, [R1+0xac8] ;  /* 0x000ac800010e7983 */ /* 0x000f280000300800 */
[----:B------:R-:W4:Y:S04]  /*40530*/  LDL.LU R15, [R1+0xacc] ;  /* 0x000acc00010f7983 */ /* 0x000f280000300800 */
[----:B----4-:R-:W-:Y:S04]  /*40540*/  STL.64 [R1+0x2df0], R14 ;  /* 0x002df00e01007387 */ /* 0x010fe80000100a00 */
[----:B---3--:R0:W-:Y:S04]  /*40550*/  STL.64 [R1+0x2de8], R12 ;  /* 0x002de80c01007387 */ /* 0x0081e80000100a00 */
[----:B0-----:R-:W3:Y:S04]  /*40560*/  LDL R12, [R1+0x50] ;  /* 0x00005000010c7983 */ /* 0x001ee80000100800 */
[----:B------:R-:W3:Y:S04]  /*40570*/  LDL R13, [R1+0x54] ;  /* 0x00005400010d7983 */ /* 0x000ee80000100800 */
[----:B---3--:R-:W-:Y:S04]  /*40580*/  STL.64 [R1+0x2e00], R12 ;  /* 0x002e000c01007387 */ /* 0x008fe80000100a00 */
[----:B------:R-:W3:Y:S04]  /*40590*/  LDL.64 R20, [R1+0x40] ;  /* 0x0000400001147983 */ /* 0x000ee80000100a00 */
        /* <DEDUP_REMOVED lines=11> */
[----:B--2---:R-:W-:Y:S03]  /*40650*/  HMMA.16816.F32 R12, R24, R8, R4 ;  /* 0x00000008180c723c */ /* 0x004fe60000001804 */
[----:B---3--:R-:W-:Y:S04]  /*40660*/  STL.64 [R1+0x2db0], R18 ;  /* 0x002db01201007387 */ /* 0x008fe80000100a00 */
[----:B----4-:R0:W-:Y:S04]  /*40670*/  STL.64 [R1+0x2da8], R16 ;  /* 0x002da81001007387 */ /* 0x0101e80000100a00 */
        /* <DEDUP_REMOVED lines=10> */
[----:B------:R0:W-:Y:S04]  /*40720*/  STL.64 [R1+0x850], R12 ;  /* 0x0008500c01007387 */ /* 0x0001e80000100a00 */
[----:B0-----:R-:W3:Y:S01]  /*40730*/  LDL.LU.64 R12, [R1+0x2e00] ;  /* 0x002e0000010c7983 */ /* 0x001ee20000300a00 */
[----:B------:R-:W-:-:S02]  /*40740*/  IMAD.MOV.U32 R11, RZ, RZ, R14 ;  /* 0x000000ffff0b7224 */ /* 0x000fc400078e000e */
[----:B------:R-:W-:Y:S02]  /*40750*/  IMAD.MOV.U32 R10, RZ, RZ, R15 ;  /* 0x000000ffff0a7224 */ /* 0x000fe400078e000f */
[----:B------:R-:W-:Y:S02]  /*40760*/  IMAD.MOV.U32 R5, RZ, RZ, R8 ;  /* 0x000000ffff057224 */ /* 0x000fe400078e0008 */
[----:B------:R-:W-:Y:S01]  /*40770*/  IMAD.MOV.U32 R28, RZ, RZ, R9 ;  /* 0x000000ffff1c7224 */ /* 0x000fe200078e0009 */
[----:B------:R0:W-:Y:S04]  /*40780*/  STL [R1+0x24ac], R10 ;  /* 0x0024ac0a01007387 */ /* 0x0001e80000100800 */
[----:B------:R1:W-:Y:S04]  /*40790*/  STL [R1+0x24a8], R11 ;  /* 0x0024a80b01007387 */ /* 0x0003e80000100800 */
[----:B------:R-:W4:Y:S04]  /*407a0*/  LDL.LU R8, [R1+0x800] ;  /* 0x0008000001087983 */ /* 0x000f280000300800 */
[----:B------:R-:W4:Y:S04]  /*407b0*/  LDL.LU R9, [R1+0x804] ;  /* 0x0008040001097983 */ /* 0x000f280000300800 */
[----:B0-----:R-:W4:Y:S04]  /*407c0*/  LDL.LU R10, [R1+0x808] ;  /* 0x00080800010a7983 */ /* 0x001f280000300800 */
[----:B-1----:R-:W4:Y:S01]  /*407d0*/  LDL.LU R11, [R1+0x80c] ;  /* 0x00080c00010b7983 */ /* 0x002f220000300800 */
[----:B---3--:R-:W-:Y:S03]  /*407e0*/  HMMA.16816.F32 R12, R24, R12, R20 ;  /* 0x0000000c180c723c */ /* 0x008fe60000001814 */
[----:B------:R-:W3:-:S15]  /*407f0*/  LDL.LU.64 R20, [R1+0x2df8] ;  /* 0x002df80001147983 */ /* 0x000ede0000300a00 */
[----:B------:R-:W-:-:S05]  /*40800*/  NOP ;  /* 0x0000000000007918 */ /* 0x000fca0000000000 */
[----:B------:R-:W-:Y:S04]  /*40810*/  STL.64 [R1+0x840], R12 ;  /* 0x0008400c01007387 */ /* 0x000fe80000100a00 */
[----:B------:R0:W-:Y:S04]  /*40820*/  STL.64 [R1+0x848], R14 ;  /* 0x0008480e01007387 */ /* 0x0001e80000100a00 */
[----:B0-----:R-:W2:Y:S04]  /*40830*/  LDL.LU.64 R14, [R1+0x2df0] ;  /* 0x002df000010e7983 */ /* 0x001ea80000300a00 */
[----:B------:R-:W2:Y:S01]  /*40840*/  LDL.LU.64 R12, [R1+0x2de8] ;  /* 0x002de800010c7983 */ /* 0x000ea20000300a00 */
[----:B---3--:R-:W-:Y:S01]  /*40850*/  IMAD.MOV.U32 R4, RZ, RZ, R21 ;  /* 0x000000ffff047224 */ /* 0x008fe200078e0015 */
[----:B--2---:R-:W-:-:S15]  /*40860*/  HMMA.16816.F32 R12, R24, R20, R12 ;  /* 0x00000014180c723c */ /* 0x004fde000000180c */
[----:B------:R-:W-:-:S08]  /*40870*/  NOP ;  /* 0x0000000000007918 */ /* 0x000fd00000000000 */
[----:B------:R0:W-:Y:S04]  /*40880*/  STL.64 [R1+0x830], R12 ;  /* 0x0008300c01007387 */ /* 0x0001e80000100a00 */
[----:B------:R1:W-:Y:S01]  /*40890*/  STL.64 [R1+0x838], R14 ;  /* 0x0008380e01007387 */ /* 0x0003e20000100a00 */
[----:B0-----:R-:W-:-:S03]  /*408a0*/  IMAD.MOV.U32 R12, RZ, RZ, R20 ;  /* 0x000000ffff0c7224 */ /* 0x001fc600078e0014 */
[----:B-1----:R-:W2:Y:S04]  /*408b0*/  LDL.LU.64 R14, [R1+0x2de0] ;  /* 0x002de000010e7983 */ /* 0x002ea80000300a00 */
[----:B------:R-:W3:Y:S04]  /*408c0*/  LDL.LU R13, [R1+0x2dd8] ;  /* 0x002dd800010d7983 */ /* 0x000ee80000300800 */
[----:B------:R-:W4:Y:S02]  /*408d0*/  LDL.LU.64 R20, [R1+0x2dd0] ;  /* 0x002dd00001147983 */ /* 0x000f240000300a00 */
[----:B----4-:R-:W-:Y:S06]  /*408e0*/  HMMA.16816.F32 R16, R24, R20, R16 ;  /* 0x000000141810723c */ /* 0x010fec0000001810 */
[----:B------:R-:W-:-:S02]  /*408f0*/  IMAD.MOV.U32 R29, RZ, RZ, R20 ;  /* 0x000000ffff1d7224 */ /* 0x000fc400078e0014 */
[----:B------:R-:W-:-:S15]  /*40900*/  IMAD.MOV.U32 R7, RZ, RZ, R21 ;  /* 0x000000ffff077224 */ /* 0x000fde00078e0015 */
[----:B------:R-:W-:Y:S04]  /*40910*/  STL.64 [R1+0x820], R16 ;  /* 0x0008201001007387 */ /* 0x000fe80000100a00 */
[----:B------:R0:W-:Y:S04]  /*40920*/  STL.64 [R1+0x828], R18 ;  /* 0x0008281201007387 */ /* 0x0001e80000100a00 */
[----:B0-----:R-:W4:Y:S04]  /*40930*/  LDL.LU.64 R18, [R1+0x2dc8] ;  /* 0x002dc80001127983 */ /* 0x001f280000300a00 */
[----:B------:R-:W4:Y:S04]  /*40940*/  LDL.LU.64 R16, [R1+0x2dc0] ;  /* 0x002dc00001107983 */ /* 0x000f280000300a00 */
        /* <DEDUP_REMOVED lines=8> */
[----:B------:R-:W2:Y:S02]  /*409d0*/  LDL.LU.64 R20, [R1+0x2da0] ;  /* 0x002da00001147983 */ /* 0x000ea40000300a00 */
[----:B--2---:R-:W-:-:S15]  /*409e0*/  HMMA.16816.F32 R8, R24, R20, R8 ;  /* 0x000000141808723c */ /* 0x004fde0000001808 */
[----:B------:R-:W-:-:S08]  /*409f0*/  NOP ;  /* 0x0000000000007918 */ /* 0x000fd00000000000 */
[----:B------:R0:W-:Y:S04]  /*40a00*/  STL.64 [R1+0x800], R8 ;  /* 0x0008000801007387 */ /* 0x0001e80000100a00 */
[----:B------:R1:W-:Y:S01]  /*40a10*/  STL.64 [R1+0x808], R10 ;  /* 0x0008080a01007387 */ /* 0x0003e20000100a00 */
[----:B0-----:R-:W-:Y:S02]  /*40a20*/  IMAD.MOV.U32 R8, RZ, RZ, R20 ;  /* 0x000000ffff087224 */ /* 0x001fe400078e0014 */
[----:B------:R-:W-:Y:S02]  /*40a30*/  IMAD.MOV.U32 R9, RZ, RZ, R21 ;  /* 0x000000ffff097224 */ /* 0x000fe400078e0015 */
[----:B------:R-:W4:Y:S02]  /*40a40*/  LDL.LU.64 R20, [R1+0x2d98] ;  /* 0x002d980001147983 */ /* 0x000f240000300a00 */
[----:B----4-:R-:W-:Y:S02]  /*40a50*/  HMMA.16816.F32 R20, R24, R20, R16 ;  /* 0x000000141814723c */ /* 0x010fe40000001810 */
[----:B------:R-:W2:Y:S04]  /*40a60*/  LDL.LU.64 R18, [R1+0x2d90] ;  /* 0x002d900001127983 */ /* 0x000ea80000300a00 */
[----:B------:R-:W4:-:S15]  /*40a70*/  LDL.LU.64 R16, [R1+0x2d88] ;  /* 0x002d880001107983 */ /* 0x000f1e0000300a00 */
[----:B------:R-:W-:-:S02]  /*40a80*/  NOP ;  /* 0x0000000000007918 */ /* 0x000fc40000000000 */
[----:B------:R0:W-:Y:S01]  /*40a90*/  STL.64 [R1+0x7f0], R20 ;  /* 0x0007f01401007387 */ /* 0x0001e20000100a00 */
[----:B-1----:R-:W-:Y:S02]  /*40aa0*/  IMAD.MOV.U32 R10, RZ, RZ, R22 ;  /* 0x000000ffff0a7224 */ /* 0x002fe400078e0016 */
[----:B------:R-:W-:Y:S01]  /*40ab0*/  IMAD.MOV.U32 R11, RZ, RZ, R23 ;  /* 0x000000ffff0b7224 */ /* 0x000fe200078e0017 */
[----:B0-----:R-:W3:Y:S04]  /*40ac0*/  LDL.LU R20, [R1+0x580] ;  /* 0x0005800001147983 */ /* 0x001ee80000300800 */
[----:B------:R-:W3:Y:S04]  /*40ad0*/  LDL.LU R21, [R1+0x584] ;  /* 0x0005840001157983 */ /* 0x000ee80000300800 */
[----:B------:R-:W2:Y:S04]  /*40ae0*/  LDL.LU R22, [R1+0x588] ;  /* 0x0005880001167983 */ /* 0x000ea80000300800 */
[----:B------:R-:W2:Y:S04]  /*40af0*/  LDL.LU R23, [R1+0x58c] ;  /* 0x00058c0001177983 */ /* 0x000ea80000300800 */
[----:B--2---:R-:W-:Y:S04]  /*40b00*/  STL.64 [R1+0x2c38], R22 ;  /* 0x002c381601007387 */ /* 0x004fe80000100a00 */
[----:B---3--:R0:W-:Y:S02]  /*40b10*/  STL.64 [R1+0x2c30], R20 ;  /* 0x002c301401007387 */ /* 0x0081e40000100a00 */
[----:B0-----:R-:W-:-:S02]  /*40b20*/  IMAD.MOV.U32 R20, RZ, RZ, R8 ;  /* 0x000000ffff147224 */ /* 0x001fc400078e0008 */
[----:B------:R-:W-:Y:S01]  /*40b30*/  IMAD.MOV.U32 R21, RZ, RZ, R9 ;  /* 0x000000ffff157224 */ /* 0x000fe200078e0009 */
[----:B------:R-:W2:Y:S04]  /*40b40*/  LDL.LU R8, [R1+0x2d80] ;  /* 0x002d800001087983 */ /* 0x000ea80000300800 */
[----:B------:R-:W2:Y:S04]  /*40b50*/  LDL.LU R9, [R1+0x2d7c] ;  /* 0x002d7c0001097983 */ /* 0x000ea80000300800 */
[----:B------:R0:W-:Y:S04]  /*40b60*/  STL.64 [R1+0x2c48], R20 ;  /* 0x002c481401007387 */ /* 0x0001e80000100a00 */
[----:B0-----:R-:W2:Y:S04]  /*40b70*/  LDL.LU R20, [R1+0x7e0] ;  /* 0x0007e00001147983 */ /* 0x001ea80000300800 */
[----:B------:R-:W2:Y:S04]  /*40b80*/  LDL.LU R21, [R1+0x7e4] ;  /* 0x0007e40001157983 */ /* 0x000ea80000300800 */
[----:B------:R-:W2:Y:S04]  /*40b90*/  LDL.LU R22, [R1+0x7e8] ;  /* 0x0007e80001167983 */ /* 0x000ea80000300800 */
[----:B------:R-:W2:Y:S04]  /*40ba0*/  LDL.LU R23, [R1+0x7ec] ;  /* 0x0007ec0001177983 */ /* 0x000ea80000300800 */
[----:B------:R-:W-:Y:S04]  /*40bb0*/  STL [R1+0x2b34], R11 ;  /* 0x002b340b01007387 */ /* 0x000fe80000100800 */
[----:B------:R-:W-:Y:S01]  /*40bc0*/  STL [R1+0x2b30], R10 ;  /* 0x002b300a01007387 */ /* 0x000fe20000100800 */
[----:B--2---:R-:W-:-:S15]  /*40bd0*/  HMMA.16816.F32 R20, R24, R8, R20 ;  /* 0x000000081814723c */ /* 0x004fde0000001814 */
[----:B------:R-:W-:-:S08]  /*40be0*/  NOP ;  /* 0x0000000000007918 */ /* 0x000fd00000000000 */
[----:B------:R0:W-:Y:S04]  /*40bf0*/  STL.64 [R1+0x7e0], R20 ;  /* 0x0007e01401007387 */ /* 0x0001e80000100a00 */
[----:B------:R-:W-:Y:S01]  /*40c00*/  STL.64 [R1+0x7e8], R22 ;  /* 0x0007e81601007387 */ /* 0x000fe20000100a00 */
[----:B0-----:R-:W-:Y:S02]  /*40c10*/  IMAD.MOV.U32 R20, RZ, RZ, R2 ;  /* 0x000000ffff147224 */ /* 0x001fe400078e0002 */
[----:B------:R-:W-:Y:S01]  /*40c20*/  IMAD.MOV.U32 R21, RZ, RZ, R6 ;  /* 0x000000ffff157224 */ /* 0x000fe200078e0006 */
[----:B------:R-:W2:Y:S04]  /*40c30*/  LDL.LU R2, [R1+0x2d78] ;  /* 0x002d780001027983 */ /* 0x000ea80000300800 */
[----:B------:R-:W3:Y:S04]  /*40c40*/  LDL.LU R6, [R1+0x2d74] ;  /* 0x002d740001067983 */ /* 0x000ee80000300800 */
[----:B------:R0:W-:Y:S04]  /*40c50*/  STL.64 [R1+0x2c60], R20 ;  /* 0x002c601401007387 */ /* 0x0001e80000100a00 */
[----:B------:R1:W-:Y:S01]  /*40c60*/  STL.64 [R1+0x2c40], R8 ;  /* 0x002c400801007387 */ /* 0x0003e20000100a00 */
[----:B0-----:R-:W-:-:S03]  /*40c70*/  IMAD.MOV.U32 R20, RZ, RZ, R29 ;  /* 0x000000ffff147224 */ /* 0x001fc600078e001d */
[----:B-1----:R-:W4:Y:S04]  /*40c80*/  LDL.LU R8, [R1+0x5a0] ;  /* 0x0005a00001087983 */ /* 0x002f280000300800 */
[----:B------:R-:W4:Y:S01]  /*40c90*/  LDL.LU R9, [R1+0x5a4] ;  /* 0x0005a40001097983 */ /* 0x000f220000300800 */
[----:B------:R-:W-:-:S03]  /*40ca0*/  IMAD.MOV.U32 R21, RZ, RZ, R7 ;  /* 0x000000ffff157224 */ /* 0x000fc600078e0007 */
[----:B------:R-:W2:Y:S04]  /*40cb0*/  LDL.LU R10, [R1+0x5a8] ;  /* 0x0005a800010a7983 */ /* 0x000ea80000300800 */
[----:B------:R-:W2:Y:S04]  /*40cc0*/  LDL.LU R11, [R1+0x5ac] ;  /* 0x0005ac00010b7983 */ /* 0x000ea80000300800 */
[----:B------:R-:W3:Y:S04]  /*40cd0*/  LDL.LU R29, [R1+0x2d70] ;  /* 0x002d7000011d7983 */ /* 0x000ee80000300800 */
[----:B------:R-:W3:Y:S04]  /*40ce0*/  LDL.LU R7, [R1+0x2d6c] ;  /* 0x002d6c0001077983 */ /* 0x000ee80000300800 */
[----:B------:R0:W-:Y:S02]  /*40cf0*/  STL.64 [R1+0x2c78], R20 ;  /* 0x002c781401007387 */ /* 0x0001e40000100a00 */
[----:B0-----:R-:W-:-:S02]  /*40d00*/  IMAD.MOV.U32 R20, RZ, RZ, R12 ;  /* 0x000000ffff147224 */ /* 0x001fc400078e000c */
[----:B------:R-:W-:Y:S01]  /*40d10*/  IMAD.MOV.U32 R21, RZ, RZ, R4 ;  /* 0x000000ffff157224 */ /* 0x000fe200078e0004 */
[----:B------:R-:W3:Y:S04]  /*40d20*/  LDL.LU R12, [R1+0x2d68] ;  /* 0x002d6800010c7983 */ /* 0x000ee80000300800 */
[----:B------:R-:W3:Y:S04]  /*40d30*/  LDL.LU R4, [R1+0x2d64] ;  /* 0x002d640001047983 */ /* 0x000ee80000300800 */
[----:B------:R0:W-:Y:S04]  /*40d40*/  STL.64 [R1+0x2c90], R20 ;  /* 0x002c901401007387 */ /* 0x0001e80000100a00 */
[----:B0-----:R-:W4:Y:S04]  /*40d50*/  LDL.LU R20, [R1+0x780] ;  /* 0x0007800001147983 */ /* 0x001f280000300800 */
[----:B------:R-:W4:Y:S04]  /*40d60*/  LDL.LU R21, [R1+0x784] ;  /* 0x0007840001157983 */ /* 0x000f280000300800 */
[----:B------:R-:W2:Y:S04]  /*40d70*/  LDL.LU R22, [R1+0x788] ;  /* 0x0007880001167983 */ /* 0x000ea80000300800 */
[----:B------:R-:W2:Y:S04]  /*40d80*/  LDL.LU R23, [R1+0x78c] ;  /* 0x00078c0001177983 */ /* 0x000ea80000300800 */
[----:B--2---:R-:W-:Y:S04]  /*40d90*/  STL.64 [R1+0x2ca0], R22 ;  /* 0x002ca01601007387 */ /* 0x004fe80000100a00 */
[----:B----4-:R0:W-:Y:S02]  /*40da0*/  STL.64 [R1+0x2c98], R20 ;  /* 0x002c981401007387 */ /* 0x0101e40000100a00 */
[----:B0-----:R-:W-:-:S02]  /*40db0*/  IMAD.MOV.U32 R20, RZ, RZ, R5 ;  /* 0x000000ffff147224 */ /* 0x001fc400078e0005 */
[----:B------:R-:W-:Y:S01]  /*40dc0*/  IMAD.MOV.U32 R21, RZ, RZ, R28 ;  /* 0x000000ffff157224 */ /* 0x000fe200078e001c */
[----:B------:R-:W2:Y:S04]  /*40dd0*/  LDL.LU R5, [R1+0x2d60] ;  /* 0x002d600001057983 */ /* 0x000ea80000300800 */
[----:B------:R-:W-:Y:S04]  /*40de0*/  STL.64 [R1+0x2cb8], R20 ;  /* 0x002cb81401007387 */ /* 0x000fe80000100a00 */
[----:B------:R-:W-:Y:S04]  /*40df0*/  STL.64 [R1+0x2c58], R10 ;  /* 0x002c580a01007387 */ /* 0x000fe80000100a00 */
[----:B------:R0:W-:Y:S04]  /*40e00*/  STL.64 [R1+0x2c50], R8 ;  /* 0x002c500801007387 */ /* 0x0001e80000100a00 */
[----:B0-----:R-:W4:Y:S04]  /*40e10*/  LDL.LU R8, [R1+0x5b0] ;  /* 0x0005b00001087983 */ /* 0x001f280000300800 */
[----:B------:R-:W4:Y:S04]  /*40e20*/  LDL.LU R9, [R1+0x5b4] ;  /* 0x0005b40001097983 */ /* 0x000f280000300800 */
[----:B------:R-:W3:Y:S04]  /*40e30*/  LDL.LU R10, [R1+0x5b8] ;  /* 0x0005b800010a7983 */ /* 0x000ee80000300800 */
[----:B------:R-:W3:Y:S01]  /*40e40*/  LDL.LU R11, [R1+0x5bc] ;  /* 0x0005bc00010b7983 */ /* 0x000ee20000300800 */
[----:B------:R-:W-:-:S02]  /*40e50*/  IMAD.MOV.U32 R20, RZ, RZ, R19 ;  /* 0x000000ffff147224 */ /* 0x000fc400078e0013 */
[----:B------:R-:W-:-:S05]  /*40e60*/  IMAD.MOV.U32 R21, RZ, RZ, R18 ;  /* 0x000000ffff157224 */ /* 0x000fca00078e0012 */
[----:B------:R-:W-:Y:S04]  /*40e70*/  STL.64 [R1+0x2cd0], R20 ;  /* 0x002cd01401007387 */ /* 0x000fe80000100a00 */
[----:B---3--:R-:W-:Y:S04]  /*40e80*/  STL.64 [R1+0x2c70], R10 ;  /* 0x002c700a01007387 */ /* 0x008fe80000100a00 */
[----:B----4-:R0:W-:Y:S04]  /*40e90*/  STL.64 [R1+0x2c68], R8 ;  /* 0x002c680801007387 */ /* 0x0101e80000100a00 */
        /* <DEDUP_REMOVED lines=15> */
[----:B------:R0:W-:Y:S02]  /*40f90*/  STL.64 [R1+0x2d00], R20 ;  /* 0x002d001401007387 */ /* 0x0001e40000100a00 */
[----:B0-----:R-:W-:Y:S02]  /*40fa0*/  IMAD.MOV.U32 R20, RZ, RZ, R13 ;  /* 0x000000ffff147224 */ /* 0x001fe400078e000d */
[----:B------:R-:W-:-:S05]  /*40fb0*/  IMAD.MOV.U32 R21, RZ, RZ, R3 ;  /* 0x000000ffff157224 */ /* 0x000fca00078e0003 */
[----:B------:R0:W-:Y:S02]  /*40fc0*/  STL.64 [R1+0x2d18], R20 ;  /* 0x002d181401007387 */ /* 0x0001e40000100a00 */
[----:B0-----:R-:W-:Y:S02]  /*40fd0*/  IMAD.MOV.U32 R20, RZ, RZ, R2 ;  /* 0x000000ffff147224 */ /* 0x001fe400078e0002 */
[----:B------:R-:W-:Y:S01]  /*40fe0*/  IMAD.MOV.U32 R21, RZ, RZ, R0 ;  /* 0x000000ffff157224 */ /* 0x000fe200078e0000 */
[----:B----4-:R-:W-:Y:S04]  /*40ff0*/  STL.64 [R1+0x2cb0], R10 ;  /* 0x002cb00a01007387 */ /* 0x010fe80000100a00 */
[----:B---3--:R0:W-:Y:S04]  /*41000*/  STL.64 [R1+0x2ca8], R8 ;  /* 0x002ca80801007387 */ /* 0x0081e80000100a00 */
[----:B0-----:R-:W3:Y:S04]  /*41010*/  LDL.LU R8, [R1+0x790] ;  /* 0x0007900001087983 */ /* 0x001ee80000300800 */
[----:B------:R-:W3:Y:S04]  /*41020*/  LDL.LU R9, [R1+0x794] ;  /* 0x0007940001097983 */ /* 0x000ee80000300800 */
[----:B------:R-:W4:Y:S04]  /*41030*/  LDL.LU R10, [R1+0x798] ;  /* 0x00079800010a7983 */ /* 0x000f280000300800 */
[----:B------:R-:W4:Y:S04]  /*41040*/  LDL.LU R11, [R1+0x79c] ;  /* 0x00079c00010b7983 */ /* 0x000f280000300800 */
[----:B------:R0:W-:Y:S04]  /*41050*/  STL.64 [R1+0x2d30], R20 ;  /* 0x002d301401007387 */ /* 0x0001e80000100a00 */
[----:B0-----:R-:W2:Y:S04]  /*41060*/  LDL.LU R20, [R1+0x340] ;  /* 0x0003400001147983 */ /* 0x001ea80000300800 */
[----:B------:R-:W2:Y:S04]  /*41070*/  LDL.LU R21, [R1+0x344] ;  /* 0x0003440001157983 */ /* 0x000ea80000300800 */
[----:B------:R-:W3:Y:S04]  /*41080*/  LDL.LU R22, [R1+0x348] ;  /* 0x0003480001167983 */ /* 0x000ee80000300800 */
[----:B------:R-:W3:Y:S01]  /*41090*/  LDL.LU R23, [R1+0x34c] ;  /* 0x00034c0001177983 */ /* 0x000ee20000300800 */
[----:B------:R-:W-:-:S03]  /*410a0*/  IMAD.MOV.U32 R16, RZ, RZ, R12 ;  /* 0x000000ffff107224 */ /* 0x000fc600078e000c */
        /* <DEDUP_REMOVED lines=10> */
[----:B----4-:R-:W-:Y:S04]  /*41150*/  STL.64 [R1+0x2cc8], R10 ;  /* 0x002cc80a01007387 */ /* 0x010fe80000100a00 */
        /* <DEDUP_REMOVED lines=30> */
[----:B------:R-:W3:Y:S04]  /*41340*/  LDL.LU.64 R14, [R1+0x2d58] ;  /* 0x002d5800010e7983 */ /* 0x000ee80000300a00 */
[----:B------:R-:W3:Y:S01]  /*41350*/  LDL.LU.64 R12, [R1+0x2d50] ;  /* 0x002d5000010c7983 */ /* 0x000ee20000300a00 */
[----:B------:R-:W-:-:S03]  /*41360*/  IMAD.MOV.U32 R17, RZ, RZ, R7 ;  /* 0x000000ffff117224 */ /* 0x000fc600078e0007 */
[----:B------:R0:W-:Y:S04]  /*41370*/  STL.64 [R1+0x3e0], R24 ;  /* 0x0003e01801007387 */ /* 0x0001e80000100a00 */
[----:B------:R-:W-:Y:S04]  /*41380*/  STL.64 [R1+0x3e8], R26 ;  /* 0x0003e81a01007387 */ /* 0x000fe80000100a00 */
[----:B0-----:R-:W4:Y:S01]  /*41390*/  LDL.64 R24, [R1+0x50] ;  /* 0x0000500001187983 */ /* 0x001f220000100a00 */
[----:B---3--:R-:W-:Y:S03]  /*413a0*/  HMMA.16816.F32 R16, R12, R16, R20 ;  /* 0x000000100c10723c */ /* 0x008fe60000001814 */
[----:B------:R-:W3:Y:S04]  /*413b0*/  LDL.LU.64 R22, [R1+0x2d48] ;  /* 0x002d480001167983 */ /* 0x000ee80000300a00 */
[----:B------:R-:W3:-:S15]  /*413c0*/  LDL.LU.64 R20, [R1+0x2d40] ;  /* 0x002d400001147983 */ /* 0x000ede0000300a00 */
[----:B------:R-:W-:-:S01]  /*413d0*/  NOP ;  /* 0x0000000000007918 */ /* 0x000fc20000000000 */
[----:B------:R0:W-:Y:S04]  /*413e0*/  STL.64 [R1+0x290], R16 ;  /* 0x0002901001007387 */ /* 0x0001e80000100a00 */
[----:B------:R-:W-:Y:S04]  /*413f0*/  STL.64 [R1+0x298], R18 ;  /* 0x0002981201007387 */ /* 0x000fe80000100a00 */
[----:B0-----:R-:W3:Y:S02]  /*41400*/  LDL.LU.64 R16, [R1+0x2d38] ;  /* 0x002d380001107983 */ /* 0x001ee40000300a00 */
[----:B---3--:R-:W-:-:S15]  /*41410*/  HMMA.16816.F32 R20, R12, R16, R20 ;  /* 0x000000100c14723c */ /* 0x008fde0000001814 */
[----:B------:R-:W-:-:S08]  /*41420*/  NOP ;  /* 0x0000000000007918 */ /* 0x000fd00000000000 */
[----:B------:R0:W-:Y:S04]  /*41430*/  STL.64 [R1+0x280], R20 ;  /* 0x0002801401007387 */ /* 0x0001e80000100a00 */
[----:B------:R-:W-:Y:S04]  /*41440*/  STL.64 [R1+0x288], R22 ;  /* 0x0002881601007387 */ /* 0x000fe80000100a00 */
[----:B0-----:R-:W2:Y:S01]  /*41450*/  LDL.LU.64 R20, [R1+0x2d30] ;  /* 0x002d300001147983 */ /* 0x001ea20000300a00 */
[----:B------:R-:W-:Y:S02]  /*41460*/  IMAD.MOV.U32 R2, RZ, RZ, R16 ;  /* 0x000000ffff027224 */ /* 0x000fe400078e0010 */
[----:B------:R-:W-:-:S02]  /*41470*/  IMAD.MOV.U32 R0, RZ, RZ, R17 ;  /* 0x000000ffff007224 */ /* 0x000fc400078e0011 */
[----:B------:R-:W0:Y:S04]  /*41480*/  LDSM.16.MT88.4 R16, [R6+UR4+0xa080] ;  /* 0x00a080040610783b */ /* 0x000e280008004200 */
[----:B0-----:R-:W-:Y:S04]  /*41490*/  STL.64 [R1+0x2b20], R18 ;  /* 0x002b201201007387 */ /* 0x001fe80000100a00 */
[----:B------:R0:W-:Y:S04]  /*414a0*/  STL.64 [R1+0x2b18], R16 ;  /* 0x002b181001007387 */ /* 0x0001e80000100a00 */
[----:B0-----:R-:W3:Y:S01]  /*414b0*/  LDL.64 R16, [R1] ;  /* 0x0000000001107983 */ /* 0x001ee20000100a00 */
        /* <DEDUP_REMOVED lines=43> */
[----:B----4-:R-:W-:-:S15]  /*41770*/  HMMA.16816.F32 R20, R12, R24, R20 ;  /* 0x000000180c14723c */ /* 0x010fde0000001814 */
[----:B------:R-:W-:-:S08]  /*41780*/  NOP ;  /* 0x0000000000007918 */ /* 0x000fd00000000000 */
[----:B------:R0:W-:Y:S04]  /*41790*/  STL.64 [R1+0x5e0], R20 ;  /* 0x0005e01401007387 */ /* 0x0001e80000100a00 */
[----:B------:R-:W-:Y:S04]  /*417a0*/  STL.64 [R1+0x5e8], R22 ;  /* 0x0005e81601007387 */ /* 0x000fe80000100a00 */
[----:B0-----:R-:W2:Y:S04]  /*417b0*/  LDL.LU.64 R20, [R1+0x2c90] ;  /* 0x002c900001147983 */ /* 0x001ea80000300a00 */
[----:B------:R0:W-:Y:S04]  /*417c0*/  STL.64 [R1+0x2bc0], R24 ;  /* 0x002bc01801007387 */ /* 0x0001e80000100a00 */
[----:B0-----:R-:W3:Y:S04]  /*417d0*/  LDL.LU R24, [R1+0x590] ;  /* 0x0005900001187983 */ /* 0x001ee80000300800 */
[----:B------:R-:W3:Y:S04]  /*417e0*/  LDL.LU R25, [R1+0x594] ;  /* 0x0005940001197983 */ /* 0x000ee80000300800 */
[----:B------:R-:W3:Y:S04]  /*417f0*/  LDL.LU R26, [R1+0x598] ;  /* 0x00059800011a7983 */ /* 0x000ee80000300800 */
[----:B------:R-:W3:Y:S01]  /*41800*/  LDL.LU R27, [R1+0x59c] ;  /* 0x00059c00011b7983 */ /* 0x000ee20000300800 */
[----:B--2---:R-:W-:Y:S03]  /*41810*/  HMMA.16816.F32 R20, R12, R20, R8 ;  /* 0x000000140c14723c */ /* 0x004fe60000001808 */
[----:B------:R-:W2:Y:S04]  /*41820*/  LDL.LU.64 R10, [R1+0x2c88] ;  /* 0x002c8800010a7983 */ /* 0x000ea80000300a00 */
[----:B------:R-:W2:-:S15]  /*41830*/  LDL.LU.64 R8, [R1+0x2c80] ;  /* 0x002c800001087983 */ /* 0x000e9e0000300a00 */
[----:B------:R-:W-:-:S01]  /*41840*/  NOP ;  /* 0x0000000000007918 */ /* 0x000fc20000000000 */
[----:B------:R0:W-:Y:S04]  /*41850*/  STL.64 [R1+0x5d0], R20 ;  /* 0x0005d01401007387 */ /* 0x0001e80000100a00 */
[----:B0-----:R-:W2:Y:S01]  /*41860*/  LDL.LU.64 R20, [R1+0x2c78] ;  /* 0x002c780001147983 */ /* 0x001ea20000300a00 */
[----:B------:R-:W-:Y:S02]  /*41870*/  IMAD.MOV.U32 R6, RZ, RZ, R22 ;  /* 0x000000ffff067224 */ /* 0x000fe400078e0016 */
[----:B------:R-:W-:-:S05]  /*41880*/  IMAD.MOV.U32 R7, RZ, RZ, R23 ;  /* 0x000000ffff077224 */ /* 0x000fca00078e0017 */
[----:B------:R-:W-:Y:S04]  /*41890*/  STL [R1+0x239c], R7 ;  /* 0x00239c0701007387 */ /* 0x000fe80000100800 */
[----:B------:R-:W-:Y:S01]  /*418a0*/  STL [R1+0x2398], R6 ;  /* 0x0023980601007387 */ /* 0x000fe20000100800 */
        /* <DEDUP_REMOVED lines=20> */
[----:B------:R-:W2:Y:S01]  /*419f0*/  LDL.LU.64 R20, [R1+0x2c30] ;  /* 0x002c300001147983 */ /* 0x000ea20000300a00 */
[----:B---3--:R-:W-:Y:S06]  /*41a00*/  HMMA.16816.F32 R24, R12, R16, R24 ;  /* 0x000000100c18723c */ /* 0x008fec0000001818 */
[----:B------:R-:W-:-:S15]  /*41a10*/  IMAD.MOV.U32 R28, RZ, RZ, R17 ;  /* 0x000000ffff1c7224 */ /* 0x000fde00078e0011 */
[----:B------:R-:W-:-:S02]  /*41a20*/  NOP ;  /* 0x0000000000007918 */ /* 0x000fc40000000000 */
[----:B------:R-:W-:Y:S04]  /*41a30*/  STL.64 [R1+0x590], R24 ;  /* 0x0005901801007387 */ /* 0x000fe80000100a00 */
[----:B------:R-:W-:Y:S04]  /*41a40*/  STL.64 [R1+0x598], R26 ;  /* 0x0005981a01007387 */ /* 0x000fe80000100a00 */
[----:B------:R-:W3:Y:S01]  /*41a50*/  LDL.LU R16, [R1+0xa80] ;  /* 0x000a800001107983 */ /* 0x000ee20000300800 */
[----:B--2---:R-:W-:-:S15]  /*41a60*/  HMMA.16816.F32 R20, R12, R8, R20 ;  /* 0x000000080c14723c */ /* 0x004fde0000001814 */
[----:B------:R-:W-:-:S08]  /*41a70*/  NOP ;  /* 0x0000000000007918 */ /* 0x000fd00000000000 */
[----:B------:R0:W-:Y:S04]  /*41a80*/  STL.64 [R1+0x580], R20 ;  /* 0x0005801401007387 */ /* 0x0001e80000100a00 */
[----:B------:R1:W-:Y:S04]  /*41a90*/  STL.64 [R1+0x588], R22 ;  /* 0x0005881601007387 */ /* 0x0003e80000100a00 */
[----:B------:R-:W3:Y:S04]  /*41aa0*/  LDL.LU R17, [R1+0xa84] ;  /* 0x000a840001117983 */ /* 0x000ee80000300800 */
[----:B------:R-:W2:Y:S04]  /*41ab0*/  LDL.LU R18, [R1+0xa88] ;  /* 0x000a880001127983 */ /* 0x000ea80000300800 */
[----:B------:R-:W2:Y:S04]  /*41ac0*/  LDL.LU R19, [R1+0xa8c] ;  /* 0x000a8c0001137983 */ /* 0x000ea80000300800 */
[----:B0-----:R-:W4:Y:S04]  /*41ad0*/  LDL.LU R20, [R1+0x330] ;  /* 0x0003300001147983 */ /* 0x001f280000300800 */
[----:B------:R-:W4:Y:S04]  /*41ae0*/  LDL.LU R21, [R1+0x334] ;  /* 0x0003340001157983 */ /* 0x000f280000300800 */
[----:B-1----:R-:W4:Y:S04]  /*41af0*/  LDL.LU R22, [R1+0x338] ;  /* 0x0003380001167983 */ /* 0x002f280000300800 */
[----:B------:R-:W4:Y:S04]  /*41b00*/  LDL.LU R23, [R1+0x33c] ;  /* 0x00033c0001177983 */ /* 0x000f280000300800 */
[----:B--2---:R-:W-:Y:S04]  /*41b10*/  STL.64 [R1+0x2be0], R18 ;  /* 0x002be01201007387 */ /* 0x004fe80000100a00 */
[----:B---3--:R0:W-:Y:S04]  /*41b20*/  STL.64 [R1+0x2bd8], R16 ;  /* 0x002bd81001007387 */ /* 0x0081e80000100a00 */
[----:B0-----:R-:W2:Y:S04]  /*41b30*/  LDL.64 R16, [R1+0xa0] ;  /* 0x0000a00001107983 */ /* 0x001ea80000100a00 */
[----:B--2---:R0:W-:Y:S04]  /*41b40*/  STL.64 [R1+0x2bf0], R16 ;  /* 0x002bf01001007387 */ /* 0x0041e80000100a00 */
[----:B0-----:R-:W2:Y:S04]  /*41b50*/  LDL.64 R16, [R1+0xb0] ;  /* 0x0000b00001107983 */ /* 0x001ea80000100a00 */
[----:B--2---:R0:W-:Y:S04]  /*41b60*/  STL.64 [R1+0x2bf8], R16 ;  /* 0x002bf81001007387 */ /* 0x0041e80000100a00 */
[----:B0-----:R-:W2:Y:S04]  /*41b70*/  LDL.LU R16, [R1+0x4f0] ;  /* 0x0004f00001107983 */ /* 0x001ea80000300800 */
[----:B------:R-:W2:Y:S04]  /*41b80*/  LDL.LU R17, [R1+0x4f4] ;  /* 0x0004f40001117983 */ /* 0x000ea80000300800 */
[----:B------:R-:W3:Y:S04]  /*41b90*/  LDL.LU R18, [R1+0x4f8] ;  /* 0x0004f80001127983 */ /* 0x000ee80000300800 */
[----:B------:R-:W3:Y:S04]  /*41ba0*/  LDL.LU R19, [R1+0x4fc] ;  /* 0x0004fc0001137983 */ /* 0x000ee80000300800 */
[----:B---3--:R-:W-:Y:S04]  /*41bb0*/  STL.64 [R1+0x2c08], R18 ;  /* 0x002c081201007387 */ /* 0x008fe80000100a00 */
[----:B--2---:R0:W-:Y:S04]  /*41bc0*/  STL.64 [R1+0x2c00], R16 ;  /* 0x002c001001007387 */ /* 0x0041e80000100a00 */
[----:B------:R-:W2:Y:S04]  /*41bd0*/  LDL.64 R24, [R1+0x70] ;  /* 0x0000700001187983 */ /* 0x000ea80000100a00 */
[----:B0-----:R-:W3:Y:S04]  /*41be0*/  LDL.64 R16, [R1+0xd0] ;  /* 0x0000d00001107983 */ /* 0x001ee80000100a00 */
[----:B--2---:R0:W-:Y:S04]  /*41bf0*/  STL.64 [R1+0x2bd0], R24 ;  /* 0x002bd01801007387 */ /* 0x0041e80000100a00 */
[----:B0-----:R-:W2:Y:S04]  /*41c00*/  LDL.64 R24, [R1+0x90] ;  /* 0x0000900001187983 */ /* 0x001ea80000100a00 */
        /* <DEDUP_REMOVED lines=10> */
[----:B------:R-:W2:Y:S04]  /*41cb0*/  LDL.LU R26, [R1+0x508] ;  /* 0x00050800011a7983 */ /* 0x000ea80000300800 */
[----:B------:R-:W2:Y:S04]  /*41cc0*/  LDL.LU R27, [R1+0x50c] ;  /* 0x00050c00011b7983 */ /* 0x000ea80000300800 */
[----:B------:R0:W-:Y:S04]  /*41cd0*/  STL [R1+0x2b3c], R8 ;  /* 0x002b3c0801007387 */ /* 0x0001e80000100800 */
[----:B------:R1:W-:Y:S04]  /*41ce0*/  STL [R1+0x2b38], R9 ;  /* 0x002b380901007387 */ /* 0x0003e80000100800 */
[----:B0-----:R-:W3:Y:S04]  /*41cf0*/  LDL.LU R8, [R1+0xa60] ;  /* 0x000a600001087983 */ /* 0x001ee80000300800 */
[----:B-1----:R-:W3:Y:S04]  /*41d00*/  LDL.LU R9, [R1+0xa64] ;  /* 0x000a640001097983 */ /* 0x002ee80000300800 */
[----:B------:R-:W3:Y:S04]  /*41d10*/  LDL.LU R10, [R1+0xa68] ;  /* 0x000a6800010a7983 */ /* 0x000ee80000300800 */
[----:B------:R-:W3:Y:S04]  /*41d20*/  LDL.LU R11, [R1+0xa6c] ;  /* 0x000a6c00010b7983 */ /* 0x000ee80000300800 */
[----:B------:R-:W-:Y:S04]  /*41d30*/  STL [R1+0x2b40], R29 ;  /* 0x002b401d01007387 */ /* 0x000fe80000100800 */
[----:B------:R-:W2:Y:S04]  /*41d40*/  LDL.LU.64 R22, [R1+0x2c28] ;  /* 0x002c280001167983 */ /* 0x000ea80000300a00 */
[----:B------:R-:W2:Y:S04]  /*41d50*/  LDL.LU.64 R20, [R1+0x2c20] ;  /* 0x002c200001147983 */ /* 0x000ea80000300a00 */
[----:B------:R-:W-:Y:S04]  /*41d60*/  STL.64 [R1+0x270], R12 ;  /* 0x0002700c01007387 */ /* 0x000fe80000100a00 */
[----:B------:R-:W-:Y:S04]  /*41d70*/  STL.64 [R1+0x278], R14 ;  /* 0x0002780e01007387 */ /* 0x000fe80000100a00 */
[----:B------:R0:W-:Y:S04]  /*41d80*/  STL.64 [R1+0x2b28], R4 ;  /* 0x002b280401007387 */ /* 0x0001e80000100a00 */
[----:B0-----:R-:W4:Y:S04]  /*41d90*/  LDL.LU R4, [R1+0xaa0] ;  /* 0x000aa00001047983 */ /* 0x001f280000300800 */
[----:B------:R-:W4:Y:S04]  /*41da0*/  LDL.LU R5, [R1+0xaa4] ;  /* 0x000aa40001057983 */ /* 0x000f280000300800 */
[----:B------:R-:W4:Y:S04]  /*41db0*/  LDL.LU R6, [R1+0xaa8] ;  /* 0x000aa80001067983 */ /* 0x000f280000300800 */
[----:B------:R-:W4:Y:S01]  /*41dc0*/  LDL.LU R7, [R1+0xaac] ;  /* 0x000aac0001077983 */ /* 0x000f220000300800 */
[----:B------:R-:W-:-:S02]  /*41dd0*/  IMAD.MOV.U32 R12, RZ, RZ, R2 ;  /* 0x000000ffff0c7224 */ /* 0x000fc400078e0002 */
[----:B------:R-:W-:Y:S02]  /*41de0*/  IMAD.MOV.U32 R13, RZ, RZ, R0 ;  /* 0x000000ffff0d7224 */ /* 0x000fe400078e0000 */
[----:B------:R-:W-:Y:S02]  /*41df0*/  IMAD.MOV.U32 R2, RZ, RZ, R16 ;  /* 0x000000ffff027224 */ /* 0x000fe400078e0010 */
[----:B------:R-:W-:Y:S01]  /*41e00*/  IMAD.MOV.U32 R0, RZ, RZ, R17 ;  /* 0x000000ffff007224 */ /* 0x000fe200078e0011 */
[----:B--2---:R-:W-:-:S15]  /*41e10*/  HMMA.16816.F32 R24, R20, R16, R24 ;  /* 0x000000101418723c */ /* 0x004fde0000001818 */
[----:B------:R-:W-:-:S08]  /*41e20*/  NOP ;  /* 0x0000000000007918 */ /* 0x000fd00000000000 */
[----:B------:R-:W-:Y:S04]  /*41e30*/  STL.64 [R1+0x3d0], R24 ;  /* 0x0003d01801007387 */ /* 0x000fe80000100a00 */
[----:B------:R0:W-:Y:S04]  /*41e40*/  STL.64 [R1+0x3d8], R26 ;  /* 0x0003d81a01007387 */ /* 0x0001e80000100a00 */
[----:B0-----:R-:W2:Y:S04]  /*41e50*/  LDL.LU.64 R26, [R1+0x2c18] ;  /* 0x002c1800011a7983 */ /* 0x001ea80000300a00 */
[----:B------:R-:W2:Y:S04]  /*41e60*/  LDL.LU.64 R24, [R1+0x2c10] ;  /* 0x002c100001187983 */ /* 0x000ea80000300a00 */
[----:B------:R-:W3:Y:S04]  /*41e70*/  LDL.LU.64 R18, [R1+0x2c08] ;  /* 0x002c080001127983 */ /* 0x000ee80000300a00 */
[----:B------:R-:W3:Y:S01]  /*41e80*/  LDL.LU.64 R16, [R1+0x2c00] ;  /* 0x002c000001107983 */ /* 0x000ee20000300a00 */
[----:B------:R-:W-:-:S03]  /*41e90*/  LOP3.LUT R3, R29, 0x40, RZ, 0x3c, !PT ;  /* 0x000000401d037812 */ /* 0x000fc600078e3cff */
[----:B------:R-:W-:Y:S04]  /*41ea0*/  STL [R1+0x2b5c], R0 ;  /* 0x002b5c0001007387 */ /* 0x000fe80000100800 */
[----:B------:R-:W-:Y:S01]  /*41eb0*/  STL [R1+0x2b58], R2 ;  /* 0x002b580201007387 */ /* 0x000fe20000100800 */
[----:B---3--:R-:W-:Y:S03]  /*41ec0*/  HMMA.16816.F32 R12, R20, R12, R16 ;  /* 0x0000000c140c723c */ /* 0x008fe60000001810 */
[----:B------:R-:W4:-:S15]  /*41ed0*/  LDL.LU.64 R16, [R1+0x2bf8] ;  /* 0x002bf80001107983 */ /* 0x000f1e0000300a00 */
[----:B------:R-:W-:-:S05]  /*41ee0*/  NOP ;  /* 0x0000000000007918 */ /* 0x000fca0000000000 */
[----:B------:R-:W-:Y:S04]  /*41ef0*/  STL.64 [R1+0x3c0], R12 ;  /* 0x0003c00c01007387 */ /* 0x000fe80000100a00 */
[----:B------:R-:W-:Y:S04]  /*41f00*/  STL.64 [R1+0x3c8], R14 ;  /* 0x0003c80e01007387 */ /* 0x000fe80000100a00 */
[----:B------:R-:W0:Y:S04]  /*41f10*/  LDSM.16.MT88.4 R12, [R3+UR4+0xa000] ;  /* 0x00a00004030c783b */ /* 0x000e280008004200 */
[----:B0-----:R-:W-:Y:S04]  /*41f20*/  STL.64 [R1+0x29d0], R14 ;  /* 0x0029d00e01007387 */ /* 0x001fe80000100a00 */
[----:B------:R0:W-:Y:S04]  /*41f30*/  STL.64 [R1+0x29c8], R12 ;  /* 0x0029c80c01007387 */ /* 0x0001e80000100a00 */
[----:B0-----:R-:W3:Y:S01]  /*41f40*/  LDL R12, [R1] ;  /* 0x00000000010c7983 */ /* 0x001ee20000100800 */
[----:B------:R-:W-:Y:S01]  /*41f50*/  IMAD.MOV.U32 R13, RZ, RZ, R28 ;  /* 0x000000ffff0d7224 */ /* 0x000fe200078e001c */
[----:B----4-:R-:W-:Y:S04]  /*41f60*/  HMMA.16816.F32 R4, R20, R16, R4 ;  /* 0x000000101404723c */ /* 0x010fe80000001804 */
[----:B---3--:R0:W-:Y:S04]  /*41f70*/  STL.64 [R1+0x2b98], R12 ;  /* 0x002b980c01007387 */ /* 0x0081e80000100a00 */
[----:B0-----:R-:W3:-:S15]  /*41f80*/  LDL.64 R12, [R1+0x80] ;  /* 0x00008000010c7983 */ /* 0x001ede0000100a00 */
[----:B------:R0:W-:Y:S04]  /*41f90*/  STL.64 [R1+0x7d0], R4 ;  /* 0x0007d00401007387 */ /* 0x0001e80000100a00 */
[----:B------:R1:W-:Y:S01]  /*41fa0*/  STL.64 [R1+0x7d8], R6 ;  /* 0x0007d80601007387 */ /* 0x0003e20000100a00 */
[----:B0-----:R-:W-:Y:S02]  /*41fb0*/  IMAD.MOV.U32 R5, RZ, RZ, R16 ;  /* 0x000000ffff057224 */ /* 0x001fe400078e0010 */
[----:B------:R-:W-:Y:S02]  /*41fc0*/  IMAD.MOV.U32 R4, RZ, RZ, R17 ;  /* 0x000000ffff047224 */ /* 0x000fe400078e0011 */
[----:B------:R-:W2:Y:S02]  /*41fd0*/  LDL.LU.64 R16, [R1+0x2bf0] ;  /* 0x002bf00001107983 */ /* 0x000ea40000300a00 */
[----:B--2---:R-:W-:Y:S06]  /*41fe0*/  HMMA.16816.F32 R24, R20, R16, R24 ;  /* 0x000000101418723c */ /* 0x004fec0000001818 */
[----:B-1----:R-:W-:-:S02]  /*41ff0*/  IMAD.MOV.U32 R7, RZ, RZ, R16 ;  /* 0x000000ffff077224 */ /* 0x002fc400078e0010 */
[----:B------:R-:W-:-:S15]  /*42000*/  IMAD.MOV.U32 R6, RZ, RZ, R17 ;  /* 0x000000ffff067224 */ /* 0x000fde00078e0011 */
[----:B------:R0:W-:Y:S04]  /*42010*/  STL.64 [R1+0x7c0], R24 ;  /* 0x0007c01801007387 */ /* 0x0001e80000100a00 */
[----:B------:R-:W-:Y:S04]  /*42020*/  STL.64 [R1+0x7c8], R26 ;  /* 0x0007c81a01007387 */ /* 0x000fe80000100a00 */
[----:B0-----:R-:W2:Y:S04]  /*42030*/  LDL.LU.64 R24, [R1+0x2be8] ;  /* 0x002be80001187983 */ /* 0x001ea80000300a00 */
[----:B------:R-:W2:Y:S04]  /*42040*/  LDL.LU.64 R18, [R1+0x2be0] ;  /* 0x002be00001127983 */ /* 0x000ea80000300a00 */
[----:B------:R-:W2:Y:S04]  /*42050*/  LDL.LU.64 R16, [R1+0x2bd8] ;  /* 0x002bd80001107983 */ /* 0x000ea80000300a00 */
[----:B------:R-:W-:Y:S04]  /*42060*/  STL.64 [R1+0x2b50], R6 ;  /* 0x002b500601007387 */ /* 0x000fe80000100a00 */
[----:B------:R0:W-:Y:S04]  /*42070*/  STL.64 [R1+0x2b48], R4 ;  /* 0x002b480401007387 */ /* 0x0001e80000100a00 */
[----:B0-----:R-:W3:Y:S04]  /*42080*/  LDL.LU R4, [R1+0xa70] ;  /* 0x000a700001047983 */ /* 0x001ee80000300800 */
[----:B------:R-:W3:Y:S04]  /*42090*/  LDL.LU R5, [R1+0xa74] ;  /* 0x000a740001057983 */ /* 0x000ee80000300800 */
[----:B------:R-:W3:Y:S04]  /*420a0*/  LDL.LU R6, [R1+0xa78] ;  /* 0x000a780001067983 */ /* 0x000ee80000300800 */
[----:B------:R-:W3:Y:S01]  /*420b0*/  LDL.LU R7, [R1+0xa7c] ;  /* 0x000a7c0001077983 */ /* 0x000ee20000300800 */
[----:B--2---:R-:W-:-:S15]  /*420c0*/  HMMA.16816.F32 R16, R20, R24, R16 ;  /* 0x000000181410723c */ /* 0x004fde0000001810 */
[----:B------:R-:W-:-:S08]  /*420d0*/  NOP ;  /* 0x0000000000007918 */ /* 0x000fd00000000000 */
[----:B------:R0:W-:Y:S04]  /*420e0*/  STL.64 [R1+0x7b0], R16 ;  /* 0x0007b01001007387 */ /* 0x0001e80000100a00 */
[----:B------:R1:W-:Y:S01]  /*420f0*/  STL.64 [R1+0x7b8], R18 ;  /* 0x0007b81201007387 */ /* 0x0003e20000100a00 */
[----:B0-----:R-:W-:Y:S02]  /*42100*/  IMAD.MOV.U32 R17, RZ, RZ, R24 ;  /* 0x000000ffff117224 */ /* 0x001fe400078e0018 */
[----:B------:R-:W-:Y:S02]  /*42110*/  IMAD.MOV.U32 R16, RZ, RZ, R25 ;  /* 0x000000ffff107224 */ /* 0x000fe400078e0019 */
[----:B------:R-:W2:Y:S01]  /*42120*/  LDL.LU.64 R24, [R1+0x2bd0] ;  /* 0x002bd00001187983 */ /* 0x000ea20000300a00 */
[----:B---3--:R-:W-:Y:S06]  /*42130*/  HMMA.16816.F32 R4, R20, R12, R4 ;  /* 0x0000000c1404723c */ /* 0x008fec0000001804 */
[----:B-1----:R-:W-:-:S02]  /*42140*/  IMAD.MOV.U32 R19, RZ, RZ, R12 ;  /* 0x000000ffff137224 */ /* 0x002fc400078e000c */
[----:B------:R-:W-:-:S15]  /*42150*/  IMAD.MOV.U32 R18, RZ, RZ, R13 ;  /* 0x000000ffff127224 */ /* 0x000fde00078e000d */
[----:B------:R-:W-:Y:S04]  /*42160*/  STL.64 [R1+0x7a0], R4 ;  /* 0x0007a00401007387 */ /* 0x000fe80000100a00 */
[----:B------:R2:W-:Y:S04]  /*42170*/  STL.64 [R1+0x7a8], R6 ;  /* 0x0007a80601007387 */ /* 0x0005e80000100a00 */
[----:B------:R-:W-:Y:S04]  /*42180*/  STL.64 [R1+0x2b68], R18 ;  /* 0x002b681201007387 */ /* 0x000fe80000100a00 */
[----:B------:R0:W-:Y:S01]  /*42190*/  STL.64 [R1+0x2b60], R16 ;  /* 0x002b601001007387 */ /* 0x0001e20000100a00 */
[----:B--2---:R-:W-:Y:S07]  /*421a0*/  HMMA.16816.F32 R4, R20, R24, R8 ;  /* 0x000000181404723c */ /* 0x004fee0000001808 */
[----:B------:R-:W-:-:S02]  /*421b0*/  IMAD.MOV.U32 R10, RZ, RZ, R24 ;  /* 0x000000ffff0a7224 */ /* 0x000fc400078e0018 */
[----:B------:R-:W-:-:S14]  /*421c0*/  IMAD.MOV.U32 R28, RZ, RZ, R25 ;  /* 0x000000ffff1c7224 */ /* 0x000fdc00078e0019 */
[----:B------:R-:W-:Y:S04]  /*421d0*/  STL.64 [R1+0x790], R4 ;  /* 0x0007900401007387 */ /* 0x000fe80000100a00 */
[----:B------:R-:W-:Y:S04]  /*421e0*/  STL.64 [R1+0x798], R6 ;  /* 0x0007980601007387 */ /* 0x000fe80000100a00 */
[----:B------:R1:W-:Y:S04]  /*421f0*/  STL [R1+0x2bc8], R10 ;  /* 0x002bc80a01007387 */ /* 0x0003e80000100800 */
[----:B0-----:R-:W2:Y:S04]  /*42200*/  LDL.LU R16, [R1+0x730] ;  /* 0x0007300001107983 */ /* 0x001ea80000300800 */
[----:B------:R-:W2:Y:S04]  /*42210*/  LDL.LU R17, [R1+0x734] ;  /* 0x0007340001117983 */ /* 0x000ea80000300800 */
[----:B------:R-:W3:Y:S04]  /*42220*/  LDL.LU R18, [R1+0x738] ;  /* 0x0007380001127983 */ /* 0x000ee80000300800 */
[----:B------:R-:W3:Y:S04]  /*42230*/  LDL.LU R19, [R1+0x73c] ;  /* 0x00073c0001137983 */ /* 0x000ee80000300800 */
[----:B------:R-:W4:Y:S04]  /*42240*/  LDL.LU R8, [R1+0xa50] ;  /* 0x000a500001087983 */ /* 0x000f280000300800 */
[----:B------:R-:W4:Y:S04]  /*42250*/  LDL.LU R9, [R1+0xa54] ;  /* 0x000a540001097983 */ /* 0x000f280000300800 */
[----:B-1----:R-:W4:Y:S04]  /*42260*/  LDL.LU R10, [R1+0xa58] ;  /* 0x000a5800010a7983 */ /* 0x002f280000300800 */
[----:B------:R-:W4:Y:S04]  /*42270*/  LDL.LU R11, [R1+0xa5c] ;  /* 0x000a5c00010b7983 */ /* 0x000f280000300800 */
[----:B------:R-:W4:Y:S04]  /*42280*/  LDL.64 R24, [R1+0x60] ;  /* 0x0000600001187983 */ /* 0x000f280000100a00 */
[----:B------:R-:W2:Y:S04]  /*42290*/  LDL.LU R12, [R1+0xa20] ;  /* 0x000a2000010c7983 */ /* 0x000ea80000300800 */
[----:B------:R-:W2:Y:S04]  /*422a0*/  LDL.LU R13, [R1+0xa24] ;  /* 0x000a2400010d7983 */ /* 0x000ea80000300800 */
[----:B------:R-:W3:Y:S04]  /*422b0*/  LDL.LU R14, [R1+0xa28] ;  /* 0x000a2800010e7983 */ /* 0x000ee80000300800 */
[----:B------:R-:W3:Y:S04]  /*422c0*/  LDL.LU R15, [R1+0xa2c] ;  /* 0x000a2c00010f7983 */ /* 0x000ee80000300800 */
[----:B---3--:R-:W-:Y:S04]  /*422d0*/  STL.64 [R1+0x2ba8], R14 ;  /* 0x002ba80e01007387 */ /* 0x008fe80000100a00 */
[----:B--2---:R0:W-:Y:S04]  /*422e0*/  STL.64 [R1+0x2ba0], R12 ;  /* 0x002ba00c01007387 */ /* 0x0041e80000100a00 */
[----:B0-----:R-:W2:Y:S04]  /*422f0*/  LDL.64 R12, [R1+0x40] ;  /* 0x00004000010c7983 */ /* 0x001ea80000100a00 */
[----:B--2---:R0:W-:Y:S04]  /*42300*/  STL.64 [R1+0x2bb8], R12 ;  /* 0x002bb80c01007387 */ /* 0x0041e80000100a00 */
[----:B0-----:R-:W2:Y:S04]  /*42310*/  LDL.LU R12, [R1+0xa40] ;  /* 0x000a4000010c7983 */ /* 0x001ea80000300800 */
[----:B------:R-:W2:Y:S04]  /*42320*/  LDL.LU R13, [R1+0xa44] ;  /* 0x000a4400010d7983 */ /* 0x000ea80000300800 */
[----:B------:R-:W2:Y:S04]  /*42330*/  LDL.LU R14, [R1+0xa48] ;  /* 0x000a4800010e7983 */ /* 0x000ea80000300800 */
[----:B------:R-:W2:Y:S04]  /*42340*/  LDL.LU R15, [R1+0xa4c] ;  /* 0x000a4c00010f7983 */ /* 0x000ea80000300800 */
[----:B------:R-:W-:Y:S04]  /*42350*/  STL.64 [R1+0x2b78], R18 ;  /* 0x002b781201007387 */ /* 0x000fe80000100a00 */
[----:B------:R0:W-:Y:S04]  /*42360*/  STL.64 [R1+0x2b70], R16 ;  /* 0x002b701001007387 */ /* 0x0001e80000100a00 */
[----:B0-----:R-:W3:Y:S04]  /*42370*/  LDL.64 R16, [R1+0x20] ;  /* 0x0000200001107983 */ /* 0x001ee80000100a00 */
[----:B---3--:R0:W-:Y:S04]  /*42380*/  STL.64 [R1+0x2b90], R16 ;  /* 0x002b901001007387 */ /* 0x0081e80000100a00 */
[----:B0-----:R-:W3:Y:S01]  /*42390*/  LDL.64 R16, [R1+0x30] ;  /* 0x0000300001107983 */ /* 0x001ee20000100a00 */
[----:B----4-:R-:W-:Y:S03]  /*423a0*/  HMMA.16816.F32 R8, R20, R24, R8 ;  /* 0x000000181408723c */ /* 0x010fe60000001808 */
[----:B---3--:R0:W-:Y:S04]  /*423b0*/  STL.64 [R1+0x2bb0], R16 ;  /* 0x002bb01001007387 */ /* 0x0081e80000100a00 */
[----:B0-----:R-:W3:Y:S04]  /*423c0*/  LDL.LU R16, [R1+0xa30] ;  /* 0x000a300001107983 */ /* 0x001ee80000300800 */
[----:B------:R-:W3:Y:S04]  /*423d0*/  LDL.LU R17, [R1+0xa34] ;  /* 0x000a340001117983 */ /* 0x000ee80000300800 */
[----:B------:R-:W3:Y:S04]  /*423e0*/  LDL.LU R18, [R1+0xa38] ;  /* 0x000a380001127983 */ /* 0x000ee80000300800 */
[----:B------:R-:W3:Y:S04]  /*423f0*/  LDL.LU R19, [R1+0xa3c] ;  /* 0x000a3c0001137983 */ /* 0x000ee80000300800 */
[----:B------:R-:W4:Y:S04]  /*42400*/  LDL.LU R4, [R1+0x720] ;  /* 0x0007200001047983 */ /* 0x000f280000300800 */
[----:B------:R-:W4:Y:S04]  /*42410*/  LDL.LU R5, [R1+0x724] ;  /* 0x0007240001057983 */ /* 0x000f280000300800 */
[----:B------:R-:W2:Y:S04]  /*42420*/  LDL.LU R6, [R1+0x728] ;  /* 0x0007280001067983 */ /* 0x000ea80000300800 */
[----:B------:R-:W2:Y:S04]  /*42430*/  LDL.LU R7, [R1+0x72c] ;  /* 0x00072c0001077983 */ /* 0x000ea80000300800 */
[----:B--2---:R-:W-:Y:S04]  /*42440*/  STL.64 [R1+0x2b88], R6 ;  /* 0x002b880601007387 */ /* 0x004fe80000100a00 */
[----:B----4-:R0:W-:Y:S04]  /*42450*/  STL.64 [R1+0x2b80], R4 ;  /* 0x002b800401007387 */ /* 0x0101e80000100a00 */
[----:B0-----:R-:W2:Y:S04]  /*42460*/  LDL.LU R4, [R1+0x740] ;  /* 0x0007400001047983 */ /* 0x001ea80000300800 */
[----:B------:R-:W2:Y:S04]  /*42470*/  LDL.LU R5, [R1+0x744] ;  /* 0x0007440001057983 */ /* 0x000ea80000300800 */
[----:B------:R-:W2:Y:S04]  /*42480*/  LDL.LU R6, [R1+0x748] ;  /* 0x0007480001067983 */ /* 0x000ea80000300800 */
[----:B------:R-:W2:Y:S04]  /*42490*/  LDL.LU R7, [R1+0x74c] ;  /* 0x00074c0001077983 */ /* 0x000ea80000300800 */
[----:B------:R0:W-:Y:S04]  /*424a0*/  STL.64 [R1+0x780], R8 ;  /* 0x0007800801007387 */ /* 0x0001e80000100a00 */
[----:B------:R1:W-:Y:S01]  /*424b0*/  STL.64 [R1+0x788], R10 ;  /* 0x0007880a01007387 */ /* 0x0003e20000100a00 */
[----:B0-----:R-:W-:-:S03]  /*424c0*/  IMAD.MOV.U32 R9, RZ, RZ, R24 ;  /* 0x000000ffff097224 */ /* 0x001fc600078e0018 */
[----:B-1----:R-:W4:Y:S01]  /*424d0*/  LDL.LU R10, [R1+0x2bc8] ;  /* 0x002bc800010a7983 */ /* 0x002f220000300800 */
[----:B------:R-:W-:-:S03]  /*424e0*/  IMAD.MOV.U32 R11, RZ, RZ, R25 ;  /* 0x000000ffff0b7224 */ /* 0x000fc600078e0019 */
[----:B------:R-:W3:Y:S02]  /*424f0*/  LDL.LU.64 R24, [R1+0x2bc0] ;  /* 0x002bc00001187983 */ /* 0x000ee40000300a00 */
[----:B---3--:R-:W-:Y:S06]  /*42500*/  HMMA.16816.F32 R12, R20, R24, R12 ;  /* 0x00000018140c723c */ /* 0x008fec000000180c */
[----:B------:R-:W-:Y:S02]  /*42510*/  IMAD.MOV.U32 R29, RZ, RZ, R24 ;  /* 0x000000ffff1d7224 */ /* 0x000fe400078e0018 */
[----:B------:R-:W-:-:S15]  /*42520*/  IMAD.MOV.U32 R8, RZ, RZ, R25 ;  /* 0x000000ffff087224 */ /* 0x000fde00078e0019 */
[----:B------:R0:W-:Y:S04]  /*42530*/  STL.64 [R1+0x770], R12 ;  /* 0x0007700c01007387 */ /* 0x0001e80000100a00 */
[----:B------:R-:W-:Y:S04]  /*42540*/  STL.64 [R1+0x778], R14 ;  /* 0x0007780e01007387 */ /* 0x000fe80000100a00 */
[----:B0-----:R-:W3:Y:S04]  /*42550*/  LDL.LU.64 R12, [R1+0x2bb8] ;  /* 0x002bb800010c7983 */ /* 0x001ee80000300a00 */
[----:B------:R-:W2:Y:S04]  /*42560*/  LDL.LU R24, [R1+0x300] ;  /* 0x0003000001187983 */ /* 0x000ea80000300800 */
        /* <DEDUP_REMOVED lines=12> */
[----:B0-----:R-:W2:-:S12]  /*42630*/  LDL.64 R24, [R1+0x10] ;  /* 0x0000100001187983 */ /* 0x001e980000100a00 */
[----:B------:R0:W-:Y:S04]  /*42640*/  STL.64 [R1+0x760], R16 ;  /* 0x0007601001007387 */ /* 0x0001e80000100a00 */
[----:B------:R-:W-:Y:S01]  /*42650*/  STL.64 [R1+0x768], R18 ;  /* 0x0007681201007387 */ /* 0x000fe20000100a00 */
[----:B------:R-:W-:Y:S02]  /*42660*/  IMAD.MOV.U32 R27, RZ, RZ, R12 ;  /* 0x000000ffff1b7224 */ /* 0x000fe400078e000c */
[----:B------:R-:W-:Y:S01]  /*42670*/  IMAD.MOV.U32 R26, RZ, RZ, R13 ;  /* 0x000000ffff1a7224 */ /* 0x000fe200078e000d */
[----:B0-----:R-:W3:Y:S04]  /*42680*/  LDL.LU.64 R16, [R1+0x2bb0] ;  /* 0x002bb00001107983 */ /* 0x001ee80000300a00 */
[----:B------:R-:W3:Y:S04]  /*42690*/  LDL.LU.64 R14, [R1+0x2ba8] ;  /* 0x002ba800010e7983 */ /* 0x000ee80000300a00 */
[----:B------:R-:W3:Y:S02]  /*426a0*/  LDL.LU.64 R12, [R1+0x2ba0] ;  /* 0x002ba000010c7983 */ /* 0x000ee40000300a00 */
[----:B---3--:R-:W-:-:S15]  /*426b0*/  HMMA.16816.F32 R12, R20, R16, R12 ;  /* 0x00000010140c723c */ /* 0x008fde000000180c */
[----:B------:R-:W-:-:S08]  /*426c0*/  NOP ;  /* 0x0000000000007918 */ /* 0x000fd00000000000 */
[----:B------:R0:W-:Y:S04]  /*426d0*/  STL.64 [R1+0x750], R12 ;  /* 0x0007500c01007387 */ /* 0x0001e80000100a00 */
[----:B------:R1:W-:Y:S04]  /*426e0*/  STL.64 [R1+0x758], R14 ;  /* 0x0007580e01007387 */ /* 0x0003e80000100a00 */
[----:B0-----:R-:W3:Y:S01]  /*426f0*/  LDL.LU.64 R12, [R1+0x2b98] ;  /* 0x002b9800010c7983 */ /* 0x001ee20000300a00 */
[----:B-1----:R-:W-:Y:S02]  /*42700*/  IMAD.MOV.U32 R15, RZ, RZ, R16 ;  /* 0x000000ffff0f7224 */ /* 0x002fe400078e0010 */
[----:B------:R-:W-:-:S02]  /*42710*/  IMAD.MOV.U32 R14, RZ, RZ, R17 ;  /* 0x000000ffff0e7224 */ /* 0x000fc400078e0011 */
[----:B------:R-:W4:Y:S02]  /*42720*/  LDL.LU.64 R16, [R1+0x2b90] ;  /* 0x002b900001107983 */ /* 0x000f240000300a00 */
[----:B----4-:R-:W-:Y:S06]  /*42730*/  HMMA.16816.F32 R4, R20, R16, R4 ;  /* 0x000000101404723c */ /* 0x010fec0000001804 */
[----:B------:R-:W-:Y:S02]  /*42740*/  IMAD.MOV.U32 R0, RZ, RZ, R16 ;  /* 0x000000ffff007224 */ /* 0x000fe400078e0010 */
[----:B------:R-:W-:-:S15]  /*42750*/  IMAD.MOV.U32 R2, RZ, RZ, R17 ;  /* 0x000000ffff027224 */ /* 0x000fde00078e0011 */
[----:B------:R-:W-:Y:S04]  /*42760*/  STL.64 [R1+0x740], R4 ;  /* 0x0007400401007387 */ /* 0x000fe80000100a00 */
[----:B------:R0:W-:Y:S04]  /*42770*/  STL.64 [R1+0x748], R6 ;  /* 0x0007480601007387 */ /* 0x0001e80000100a00 */
[----:B0-----:R-:W3:Y:S04]  /*42780*/  LDL.LU.64 R6, [R1+0x2b88] ;  /* 0x002b880001067983 */ /* 0x001ee80000300a00 */
[----:B------:R-:W3:Y:S04]  /*42790*/  LDL.LU.64 R4, [R1+0x2b80] ;  /* 0x002b800001047983 */ /* 0x000ee80000300a00 */
[----:B------:R-:W2:Y:S04]  /*427a0*/  LDL.LU.64 R18, [R1+0x2b78] ;  /* 0x002b780001127983 */ /* 0x000ea80000300a00 */
[----:B------:R-:W2:Y:S02]  /*427b0*/  LDL.LU.64 R16, [R1+0x2b70] ;  /* 0x002b700001107983 */ /* 0x000ea40000300a00 */
[C---:B--2---:R-:W-:Y:S06]  /*427c0*/  HMMA.16816.F32 R16, R20.reuse, R24, R16 ;  /* 0x000000181410723c */ /* 0x044fec0000001810 */
[----:B---3--:R-:W-:-:S15]  /*427d0*/  HMMA.16816.F32 R4, R20, R12, R4 ;  /* 0x0000000c1404723c */ /* 0x008fde0000001804 */
[----:B------:R-:W-:-:S02]  /*427e0*/  NOP ;  /* 0x0000000000007918 */ /* 0x000fc40000000000 */
[----:B------:R-:W-:Y:S04]  /*427f0*/  STL.64 [R1+0x730], R16 ;  /* 0x0007301001007387 */ /* 0x000fe80000100a00 */
[----:B------:R0:W-:Y:S04]  /*42800*/  STL.64 [R1+0x738], R18 ;  /* 0x0007381201007387 */ /* 0x0001e80000100a00 */
[----:B0-----:R-:W2:Y:S04]  /*42810*/  LDL.LU.64 R18, [R1+0x2b68] ;  /* 0x002b680001127983 */ /* 0x001ea80000300a00 */
[----:B------:R-:W3:Y:S04]  /*42820*/  LDL.LU.64 R16, [R1+0x2b60] ;  /* 0x002b600001107983 */ /* 0x000ee80000300a00 */
[----:B------:R0:W-:Y:S02]  /*42830*/  STL.64 [R1+0x2a00], R24 ;  /* 0x002a001801007387 */ /* 0x0001e40000100a00 */
[----:B0-----:R-:W-:-:S02]  /*42840*/  IMAD.MOV.U32 R24, RZ, RZ, R0 ;  /* 0x000000ffff187224 */ /* 0x001fc400078e0000 */
[----:B------:R-:W-:Y:S01]  /*42850*/  IMAD.MOV.U32 R25, RZ, RZ, R2 ;  /* 0x000000ffff197224 */ /* 0x000fe200078e0002 */
[----:B------:R-:W4:Y:S04]  /*42860*/  LDL.LU R0, [R1+0x2b5c] ;  /* 0x002b5c0001007983 */ /* 0x000f280000300800 */
[----:B------:R-:W4:Y:S04]  /*42870*/  LDL.LU R2, [R1+0x2b58] ;  /* 0x002b580001027983 */ /* 0x000f280000300800 */
[----:B------:R0:W-:Y:S04]  /*42880*/  STL.64 [R1+0x2a18], R24 ;  /* 0x002a181801007387 */ /* 0x0001e80000100a00 */
[----:B------:R-:W-:Y:S04]  /*42890*/  STL.64 [R1+0x720], R4 ;  /* 0x0007200401007387 */ /* 0x000fe80000100a00 */
[----:B------:R1:W-:Y:S01]  /*428a0*/  STL.64 [R1+0x728], R6 ;  /* 0x0007280601007387 */ /* 0x0003e20000100a00 */
[----:B0-----:R-:W-:-:S02]  /*428b0*/  IMAD.MOV.U32 R24, RZ, RZ, R15 ;  /* 0x000000ffff187224 */ /* 0x001fc400078e000f */
[----:B------:R-:W-:Y:S01]  /*428c0*/  IMAD.MOV.U32 R25, RZ, RZ, R14 ;  /* 0x000000ffff197224 */ /* 0x000fe200078e000e */
[----:B-1----:R-:W4:Y:S04]  /*428d0*/  LDL.LU.64 R6, [R1+0x2b50] ;  /* 0x002b500001067983 */ /* 0x002f280000300a00 */
[----:B------:R-:W4:Y:S04]  /*428e0*/  LDL.LU.64 R4, [R1+0x2b48] ;  /* 0x002b480001047983 */ /* 0x000f280000300a00 */
[----:B------:R-:W-:Y:S04]  /*428f0*/  STL.64 [R1+0x2a30], R24 ;  /* 0x002a301801007387 */ /* 0x000fe80000100a00 */
        /* <DEDUP_REMOVED lines=59> */
[----:B------:R-:W-:-:S05]  /*42cb0*/  IMAD.MOV.U32 R25, RZ, RZ, R6 ;  /* 0x000000ffff197224 */ /* 0x000fca00078e0006 */
[----:B------:R0:W-:Y:S02]  /*42cc0*/  STL.64 [R1+0x2ad8], R24 ;  /* 0x002ad81801007387 */ /* 0x0001e40000100a00 */
[----:B0-----:R-:W-:Y:S02]  /*42cd0*/  IMAD.MOV.U32 R24, RZ, RZ, R5 ;  /* 0x000000ffff187224 */ /* 0x001fe400078e0005 */
[----:B------:R-:W-:Y:S01]  /*42ce0*/  IMAD.MOV.U32 R25, RZ, RZ, R4 ;  /* 0x000000ffff197224 */ /* 0x000fe200078e0004 */
[----:B---3--:R-:W-:Y:S04]  /*42cf0*/  STL.64 [R1+0x2a88], R14 ;  /* 0x002a880e01007387 */ /* 0x008fe80000100a00 */
[----:B--2---:R0:W-:Y:S04]  /*42d00*/  STL.64 [R1+0x2a80], R12 ;  /* 0x002a800c01007387 */ /* 0x0041e80000100a00 */
[----:B0-----:R-:W2:Y:S04]  /*42d10*/  LDL.LU R12, [R1+0x690] ;  /* 0x00069000010c7983 */ /* 0x001ea80000300800 */
[----:B------:R-:W2:Y:S04]  /*42d20*/  LDL.LU R13, [R1+0x694] ;  /* 0x00069400010d7983 */ /* 0x000ea80000300800 */
        /* <DEDUP_REMOVED lines=8> */
[----:B----4-:R-:W-:Y:S04]  /*42db0*/  STL.64 [R1+0x2af8], R24 ;  /* 0x002af81801007387 */ /* 0x010fe80000100a00 */
[----:B------:R-:W2:Y:S04]  /*42dc0*/  LDL.LU R16, [R1+0x4e0] ;  /* 0x0004e00001107983 */ /* 0x000ea80000300800 */
[----:B------:R-:W2:Y:S04]  /*42dd0*/  LDL.LU R17, [R1+0x4e4] ;  /* 0x0004e40001117983 */ /* 0x000ea80000300800 */
[----:B------:R-:W2:Y:S04]  /*42de0*/  LDL.LU R18, [R1+0x4e8] ;  /* 0x0004e80001127983 */ /* 0x000ea80000300800 */
[----:B------:R-:W2:Y:S04]  /*42df0*/  LDL.LU R19, [R1+0x4ec] ;  /* 0x0004ec0001137983 */ /* 0x000ea80000300800 */
[----:B------:R-:W4:Y:S04]  /*42e00*/  LDL.LU R4, [R1+0x710] ;  /* 0x0007100001047983 */ /* 0x000f280000300800 */
[----:B------:R-:W4:Y:S04]  /*42e10*/  LDL.LU R5, [R1+0x714] ;  /* 0x0007140001057983 */ /* 0x000f280000300800 */
[----:B------:R-:W4:Y:S04]  /*42e20*/  LDL.LU R6, [R1+0x718] ;  /* 0x0007180001067983 */ /* 0x000f280000300800 */
[----:B------:R-:W4:Y:S04]  /*42e30*/  LDL.LU R7, [R1+0x71c] ;  /* 0x00071c0001077983 */ /* 0x000f280000300800 */
[----:B---3--:R-:W-:Y:S04]  /*42e40*/  STL.64 [R1+0x2aa0], R14 ;  /* 0x002aa00e01007387 */ /* 0x008fe80000100a00 */
[----:B------:R0:W-:Y:S04]  /*42e50*/  STL.64 [R1+0x2a98], R12 ;  /* 0x002a980c01007387 */ /* 0x0001e80000100a00 */
[----:B0-----:R-:W3:Y:S04]  /*42e60*/  LDL.LU R12, [R1+0x6a0] ;  /* 0x0006a000010c7983 */ /* 0x001ee80000300800 */
[----:B------:R-:W3:Y:S04]  /*42e70*/  LDL.LU R13, [R1+0x6a4] ;  /* 0x0006a400010d7983 */ /* 0x000ee80000300800 */
[----:B------:R-:W2:Y:S04]  /*42e80*/  LDL.LU R14, [R1+0x6a8] ;  /* 0x0006a800010e7983 */ /* 0x000ea80000300800 */
[----:B------:R-:W2:Y:S04]  /*42e90*/  LDL.LU R15, [R1+0x6ac] ;  /* 0x0006ac00010f7983 */ /* 0x000ea80000300800 */
[----:B--2---:R-:W-:Y:S04]  /*42ea0*/  STL.64 [R1+0x2ab8], R14 ;  /* 0x002ab80e01007387 */ /* 0x004fe80000100a00 */
[----:B---3--:R0:W-:Y:S04]  /*42eb0*/  STL.64 [R1+0x2ab0], R12 ;  /* 0x002ab00c01007387 */ /* 0x0081e80000100a00 */
        /* <DEDUP_REMOVED lines=24> */
[----:B------:R-:W-:Y:S04]  /*43040*/  STL.64 [R1+0x718], R6 ;  /* 0x0007180601007387 */ /* 0x000fe80000100a00 */
[----:B0-----:R-:W3:Y:S01]  /*43050*/  LDL.LU.64 R4, [R1+0x2b28] ;  /* 0x002b280001047983 */ /* 0x001ee20000300a00 */
[----:B------:R-:W-:-:S02]  /*43060*/  IMAD.MOV.U32 R24, RZ, RZ, R2 ;  /* 0x000000ffff187224 */ /* 0x000fc400078e0002 */
[----:B------:R-:W-:Y:S01]  /*43070*/  IMAD.MOV.U32 R25, RZ, RZ, R0 ;  /* 0x000000ffff197224 */ /* 0x000fe200078e0000 */
[----:B---3--:R-:W-:Y:S01]  /*43080*/  HMMA.16816.F32 R20, R20, R4, R16 ;  /* 0x000000041414723c */ /* 0x008fe20000001810 */
[----:B------:R-:W2:Y:S04]  /*43090*/  LDL.LU.64 R18, [R1+0x2b20] ;  /* 0x002b200001127983 */ /* 0x000ea80000300a00 */
[----:B------:R-:W2:-:S15]  /*430a0*/  LDL.LU.64 R16, [R1+0x2b18] ;  /* 0x002b180001107983 */ /* 0x000e9e0000300a00 */
[----:B------:R-:W-:-:S03]  /*430b0*/  NOP ;  /* 0x0000000000007918 */ /* 0x000fc60000000000 */
[----:B------:R0:W-:Y:S04]  /*430c0*/  STL.64 [R1+0x3b0], R20 ;  /* 0x0003b01401007387 */ /* 0x0001e80000100a00 */
[----:B------:R-:W-:Y:S04]  /*430d0*/  STL.64 [R1+0x3b8], R22 ;  /* 0x0003b81601007387 */ /* 0x000fe80000100a00 */
[----:B0-----:R-:W3:Y:S01]  /*430e0*/  LDL.64 R20, [R1+0xc0] ;  /* 0x0000c00001147983 */ /* 0x001ee20000100a00 */
[----:B--2---:R-:W-:Y:S03]  /*430f0*/  HMMA.16816.F32 R24, R16, R24, R12 ;  /* 0x000000181018723c */ /* 0x004fe6000000180c */
[----:B------:R-:W2:Y:S04]  /*43100*/  LDL.LU.64 R14, [R1+0x2b10] ;  /* 0x002b1000010e7983 */ /* 0x000ea80000300a00 */
[----:B------:R-:W2:-:S15]  /*43110*/  LDL.LU.64 R12, [R1+0x2b08] ;  /* 0x002b0800010c7983 */ /* 0x000e9e0000300a00 */
[----:B------:R-:W-:-:S01]  /*43120*/  NOP ;  /* 0x0000000000007918 */ /* 0x000fc20000000000 */
[----:B------:R-:W-:Y:S04]  /*43130*/  STL.64 [R1+0x260], R24 ;  /* 0x0002601801007387 */ /* 0x000fe80000100a00 */
[----:B------:R0:W-:Y:S04]  /*43140*/  STL.64 [R1+0x268], R26 ;  /* 0x0002681a01007387 */ /* 0x0001e80000100a00 */
[----:B0-----:R-:W4:Y:S04]  /*43150*/  LDL.LU.64 R26, [R1+0x2b00] ;  /* 0x002b0000011a7983 */ /* 0x001f280000300a00 */
[----:B------:R-:W4:Y:S01]  /*43160*/  LDL.LU.64 R24, [R1+0x2af8] ;  /* 0x002af80001187983 */ /* 0x000f220000300a00 */
[----:B---3--:R-:W-:Y:S01]  /*43170*/  IMAD.MOV.U32 R2, RZ, RZ, R20 ;  /* 0x000000ffff027224 */ /* 0x008fe200078e0014 */
[----:B----4-:R-:W-:-:S15]  /*43180*/  HMMA.16816.F32 R24, R16, R20, R24 ;  /* 0x000000141018723c */ /* 0x010fde0000001818 */
[----:B------:R-:W-:-:S08]  /*43190*/  NOP ;  /* 0x0000000000007918 */ /* 0x000fd00000000000 */
[----:B------:R0:W-:Y:S04]  /*431a0*/  STL.64 [R1+0x250], R24 ;  /* 0x0002501801007387 */ /* 0x0001e80000100a00 */
[----:B------:R-:W-:Y:S04]  /*431b0*/  STL.64 [R1+0x258], R26 ;  /* 0x0002581a01007387 */ /* 0x000fe80000100a00 */
[----:B0-----:R-:W2:Y:S01]  /*431c0*/  LDL.LU.64 R24, [R1+0x2af0] ;  /* 0x002af00001187983 */ /* 0x001ea20000300a00 */
[----:B------:R-:W-:-:S03]  /*431d0*/  IMAD.MOV.U32 R0, RZ, RZ, R21 ;  /* 0x000000ffff007224 */ /* 0x000fc600078e0015 */
[----:B------:R-:W0:Y:S04]  /*431e0*/  LDSM.16.MT88.4 R20, [R3+UR4+0xa080] ;  /* 0x00a080040314783b */ /* 0x000e280008004200 */
[----:B0-----:R-:W-:Y:S04]  /*431f0*/  STL.64 [R1+0x28a8], R22 ;  /* 0x0028a81601007387 */ /* 0x001fe80000100a00 */
        /* <DEDUP_REMOVED lines=78> */
[----:B------:R0:W-:Y:S04]  /*436e0*/  STL.64 [R1+0x520], R12 ;  /* 0x0005200c01007387 */ /* 0x0001e80000100a00 */
[----:B------:R1:W-:Y:S04]  /*436f0*/  STL.64 [R1+0x528], R14 ;  /* 0x0005280e01007387 */ /* 0x0003e80000100a00 */
[----:B0-----:R-:W1:Y:S04]  /*43700*/  LDL.LU.64 R12, [R1+0x29f8] ;  /* 0x0029f800010c7983 */ /* 0x001e680000300a00 */
[----:B------:R-:W1:Y:S04]  /*43710*/  LDL.LU.64 R26, [R1+0x29f0] ;  /* 0x0029f000011a7983 */ /* 0x000e680000300a00 */
[----:B------:R-:W1:Y:S01]  /*43720*/  LDL.LU.64 R24, [R1+0x29e8] ;  /* 0x0029e80001187983 */ /* 0x000e620000300a00 */
[C---:B---3--:R-:W-:Y:S06]  /*43730*/  HMMA.16816.F32 R20, R16.reuse, R8, R20 ;  /* 0x000000081014723c */ /* 0x048fec0000001814 */
[----:B-1----:R-:W-:Y:S01]  /*43740*/  HMMA.16816.F32 R12, R16, R12, R24 ;  /* 0x0000000c100c723c */ /* 0x002fe20000001818 */
[----:B------:R-:W2:Y:S04]  /*43750*/  LDL.LU.64 R26, [R1+0x29e0] ;  /* 0x0029e000011a7983 */ /* 0x000ea80000300a00 */
[----:B------:R-:W2:-:S15]  /*43760*/  LDL.LU.64 R24, [R1+0x29d8] ;  /* 0x0029d80001187983 */ /* 0x000e9e0000300a00 */
[----:B------:R-:W-:-:S03]  /*43770*/  NOP ;  /* 0x0000000000007918 */ /* 0x000fc60000000000 */
[----:B------:R-:W-:Y:S04]  /*43780*/  STL.64 [R1+0x510], R12 ;  /* 0x0005100c01007387 */ /* 0x000fe80000100a00 */
[----:B------:R0:W-:Y:S04]  /*43790*/  STL.64 [R1+0x518], R14 ;  /* 0x0005180e01007387 */ /* 0x0001e80000100a00 */
[----:B0-----:R-:W3:Y:S04]  /*437a0*/  LDL.LU.64 R14, [R1+0x29d0] ;  /* 0x0029d000010e7983 */ /* 0x001ee80000300a00 */
[----:B------:R-:W3:Y:S04]  /*437b0*/  LDL.LU.64 R12, [R1+0x29c8] ;  /* 0x0029c800010c7983 */ /* 0x000ee80000300a00 */
[----:B------:R-:W-:Y:S04]  /*437c0*/  STL.64 [R1+0x28e8], R10 ;  /* 0x0028e80a01007387 */ /* 0x000fe80000100a00 */
[----:B------:R0:W-:Y:S04]  /*437d0*/  STL.64 [R1+0x28e0], R8 ;  /* 0x0028e00801007387 */ /* 0x0001e80000100a00 */
[----:B------:R-:W-:Y:S04]  /*437e0*/  STL.64 [R1+0x500], R20 ;  /* 0x0005001401007387 */ /* 0x000fe80000100a00 */
[----:B------:R-:W-:Y:S01]  /*437f0*/  STL.64 [R1+0x508], R22 ;  /* 0x0005081601007387 */ /* 0x000fe20000100a00 */
[----:B--2---:R-:W-:Y:S07]  /*43800*/  HMMA.16816.F32 R24, R16, R4, R24 ;  /* 0x000000041018723c */ /* 0x004fee0000001818 */
[----:B------:R-:W-:-:S02]  /*43810*/  IMAD.MOV.U32 R16, RZ, RZ, R2 ;  /* 0x000000ffff107224 */ /* 0x000fc400078e0002 */
[----:B------:R-:W-:-:S05]  /*43820*/  IMAD.MOV.U32 R17, RZ, RZ, R0 ;  /* 0x000000ffff117224 */ /* 0x000fca00078e0000 */
[----:B------:R-:W-:Y:S04]  /*43830*/  STL.64 [R1+0x29b0], R16 ;  /* 0x0029b01001007387 */ /* 0x000fe80000100a00 */
[----:B0-----:R-:W2:Y:S04]  /*43840*/  LDL.64 R8, [R1+0x70] ;  /* 0x0000700001087983 */ /* 0x001ea80000100a00 */
[----:B--2---:R0:W-:Y:S04]  /*43850*/  STL.64 [R1+0x2970], R8 ;  /* 0x0029700801007387 */ /* 0x0041e80000100a00 */
[----:B0-----:R-:W2:Y:S04]  /*43860*/  LDL.LU R8, [R1+0xa10] ;  /* 0x000a100001087983 */ /* 0x001ea80000300800 */
[----:B------:R-:W2:Y:S04]  /*43870*/  LDL.LU R9, [R1+0xa14] ;  /* 0x000a140001097983 */ /* 0x000ea80000300800 */
[----:B------:R-:W4:Y:S04]  /*43880*/  LDL.LU R10, [R1+0xa18] ;  /* 0x000a1800010a7983 */ /* 0x000f280000300800 */
[----:B------:R-:W4:Y:S04]  /*43890*/  LDL.LU R11, [R1+0xa1c] ;  /* 0x000a1c00010b7983 */ /* 0x000f280000300800 */
[----:B------:R-:W3:Y:S04]  /*438a0*/  LDL.64 R16, [R1+0xd0] ;  /* 0x0000d00001107983 */ /* 0x000ee80000100a00 */
        /* <DEDUP_REMOVED lines=12> */
[----:B0-----:R-:W3:Y:S04]  /*43970*/  LDL.LU R20, [R1+0x470] ;  /* 0x0004700001147983 */ /* 0x001ee80000300800 */
[----:B------:R-:W3:Y:S04]  /*43980*/  LDL.LU R21, [R1+0x474] ;  /* 0x0004740001157983 */ /* 0x000ee80000300800 */
[----:B------:R-:W3:Y:S04]  /*43990*/  LDL.LU R22, [R1+0x478] ;  /* 0x0004780001167983 */ /* 0x000ee80000300800 */
[----:B------:R-:W3:Y:S04]  /*439a0*/  LDL.LU R23, [R1+0x47c] ;  /* 0x00047c0001177983 */ /* 0x000ee80000300800 */
[----:B------:R-:W-:Y:S04]  /*439b0*/  STL.64 [R1+0x2980], R10 ;  /* 0x0029800a01007387 */ /* 0x000fe80000100a00 */
[----:B------:R0:W-:Y:S04]  /*439c0*/  STL.64 [R1+0x2978], R8 ;  /* 0x0029780801007387 */ /* 0x0001e80000100a00 */
[----:B0-----:R-:W2:Y:S04]  /*439d0*/  LDL.64 R8, [R1+0x90] ;  /* 0x0000900001087983 */ /* 0x001ea80000100a00 */
[----:B--2---:R0:W-:Y:S04]  /*439e0*/  STL.64 [R1+0x2998], R8 ;  /* 0x0029980801007387 */ /* 0x0041e80000100a00 */
[----:B0-----:R-:W2:Y:S04]  /*439f0*/  LDL.64 R8, [R1+0xa0] ;  /* 0x0000a00001087983 */ /* 0x001ea80000100a00 */
[----:B------:R-:W-:Y:S04]  /*43a00*/  STL [R1+0x28b4], R4 ;  /* 0x0028b40401007387 */ /* 0x000fe80000100800 */
[----:B------:R0:W-:Y:S04]  /*43a10*/  STL [R1+0x28b0], R5 ;  /* 0x0028b00501007387 */ /* 0x0001e80000100800 */
[----:B0-----:R-:W4:Y:S04]  /*43a20*/  LDL.64 R4, [R1+0xb0] ;  /* 0x0000b00001047983 */ /* 0x001f280000100a00 */
[----:B------:R-:W-:Y:S04]  /*43a30*/  STL.64 [R1+0x1ff0], R26 ;  /* 0x001ff01a01007387 */ /* 0x000fe80000100a00 */
[----:B------:R0:W-:Y:S04]  /*43a40*/  STL.64 [R1+0x1fe8], R24 ;  /* 0x001fe81801007387 */ /* 0x0001e80000100a00 */
[----:B0-----:R-:W2:Y:S04]  /*43a50*/  LDL.LU.64 R24, [R1+0x60] ;  /* 0x0000600001187983 */ /* 0x001ea80000300a00 */
[----:B------:R-:W-:Y:S04]  /*43a60*/  STL [R1+0x28b8], R29 ;  /* 0x0028b81d01007387 */ /* 0x000fe80000100800 */
[----:B------:R-:W4:Y:S01]  /*43a70*/  LDL.64 R26, [R1+0x68] ;  /* 0x00006800011a7983 */ /* 0x000f220000100a00 */
[----:B---3--:R-:W-:Y:S06]  /*43a80*/  HMMA.16816.F32 R20, R12, R16, R20 ;  /* 0x000000100c14723c */ /* 0x008fec0000001814 */
[----:B------:R-:W-:-:S02]  /*43a90*/  IMAD.MOV.U32 R2, RZ, RZ, R16 ;  /* 0x000000ffff027224 */ /* 0x000fc400078e0010 */
[----:B------:R-:W-:Y:S01]  /*43aa0*/  IMAD.MOV.U32 R0, RZ, RZ, R17 ;  /* 0x000000ffff007224 */ /* 0x000fe200078e0011 */
        /* <DEDUP_REMOVED lines=10> */
[----:B------:R-:W3:Y:S04]  /*43b50*/  LDL.LU.64 R16, [R1+0x29b0] ;  /* 0x0029b00001107983 */ /* 0x000ee80000300a00 */
[----:B------:R-:W-:Y:S04]  /*43b60*/  STL [R1+0x28c0], R0 ;  /* 0x0028c00001007387 */ /* 0x000fe80000100800 */
[----:B------:R-:W-:Y:S01]  /*43b70*/  STL [R1+0x28bc], R2 ;  /* 0x0028bc0201007387 */ /* 0x000fe20000100800 */
[----:B------:R-:W-:Y:S01]  /*43b80*/  LOP3.LUT R28, R29, 0x60, RZ, 0x3c, !PT ;  /* 0x000000601d1c7812 */ /* 0x000fe200078e3cff */
[----:B---3--:R-:W-:Y:S02]  /*43b90*/  HMMA.16816.F32 R16, R12, R16, R20 ;  /* 0x000000100c10723c */ /* 0x008fe40000001814 */
[----:B------:R-:W3:Y:S04]  /*43ba0*/  LDL.LU.64 R22, [R1+0x29a8] ;  /* 0x0029a80001167983 */ /* 0x000ee80000300a00 */
[----:B------:R-:W3:-:S15]  /*43bb0*/  LDL.LU.64 R20, [R1+0x29a0] ;  /* 0x0029a00001147983 */ /* 0x000ede0000300a00 */
[----:B------:R-:W-:-:S02]  /*43bc0*/  NOP ;  /* 0x0000000000007918 */ /* 0x000fc40000000000 */
[----:B------:R-:W-:Y:S04]  /*43bd0*/  STL.64 [R1+0x390], R16 ;  /* 0x0003901001007387 */ /* 0x000fe80000100a00 */
[----:B------:R-:W-:Y:S04]  /*43be0*/  STL.64 [R1+0x398], R18 ;  /* 0x0003981201007387 */ /* 0x000fe80000100a00 */
[----:B------:R-:W0:Y:S04]  /*43bf0*/  LDSM.16.MT88.4 R16, [R28+UR4+0xa000] ;  /* 0x00a000041c10783b */ /* 0x000e280008004200 */
[----:B------:R-:W-:Y:S04]  /*43c00*/  STL [R1+0x28c4], R28 ;  /* 0x0028c41c01007387 */ /* 0x000fe80000100800 */
[----:B0-----:R-:W-:Y:S04]  /*43c10*/  STL.64 [R1+0x2768], R18 ;  /* 0x0027681201007387 */ /* 0x001fe80000100a00 */
[----:B------:R0:W-:Y:S04]  /*43c20*/  STL.64 [R1+0x2760], R16 ;  /* 0x0027601001007387 */ /* 0x0001e80000100a00 */
[----:B0-----:R-:W4:Y:S04]  /*43c30*/  LDL.LU R16, [R1+0xa00] ;  /* 0x000a000001107983 */ /* 0x001f280000300800 */
[----:B------:R-:W4:Y:S04]  /*43c40*/  LDL.LU R17, [R1+0xa04] ;  /* 0x000a040001117983 */ /* 0x000f280000300800 */
[----:B------:R-:W4:Y:S04]  /*43c50*/  LDL.LU R18, [R1+0xa08] ;  /* 0x000a080001127983 */ /* 0x000f280000300800 */
[----:B------:R-:W4:Y:S01]  /*43c60*/  LDL.LU R19, [R1+0xa0c] ;  /* 0x000a0c0001137983 */ /* 0x000f220000300800 */
[----:B---3--:R-:W-:-:S15]  /*43c70*/  HMMA.16816.F32 R20, R12, R4, R20 ;  /* 0x000000040c14723c */ /* 0x008fde0000001814 */
[----:B------:R-:W-:-:S08]  /*43c80*/  NOP ;  /* 0x0000000000007918 */ /* 0x000fd00000000000 */
[----:B------:R0:W-:Y:S04]  /*43c90*/  STL.64 [R1+0x700], R20 ;  /* 0x0007001401007387 */ /* 0x0001e80000100a00 */
[----:B------:R-:W-:Y:S01]  /*43ca0*/  STL.64 [R1+0x708], R22 ;  /* 0x0007081601007387 */ /* 0x000fe20000100a00 */
[----:B0-----:R-:W-:-:S05]  /*43cb0*/  IMAD.MOV.U32 R20, RZ, RZ, R4 ;  /* 0x000000ffff147224 */ /* 0x001fca00078e0004 */
        /* <DEDUP_REMOVED lines=11> */
[----:B------:R-:W2:Y:S01]  /*43d70*/  LDL.LU.64 R8, [R1+0x2998] ;  /* 0x0029980001087983 */ /* 0x000ea20000300a00 */
[----:B------:R-:W-:Y:S01]  /*43d80*/  IMAD.MOV.U32 R7, RZ, RZ, R5 ;  /* 0x000000ffff077224 */ /* 0x000fe200078e0005 */
[----:B--2---:R-:W-:Y:S06]  /*43d90*/  HMMA.16816.F32 R24, R12, R8, R24 ;  /* 0x000000080c18723c */ /* 0x004fec0000001818 */
[----:B------:R-:W-:-:S02]  /*43da0*/  IMAD.MOV.U32 R23, RZ, RZ, R9 ;  /* 0x000000ffff177224 */ /* 0x000fc400078e0009 */
[----:B------:R-:W-:-:S15]  /*43db0*/  IMAD.MOV.U32 R5, RZ, RZ, R8 ;  /* 0x000000ffff057224 */ /* 0x000fde00078e0008 */
[----:B------:R-:W-:Y:S04]  /*43dc0*/  STL.64 [R1+0x6e0], R24 ;  /* 0x0006e01801007387 */ /* 0x000fe80000100a00 */
[----:B------:R0:W-:Y:S04]  /*43dd0*/  STL.64 [R1+0x6e8], R26 ;  /* 0x0006e81a01007387 */ /* 0x0001e80000100a00 */
[----:B0-----:R-:W2:Y:S04]  /*43de0*/  LDL.LU.64 R26, [R1+0x2990] ;  /* 0x00299000011a7983 */ /* 0x001ea80000300a00 */
[----:B------:R-:W3:Y:S04]  /*43df0*/  LDL.LU.64 R24, [R1+0x2988] ;  /* 0x0029880001187983 */ /* 0x000ee80000300a00 */
[----:B------:R-:W4:Y:S04]  /*43e00*/  LDL.LU.64 R10, [R1+0x2980] ;  /* 0x00298000010a7983 */ /* 0x000f280000300a00 */
[----:B------:R-:W4:Y:S04]  /*43e10*/  LDL.LU.64 R8, [R1+0x2978] ;  /* 0x0029780001087983 */ /* 0x000f280000300a00 */
[----:B------:R-:W-:Y:S04]  /*43e20*/  STL.64 [R1+0x2928], R22 ;  /* 0x0029281601007387 */ /* 0x000fe80000100a00 */
[----:B------:R0:W-:Y:S04]  /*43e30*/  STL [R1+0x2920], R21 ;  /* 0x0029201501007387 */ /* 0x0001e80000100800 */
[----:B0-----:R-:W4:Y:S02]  /*43e40*/  LDL.64 R20, [R1+0x80] ;  /* 0x0000800001147983 */ /* 0x001f240000100a00 */
[----:B----4-:R-:W-:-:S15]  /*43e50*/  HMMA.16816.F32 R8, R12, R20, R8 ;  /* 0x000000140c08723c */ /* 0x010fde0000001808 */
[----:B------:R-:W-:-:S08]  /*43e60*/  NOP ;  /* 0x0000000000007918 */ /* 0x000fd00000000000 */
[----:B------:R0:W-:Y:S04]  /*43e70*/  STL.64 [R1+0x6d0], R8 ;  /* 0x0006d00801007387 */ /* 0x0001e80000100a00 */
[----:B------:R-:W-:Y:S04]  /*43e80*/  STL.64 [R1+0x6d8], R10 ;  /* 0x0006d80a01007387 */ /* 0x000fe80000100a00 */
[----:B0-----:R-:W4:Y:S01]  /*43e90*/  LDL.LU.64 R8, [R1+0x2970] ;  /* 0x0029700001087983 */ /* 0x001f220000300a00 */
[----:B------:R-:W-:-:S03]  /*43ea0*/  IMAD.MOV.U32 R4, RZ, RZ, R21 ;  /* 0x000000ffff047224 */ /* 0x000fc600078e0015 */
[----:B------:R-:W-:Y:S04]  /*43eb0*/  STL [R1+0x28f8], R7 ;  /* 0x0028f80701007387 */ /* 0x000fe80000100800 */
[----:B------:R4:W-:Y:S02]  /*43ec0*/  STL.64 [R1+0x28f0], R4 ;  /* 0x0028f00401007387 */ /* 0x0009e40000100a00 */
[----:B----4-:R-:W-:-:S15]  /*43ed0*/  HMMA.16816.F32 R4, R12, R8, R16 ;  /* 0x000000080c04723c */ /* 0x010fde0000001810 */
[----:B------:R-:W-:-:S08]  /*43ee0*/  NOP ;  /* 0x0000000000007918 */ /* 0x000fd00000000000 */
[----:B------:R0:W-:Y:S04]  /*43ef0*/  STL.64 [R1+0x6c0], R4 ;  /* 0x0006c00401007387 */ /* 0x0001e80000100a00 */
[----:B------:R1:W-:Y:S04]  /*43f00*/  STL.64 [R1+0x6c8], R6 ;  /* 0x0006c80601007387 */ /* 0x0003e80000100a00 */
[----:B0-----:R-:W4:Y:S04]  /*43f10*/  LDL.LU R4, [R1+0x9b0] ;  /* 0x0009b00001047983 */ /* 0x001f280000300800 */
[----:B------:R-:W4:Y:S04]  /*43f20*/  LDL.LU R5, [R1+0x9b4] ;  /* 0x0009b40001057983 */ /* 0x000f280000300800 */
[----:B-1----:R-:W2:Y:S04]  /*43f30*/  LDL.LU R6, [R1+0x9b8] ;  /* 0x0009b80001067983 */ /* 0x002ea80000300800 */
[----:B------:R-:W2:Y:S01]  /*43f40*/  LDL.LU R7, [R1+0x9bc] ;  /* 0x0009bc0001077983 */ /* 0x000ea20000300800 */
[----:B------:R-:W-:-:S03]  /*43f50*/  IMAD.MOV.U32 R29, RZ, RZ, R20 ;  /* 0x000000ffff1d7224 */ /* 0x000fc600078e0014 */
[----:B--2---:R-:W-:Y:S04]  /*43f60*/  STL.64 [R1+0x2908], R6 ;  /* 0x0029080601007387 */ /* 0x004fe80000100a00 */
[----:B----4-:R0:W-:Y:S04]  /*43f70*/  STL.64 [R1+0x2900], R4 ;  /* 0x0029000401007387 */ /* 0x0101e80000100a00 */
[----:B0-----:R-:W2:Y:S04]  /*43f80*/  LDL.LU R4, [R1+0x660] ;  /* 0x0006600001047983 */ /* 0x001ea80000300800 */
[----:B------:R-:W2:Y:S04]  /*43f90*/  LDL.LU R5, [R1+0x664] ;  /* 0x0006640001057983 */ /* 0x000ea80000300800 */
[----:B------:R-:W4:Y:S04]  /*43fa0*/  LDL.LU R6, [R1+0x668] ;  /* 0x0006680001067983 */ /* 0x000f280000300800 */
[----:B------:R-:W4:Y:S04]  /*43fb0*/  LDL.LU R7, [R1+0x66c] ;  /* 0x00066c0001077983 */ /* 0x000f280000300800 */
[----:B------:R-:W3:Y:S04]  /*43fc0*/  LDL.LU R20, [R1+0x670] ;  /* 0x0006700001147983 */ /* 0x000ee80000300800 */
[----:B------:R-:W3:Y:S04]  /*43fd0*/  LDL.LU R21, [R1+0x674] ;  /* 0x0006740001157983 */ /* 0x000ee80000300800 */
[----:B------:R-:W2:Y:S04]  /*43fe0*/  LDL.LU R22, [R1+0x678] ;  /* 0x0006780001167983 */ /* 0x000ea80000300800 */
[----:B------:R-:W2:Y:S04]  /*43ff0*/  LDL.LU R23, [R1+0x67c] ;  /* 0x00067c0001177983 */ /* 0x000ea80000300800 */
[----:B--2---:R-:W-:Y:S04]  /*44000*/  STL.64 [R1+0x2938], R22 ;  /* 0x0029381601007387 */ /* 0x004fe80000100a00 */
[----:B---3--:R0:W-:Y:S04]  /*44010*/  STL.64 [R1+0x2930], R20 ;  /* 0x0029301401007387 */ /* 0x0081e80000100a00 */
[----:B0-----:R-:W2:Y:S04]  /*44020*/  LDL.64 R20, [R1+0x30] ;  /* 0x0000300001147983 */ /* 0x001ea80000100a00 */
[----:B--2---:R0:W-:Y:S04]  /*44030*/  STL.64 [R1+0x2948], R20 ;  /* 0x0029481401007387 */ /* 0x0041e80000100a00 */
[----:B0-----:R-:W2:Y:S04]  /*44040*/  LDL.64 R20, [R1+0x40] ;  /* 0x0000400001147983 */ /* 0x001ea80000100a00 */
[----:B--2---:R0:W-:Y:S04]  /*44050*/  STL.64 [R1+0x2950], R20 ;  /* 0x0029501401007387 */ /* 0x0041e80000100a00 */
[----:B0-----:R-:W2:Y:S04]  /*44060*/  LDL.64 R20, [R1+0x50] ;  /* 0x0000500001147983 */ /* 0x001ea80000100a00 */
[----:B--2---:R0:W-:Y:S04]  /*44070*/  STL.64 [R1+0x2968], R20 ;  /* 0x0029681401007387 */ /* 0x0041e80000100a00 */
[----:B0-----:R-:W2:Y:S04]  /*44080*/  LDL.LU R20, [R1+0x9f0] ;  /* 0x0009f00001147983 */ /* 0x001ea80000300800 */
[----:B------:R-:W2:Y:S04]  /*44090*/  LDL.LU R21, [R1+0x9f4] ;  /* 0x0009f40001157983 */ /* 0x000ea80000300800 */
[----:B------:R-:W2:Y:S04]  /*440a0*/  LDL.LU R22, [R1+0x9f8] ;  /* 0x0009f80001167983 */ /* 0x000ea80000300800 */
[----:B------:R-:W2:Y:S04]  /*440b0*/  LDL.LU R23, [R1+0x9fc] ;  /* 0x0009fc0001177983 */ /* 0x000ea80000300800 */
[----:B----4-:R-:W-:Y:S04]  /*440c0*/  STL.64 [R1+0x2918], R6 ;  /* 0x0029180601007387 */ /* 0x010fe80000100a00 */
[----:B------:R0:W-:Y:S04]  /*440d0*/  STL.64 [R1+0x2910], R4 ;  /* 0x0029100401007387 */ /* 0x0001e80000100a00 */
[----:B0-----:R-:W3:Y:S04]  /*440e0*/  LDL.64 R4, [R1+0x20] ;  /* 0x0000200001047983 */ /* 0x001ee80000100a00 */
[----:B---3--:R0:W-:Y:S04]  /*440f0*/  STL.64 [R1+0x2940], R4 ;  /* 0x0029400401007387 */ /* 0x0081e80000100a00 */
[----:B0-----:R-:W3:Y:S04]  /*44100*/  LDL.LU R4, [R1+0x9c0] ;  /* 0x0009c00001047983 */ /* 0x001ee80000300800 */
[----:B------:R-:W3:Y:S04]  /*44110*/  LDL.LU R5, [R1+0x9c4] ;  /* 0x0009c40001057983 */ /* 0x000ee80000300800 */
[----:B------:R-:W4:Y:S04]  /*44120*/  LDL.LU R6, [R1+0x9c8] ;  /* 0x0009c80001067983 */ /* 0x000f280000300800 */
[----:B------:R-:W4:Y:S01]  /*44130*/  LDL.LU R7, [R1+0x9cc] ;  /* 0x0009cc0001077983 */ /* 0x000f220000300800 */
[----:B------:R-:W-:-:S02]  /*44140*/  IMAD.MOV.U32 R0, RZ, RZ, R8 ;  /* 0x000000ffff007224 */ /* 0x000fc400078e0008 */
[----:B------:R-:W-:Y:S01]  /*44150*/  IMAD.MOV.U32 R2, RZ, RZ, R9 ;  /* 0x000000ffff027224 */ /* 0x000fe200078e0009 */
[C---:B--2---:R-:W-:Y:S01]  /*44160*/  HMMA.16816.F32 R20, R12.reuse, R24, R20 ;  /* 0x000000180c14723c */ /* 0x044fe20000001814 */
[----:B----4-:R-:W-:Y:S04]  /*44170*/  STL.64 [R1+0x2960], R6 ;  /* 0x0029600601007387 */ /* 0x010fe80000100a00 */
[----:B---3--:R0:W-:Y:S04]  /*44180*/  STL.64 [R1+0x2958], R4 ;  /* 0x0029580401007387 */ /* 0x0081e80000100a00 */
[----:B0-----:R-:W2:Y:S04]  /*44190*/  LDL.LU R4, [R1+0x9e0] ;  /* 0x0009e00001047983 */ /* 0x001ea80000300800 */
[----:B------:R-:W2:Y:S04]  /*441a0*/  LDL.LU R5, [R1+0x9e4] ;  /* 0x0009e40001057983 */ /* 0x000ea80000300800 */
[----:B------:R-:W2:Y:S04]  /*441b0*/  LDL.LU R6, [R1+0x9e8] ;  /* 0x0009e80001067983 */ /* 0x000ea80000300800 */
[----:B------:R-:W2:Y:S04]  /*441c0*/  LDL.LU R7, [R1+0x9ec] ;  /* 0x0009ec0001077983 */ /* 0x000ea80000300800 */
[----:B------:R-:W3:Y:S04]  /*441d0*/  LDL.64 R8, [R1] ;  /* 0x0000000001087983 */ /* 0x000ee80000100a00 */
[----:B------:R-:W4:Y:S04]  /*441e0*/  LDL.LU R16, [R1+0x370] ;  /* 0x0003700001107983 */ /* 0x000f280000300800 */
[----:B------:R-:W4:Y:S04]  /*441f0*/  LDL.LU R17, [R1+0x374] ;  /* 0x0003740001117983 */ /* 0x000f280000300800 */
[----:B------:R-:W2:Y:S04]  /*44200*/  LDL.LU R18, [R1+0x378] ;  /* 0x0003780001127983 */ /* 0x000ea80000300800 */
[----:B------:R-:W2:Y:S04]  /*44210*/  LDL.LU R19, [R1+0x37c] ;  /* 0x00037c0001137983 */ /* 0x000ea80000300800 */
[----:B--2---:R-:W-:Y:S04]  /*44220*/  STL.64 [R1+0x2778], R18 ;  /* 0x0027781201007387 */ /* 0x004fe80000100a00 */
[----:B----4-:R0:W-:Y:S04]  /*44230*/  STL.64 [R1+0x2770], R16 ;  /* 0x0027701001007387 */ /* 0x0101e80000100a00 */
[----:B0-----:R-:W2:Y:S04]  /*44240*/  LDL R16, [R1+0x10] ;  /* 0x0000100001107983 */ /* 0x001ea80000100800 */
[----:B------:R0:W-:Y:S04]  /*44250*/  STL.64 [R1+0x6b0], R20 ;  /* 0x0006b01401007387 */ /* 0x0001e80000100a00 */
[----:B------:R-:W-:Y:S04]  /*44260*/  STL.64 [R1+0x6b8], R22 ;  /* 0x0006b81601007387 */ /* 0x000fe80000100a00 */
[----:B0-----:R-:W4:Y:S04]  /*44270*/  LDL.LU.64 R20, [R1+0x2968] ;  /* 0x0029680001147983 */ /* 0x001f280000300a00 */
[----:B------:R-:W-:Y:S04]  /*44280*/  STL.64 [R1+0x2800], R26 ;  /* 0x0028001a01007387 */ /* 0x000fe80000100a00 */
[----:B------:R0:W-:Y:S04]  /*44290*/  STL.64 [R1+0x27f8], R24 ;  /* 0x0027f81801007387 */ /* 0x0001e80000100a00 */
[----:B0-----:R-:W3:Y:S04]  /*442a0*/  LDL.LU R24, [R1+0x9d0] ;  /* 0x0009d00001187983 */ /* 0x001ee80000300800 */
[----:B------:R-:W3:Y:S04]  /*442b0*/  LDL.LU R25, [R1+0x9d4] ;  /* 0x0009d40001197983 */ /* 0x000ee80000300800 */
[----:B------:R-:W3:Y:S04]  /*442c0*/  LDL.LU R26, [R1+0x9d8] ;  /* 0x0009d800011a7983 */ /* 0x000ee80000300800 */
[----:B------:R-:W3:Y:S01]  /*442d0*/  LDL.LU R27, [R1+0x9dc] ;  /* 0x0009dc00011b7983 */ /* 0x000ee20000300800 */
[----:B----4-:R-:W-:Y:S06]  /*442e0*/  HMMA.16816.F32 R4, R12, R20, R4 ;  /* 0x000000140c04723c */ /* 0x010fec0000001804 */
[----:B------:R-:W-:-:S02]  /*442f0*/  IMAD.MOV.U32 R19, RZ, RZ, R20 ;  /* 0x000000ffff137224 */ /* 0x000fc400078e0014 */
[----:B------:R-:W-:-:S15]  /*44300*/  IMAD.MOV.U32 R18, RZ, RZ, R21 ;  /* 0x000000ffff127224 */ /* 0x000fde00078e0015 */
[----:B------:R-:W-:Y:S04]  /*44310*/  STL.64 [R1+0x6a0], R4 ;  /* 0x0006a00401007387 */ /* 0x000fe80000100a00 */
[----:B------:R0:W-:Y:S04]  /*44320*/  STL.64 [R1+0x6a8], R6 ;  /* 0x0006a80601007387 */ /* 0x0001e80000100a00 */
[----:B0-----:R-:W4:Y:S04]  /*44330*/  LDL.LU.64 R6, [R1+0x2960] ;  /* 0x0029600001067983 */ /* 0x001f280000300a00 */
[----:B------:R-:W4:Y:S04]  /*44340*/  LDL.LU.64 R4, [R1+0x2958] ;  /* 0x0029580001047983 */ /* 0x000f280000300a00 */
[----:B------:R-:W3:Y:S02]  /*44350*/  LDL.LU.64 R20, [R1+0x2950] ;  /* 0x0029500001147983 */ /* 0x000ee40000300a00 */
[----:B---3--:R-:W-:-:S15]  /*44360*/  HMMA.16816.F32 R24, R12, R20, R24 ;  /* 0x000000140c18723c */ /* 0x008fde0000001818 */
[----:B------:R-:W-:-:S08]  /*44370*/  NOP ;  /* 0x0000000000007918 */ /* 0x000fd00000000000 */
[----:B------:R0:W-:Y:S04]  /*44380*/  STL.64 [R1+0x690], R24 ;  /* 0x0006901801007387 */ /* 0x0001e80000100a00 */
[----:B------:R1:W-:Y:S01]  /*44390*/  STL.64 [R1+0x698], R26 ;  /* 0x0006981a01007387 */ /* 0x0003e20000100a00 */
[----:B0-----:R-:W-:Y:S02]  /*443a0*/  IMAD.MOV.U32 R25, RZ, RZ, R20 ;  /* 0x000000ffff197224 */ /* 0x001fe400078e0014 */
[----:B------:R-:W-:Y:S02]  /*443b0*/  IMAD.MOV.U32 R24, RZ, RZ, R21 ;  /* 0x000000ffff187224 */ /* 0x000fe400078e0015 */
[----:B------:R-:W4:Y:S02]  /*443c0*/  LDL.LU.64 R20, [R1+0x2948] ;  /* 0x0029480001147983 */ /* 0x000f240000300a00 */
[----:B----4-:R-:W-:Y:S06]  /*443d0*/  HMMA.16816.F32 R4, R12, R20, R4 ;  /* 0x000000140c04723c */ /* 0x010fec0000001804 */
[----:B-1----:R-:W-:-:S02]  /*443e0*/  IMAD.MOV.U32 R27, RZ, RZ, R20 ;  /* 0x000000ffff1b7224 */ /* 0x002fc400078e0014 */
[----:B------:R-:W-:-:S15]  /*443f0*/  IMAD.MOV.U32 R26, RZ, RZ, R21 ;  /* 0x000000ffff1a7224 */ /* 0x000fde00078e0015 */
[----:B------:R0:W-:Y:S04]  /*44400*/  STL.64 [R1+0x680], R4 ;  /* 0x0006800401007387 */ /* 0x0001e80000100a00 */
[----:B------:R-:W-:Y:S04]  /*44410*/  STL.64 [R1+0x688], R6 ;  /* 0x0006880601007387 */ /* 0x000fe80000100a00 */
[----:B0-----:R-:W3:Y:S04]  /*44420*/  LDL.LU.64 R4, [R1+0x2940] ;  /* 0x0029400001047983 */ /* 0x001ee80000300a00 */
[----:B------:R-:W3:Y:S04]  /*44430*/  LDL.LU.64 R22, [R1+0x2938] ;  /* 0x0029380001167983 */ /* 0x000ee80000300a00 */
[----:B------:R-:W3:Y:S04]  /*44440*/  LDL.LU.64 R20, [R1+0x2930] ;  /* 0x0029300001147983 */ /* 0x000ee80000300a00 */
[----:B------:R-:W-:Y:S04]  /*44450*/  STL.64 [R1+0x28d8], R26 ;  /* 0x0028d81a01007387 */ /* 0x000fe80000100a00 */
[----:B------:R0:W-:Y:S04]  /*44460*/  STL.64 [R1+0x28d0], R24 ;  /* 0x0028d01801007387 */ /* 0x0001e80000100a00 */
[----:B0-----:R-:W4:Y:S04]  /*44470*/  LDL.LU R24, [R1+0x650] ;  /* 0x0006500001187983 */ /* 0x001f280000300800 */
[----:B------:R-:W4:Y:S04]  /*44480*/  LDL.LU R25, [R1+0x654] ;  /* 0x0006540001197983 */ /* 0x000f280000300800 */
[----:B------:R-:W4:Y:S04]  /*44490*/  LDL.LU R26, [R1+0x658] ;  /* 0x00065800011a7983 */ /* 0x000f280000300800 */
[----:B------:R-:W4:Y:S01]  /*444a0*/  LDL.LU R27, [R1+0x65c] ;  /* 0x00065c00011b7983 */ /* 0x000f220000300800 */
[----:B---3--:R-:W-:Y:S06]  /*444b0*/  HMMA.16816.F32 R20, R12, R4, R20 ;  /* 0x000000040c14723c */ /* 0x008fec0000001814 */
[----:B------:R-:W-:-:S15]  /*444c0*/  IMAD.MOV.U32 R28, RZ, RZ, R5 ;  /* 0x000000ffff1c7224 */ /* 0x000fde00078e0005 */
[----:B------:R-:W-:-:S02]  /*444d0*/  NOP ;  /* 0x0000000000007918 */ /* 0x000fc40000000000 */
[----:B------:R-:W-:Y:S04]  /*444e0*/  STL.64 [R1+0x670], R20 ;  /* 0x0006701401007387 */ /* 0x000fe80000100a00 */
[----:B------:R0:W-:Y:S04]  /*444f0*/  STL.64 [R1+0x678], R22 ;  /* 0x0006781601007387 */ /* 0x0001e80000100a00 */
[----:B0-----:R-:W3:Y:S04]  /*44500*/  LDL.LU.64 R22, [R1+0x2928] ;  /* 0x0029280001167983 */ /* 0x001ee80000300a00 */
[----:B------:R-:W3:Y:S01]  /*44510*/  LDL.LU R21, [R1+0x2920] ;  /* 0x0029200001157983 */ /* 0x000ee20000300800 */
[----:B------:R-:W-:-:S03]  /*44520*/  IMAD.MOV.U32 R20, RZ, RZ, R4 ;  /* 0x000000ffff147224 */ /* 0x000fc600078e0004 */
[----:B------:R-:W2:Y:S04]  /*44530*/  LDL.LU.64 R6, [R1+0x2918] ;  /* 0x0029180001067983 */ /* 0x000ea80000300a00 */
[----:B------:R-:W2:Y:S01]  /*44540*/  LDL.LU.64 R4, [R1+0x2910] ;  /* 0x0029100001047983 */ /* 0x000ea20000300a00 */
[----:B------:R-:W-:-:S07]  /*44550*/  IMAD.MOV.U32 R17, RZ, RZ, R3 ;  /* 0x000000ffff117224 */ /* 0x000fce00078e0003 */
[----:B--2---:R-:W-:-:S15]  /*44560*/  HMMA.16816.F32 R4, R12, R16, R4 ;  /* 0x000000100c04723c */ /* 0x004fde0000001804 */
[----:B------:R-:W-:-:S08]  /*44570*/  NOP ;  /* 0x0000000000007918 */ /* 0x000fd00000000000 */
[----:B------:R-:W-:Y:S04]  /*44580*/  STL.64 [R1+0x660], R4 ;  /* 0x0006600401007387 */ /* 0x000fe80000100a00 */
[----:B------:R0:W-:Y:S04]  /*44590*/  STL.64 [R1+0x668], R6 ;  /* 0x0006680601007387 */ /* 0x0001e80000100a00 */
[----:B0-----:R-:W2:Y:S04]  /*445a0*/  LDL.LU.64 R6, [R1+0x2908] ;  /* 0x0029080001067983 */ /* 0x001ea80000300a00 */
[----:B------:R-:W2:Y:S04]  /*445b0*/  LDL.LU.64 R4, [R1+0x2900] ;  /* 0x0029000001047983 */ /* 0x000ea80000300a00 */
[----:B------:R-:W-:Y:S01]  /*445c0*/  STL.64 [R1+0x2790], R16 ;  /* 0x0027901001007387 */ /* 0x000fe20000100a00 */
[----:B------:R-:W-:Y:S01]  /*445d0*/  IMAD.MOV.U32 R3, RZ, RZ, R9 ;  /* 0x000000ffff037224 */ /* 0x000fe200078e0009 */
[----:B--2---:R-:W-:-:S15]  /*445e0*/  HMMA.16816.F32 R4, R12, R8, R4 ;  /* 0x000000080c04723c */ /* 0x004fde0000001804 */
[----:B------:R-:W-:-:S08]  /*445f0*/  NOP ;  /* 0x0000000000007918 */ /* 0x000fd00000000000 */
[----:B------:R-:W-:Y:S04]  /*44600*/  STL.64 [R1+0x8c0], R4 ;  /* 0x0008c00401007387 */ /* 0x000fe80000100a00 */
[----:B------:R0:W-:Y:S04]  /*44610*/  STL.64 [R1+0x8c8], R6 ;  /* 0x0008c80601007387 */ /* 0x0001e80000100a00 */
[----:B0-----:R-:W2:Y:S04]  /*44620*/  LDL.LU R7, [R1+0x28f8] ;  /* 0x0028f80001077983 */ /* 0x001ea80000300800 */
[----:B------:R-:W3:Y:S01]  /*44630*/  LDL.LU.64 R4, [R1+0x28f0] ;  /* 0x0028f00001047983 */ /* 0x000ee20000300a00 */
[----:B------:R-:W-:-:S03]  /*44640*/  IMAD.MOV.U32 R6, RZ, RZ, R8 ;  /* 0x000000ffff067224 */ /* 0x000fc600078e0008 */
[----:B------:R-:W2:Y:S04]  /*44650*/  LDL.LU.64 R10, [R1+0x28e8] ;  /* 0x0028e800010a7983 */ /* 0x000ea80000300a00 */
[----:B------:R-:W4:Y:S01]  /*44660*/  LDL.LU.64 R8, [R1+0x28e0] ;  /* 0x0028e00001087983 */ /* 0x000f220000300a00 */
[----:B------:R-:W-:Y:S02]  /*44670*/  IMAD.MOV.U32 R16, RZ, RZ, R20 ;  /* 0x000000ffff107224 */ /* 0x000fe400078e0014 */
[----:B------:R-:W-:Y:S01]  /*44680*/  IMAD.MOV.U32 R17, RZ, RZ, R28 ;  /* 0x000000ffff117224 */ /* 0x000fe200078e001c */
[----:B----4-:R-:W-:-:S15]  /*44690*/  HMMA.16816.F32 R24, R12, R8, R24 ;  /* 0x000000080c18723c */ /* 0x010fde0000001818 */
[----:B------:R-:W-:-:S08]  /*446a0*/  NOP ;  /* 0x0000000000007918 */ /* 0x000fd00000000000 */
[----:B------:R-:W-:Y:S04]  /*446b0*/  STL.64 [R1+0x8b0], R24 ;  /* 0x0008b01801007387 */ /* 0x000fe80000100a00 */
[----:B------:R0:W-:Y:S04]  /*446c0*/  STL.64 [R1+0x8b8], R26 ;  /* 0x0008b81a01007387 */ /* 0x0001e80000100a00 */
[----:B0-----:R-:W4:Y:S04]  /*446d0*/  LDL.LU.64 R26, [R1+0x28d8] ;  /* 0x0028d800011a7983 */ /* 0x001f280000300a00 */
[----:B------:R-:W3:Y:S04]  /*446e0*/  LDL.LU.64 R24, [R1+0x28d0] ;  /* 0x0028d00001187983 */ /* 0x000ee80000300a00 */
[----:B------:R-:W3:Y:S04]  /*446f0*/  LDL.LU R20, [R1+0x28c8] ;  /* 0x0028c80001147983 */ /* 0x000ee80000300800 */
[----:B------:R-:W3:Y:S04]  /*44700*/  LDL.LU R28, [R1+0x28c4] ;  /* 0x0028c400011c7983 */ /* 0x000ee80000300800 */
[----:B------:R-:W-:Y:S04]  /*44710*/  STL.64 [R1+0x27a8], R16 ;  /* 0x0027a81001007387 */ /* 0x000fe80000100a00 */
[----:B--2---:R-:W-:Y:S04]  /*44720*/  STL.64 [R1+0x2788], R10 ;  /* 0x0027880a01007387 */ /* 0x004fe80000100a00 */
[----:B------:R0:W-:Y:S04]  /*44730*/  STL.64 [R1+0x2780], R8 ;  /* 0x0027800801007387 */ /* 0x0001e80000100a00 */
[----:B0-----:R-:W2:Y:S04]  /*44740*/  LDL.LU R8, [R1+0x410] ;  /* 0x0004100001087983 */ /* 0x001ea80000300800 */
[----:B------:R-:W2:Y:S04]  /*44750*/  LDL.LU R9, [R1+0x414] ;  /* 0x0004140001097983 */ /* 0x000ea80000300800 */
[----:B------:R-:W2:Y:S04]  /*44760*/  LDL.LU R10, [R1+0x418] ;  /* 0x00041800010a7983 */ /* 0x000ea80000300800 */
[----:B------:R-:W2:Y:S01]  /*44770*/  LDL.LU R11, [R1+0x41c] ;  /* 0x00041c00010b7983 */ /* 0x000ea20000300800 */
[----:B----4-:R-:W-:-:S02]  /*44780*/  IMAD.MOV.U32 R16, RZ, RZ, R27 ;  /* 0x000000ffff107224 */ /* 0x010fc400078e001b */
[----:B------:R-:W-:-:S05]  /*44790*/  IMAD.MOV.U32 R17, RZ, RZ, R26 ;  /* 0x000000ffff117224 */ /* 0x000fca00078e001a */
[----:B------:R3:W-:Y:S02]  /*447a0*/  STL.64 [R1+0x27c0], R16 ;  /* 0x0027c01001007387 */ /* 0x0007e40000100a00 */
[----:B---3--:R-:W-:Y:S02]  /*447b0*/  IMAD.MOV.U32 R16, RZ, RZ, R25 ;  /* 0x000000ffff107224 */ /* 0x008fe400078e0019 */
[----:B------:R-:W-:-:S05]  /*447c0*/  IMAD.MOV.U32 R17, RZ, RZ, R24 ;  /* 0x000000ffff117224 */ /* 0x000fca00078e0018 */
[----:B------:R0:W-:Y:S04]  /*447d0*/  STL.64 [R1+0x27d8], R16 ;  /* 0x0027d81001007387 */ /* 0x0001e80000100a00 */
[----:B--2---:R-:W-:Y:S04]  /*447e0*/  STL.64 [R1+0x27a0], R10 ;  /* 0x0027a00a01007387 */ /* 0x004fe80000100a00 */
[----:B------:R1:W-:Y:S01]  /*447f0*/  STL.64 [R1+0x2798], R8 ;  /* 0x0027980801007387 */ /* 0x0003e20000100a00 */
[----:B0-----:R-:W-:Y:S02]  /*44800*/  IMAD.MOV.U32 R16, RZ, RZ, R19 ;  /* 0x000000ffff107224 */ /* 0x001fe400078e0013 */
[----:B------:R-:W-:Y:S01]  /*44810*/  IMAD.MOV.U32 R17, RZ, RZ, R18 ;  /* 0x000000ffff117224 */ /* 0x000fe200078e0012 */
[----:B-1----:R-:W2:Y:S04]  /*44820*/  LDL.LU R8, [R1+0x420] ;  /* 0x0004200001087983 */ /* 0x002ea80000300800 */
[----:B------:R-:W2:Y:S04]  /*44830*/  LDL.LU R9, [R1+0x424] ;  /* 0x0004240001097983 */ /* 0x000ea80000300800 */
[----:B------:R-:W3:Y:S04]  /*44840*/  LDL.LU R10, [R1+0x428] ;  /* 0x00042800010a7983 */ /* 0x000ee80000300800 */
[----:B------:R-:W3:Y:S04]  /*44850*/  LDL.LU R11, [R1+0x42c] ;  /* 0x00042c00010b7983 */ /* 0x000ee80000300800 */
[----:B------:R0:W-:Y:S04]  /*44860*/  STL.64 [R1+0x27f0], R16 ;  /* 0x0027f01001007387 */ /* 0x0001e80000100a00 */
[----:B0-----:R-:W4:Y:S04]  /*44870*/  LDL.LU R16, [R1+0x480] ;  /* 0x0004800001107983 */ /* 0x001f280000300800 */
[----:B------:R-:W4:Y:S04]  /*44880*/  LDL.LU R17, [R1+0x484] ;  /* 0x0004840001117983 */ /* 0x000f280000300800 */
[----:B------:R-:W2:Y:S04]  /*44890*/  LDL.LU R18, [R1+0x488] ;  /* 0x0004880001127983 */ /* 0x000ea80000300800 */
[----:B------:R-:W2:Y:S01]  /*448a0*/  LDL.LU R19, [R1+0x48c] ;  /* 0x00048c0001137983 */ /* 0x000ea20000300800 */
[----:B------:R-:W-:-:S02]  /*448b0*/  IMAD.MOV.U32 R24, RZ, RZ, R0 ;  /* 0x000000ffff187224 */ /* 0x000fc400078e0000 */
[----:B------:R-:W-:Y:S01]  /*448c0*/  IMAD.MOV.U32 R25, RZ, RZ, R2 ;  /* 0x000000ffff197224 */ /* 0x000fe200078e0002 */
[----:B--2---:R-:W-:Y:S04]  /*448d0*/  STL.64 [R1+0x2810], R18 ;  /* 0x0028101201007387 */ /* 0x004fe80000100a00 */
[----:B----4-:R0:W-:Y:S04]  /*448e0*/  STL.64 [R1+0x2808], R16 ;  /* 0x0028081001007387 */ /* 0x0101e80000100a00 */
[----:B------:R-:W2:Y:S04]  /*448f0*/  LDL.LU R0, [R1+0x28c0] ;  /* 0x0028c00001007983 */ /* 0x000ea80000300800 */
[----:B------:R-:W4:Y:S04]  /*44900*/  LDL.LU R2, [R1+0x28bc] ;  /* 0x0028bc0001027983 */ /* 0x000f280000300800 */
[----:B------:R1:W-:Y:S04]  /*44910*/  STL.64 [R1+0x2818], R24 ;  /* 0x0028181801007387 */ /* 0x0003e80000100a00 */
[----:B0-----:R-:W3:Y:S04]  /*44920*/  LDL.LU R16, [R1+0x490] ;  /* 0x0004900001107983 */ /* 0x001ee80000300800 */
[----:B------:R-:W3:Y:S04]  /*44930*/  LDL.LU R17, [R1+0x494] ;  /* 0x0004940001117983 */ /* 0x000ee80000300800 */
[----:B------:R-:W2:Y:S04]  /*44940*/  LDL.LU R18, [R1+0x498] ;  /* 0x0004980001127983 */ /* 0x000ea80000300800 */
[----:B------:R-:W2:Y:S01]  /*44950*/  LDL.LU R19, [R1+0x49c] ;  /* 0x00049c0001137983 */ /* 0x000ea20000300800 */
[----:B-1----:R-:W-:-:S02]  /*44960*/  IMAD.MOV.U32 R24, RZ, RZ, R29 ;  /* 0x000000ffff187224 */ /* 0x002fc400078e001d */
[----:B------:R-:W-:Y:S01]  /*44970*/  IMAD.MOV.U32 R25, RZ, RZ, R4 ;  /* 0x000000ffff197224 */ /* 0x000fe200078e0004 */
[----:B--2---:R-:W-:Y:S04]  /*44980*/  STL.64 [R1+0x2828], R18 ;  /* 0x0028281201007387 */ /* 0x004fe80000100a00 */
[----:B---3--:R0:W-:Y:S04]  /*44990*/  STL.64 [R1+0x2820], R16 ;  /* 0x0028201001007387 */ /* 0x0081e80000100a00 */
        /* <DEDUP_REMOVED lines=11> */
[----:B------:R-:W3:Y:S04]  /*44a50*/  LDL.LU R5, [R1+0x28b0] ;  /* 0x0028b00001057983 */ /* 0x000ee80000300800 */
[----:B------:R0:W-:Y:S02]  /*44a60*/  STL.64 [R1+0x2848], R24 ;  /* 0x0028481801007387 */ /* 0x0001e40000100a00 */
[----:B0-----:R-:W-:-:S02]  /*44a70*/  IMAD.MOV.U32 R24, RZ, RZ, R22 ;  /* 0x000000ffff187224 */ /* 0x001fc400078e0016 */
[----:B------:R-:W-:-:S05]  /*44a80*/  IMAD.MOV.U32 R25, RZ, RZ, R21 ;  /* 0x000000ffff197224 */ /* 0x000fca00078e0015 */
[----:B------:R0:W-:Y:S04]  /*44a90*/  STL.64 [R1+0x2860], R24 ;  /* 0x0028601801007387 */ /* 0x0001e80000100a00 */
[----:B------:R-:W2:Y:S04]  /*44aa0*/  LDL.LU R16, [R1+0x4b0] ;  /* 0x0004b00001107983 */ /* 0x000ea80000300800 */
[----:B------:R-:W2:Y:S04]  /*44ab0*/  LDL.LU R17, [R1+0x4b4] ;  /* 0x0004b40001117983 */ /* 0x000ea80000300800 */
[----:B------:R-:W4:Y:S04]  /*44ac0*/  LDL.LU R18, [R1+0x4b8] ;  /* 0x0004b80001127983 */ /* 0x000f280000300800 */
[----:B------:R-:W4:Y:S01]  /*44ad0*/  LDL.LU R19, [R1+0x4bc] ;  /* 0x0004bc0001137983 */ /* 0x000f220000300800 */
[----:B0-----:R-:W-:-:S02]  /*44ae0*/  IMAD.MOV.U32 R24, RZ, RZ, R20 ;  /* 0x000000ffff187224 */ /* 0x001fc400078e0014 */
[----:B------:R-:W-:-:S05]  /*44af0*/  IMAD.MOV.U32 R25, RZ, RZ, R7 ;  /* 0x000000ffff197224 */ /* 0x000fca00078e0007 */
[----:B------:R0:W-:Y:S04]  /*44b00*/  STL.64 [R1+0x2878], R24 ;  /* 0x0028781801007387 */ /* 0x0001e80000100a00 */
[----:B0-----:R-:W3:Y:S04]  /*44b10*/  LDL.LU R24, [R1+0x2e0] ;  /* 0x0002e00001187983 */ /* 0x001ee80000300800 */
[----:B------:R-:W3:Y:S04]  /*44b20*/  LDL.LU R25, [R1+0x2e4] ;  /* 0x0002e40001197983 */ /* 0x000ee80000300800 */
[----:B------:R-:W2:Y:S04]  /*44b30*/  LDL.LU R26, [R1+0x2e8] ;  /* 0x0002e800011a7983 */ /* 0x000ea80000300800 */
[----:B------:R-:W2:Y:S04]  /*44b40*/  LDL.LU R27, [R1+0x2ec] ;  /* 0x0002ec00011b7983 */ /* 0x000ea80000300800 */
[----:B--2---:R-:W-:Y:S04]  /*44b50*/  STL.64 [R1+0x2888], R26 ;  /* 0x0028881a01007387 */ /* 0x004fe80000100a00 */
[----:B---3--:R-:W-:Y:S04]  /*44b60*/  STL.64 [R1+0x2880], R24 ;  /* 0x0028801801007387 */ /* 0x008fe80000100a00 */
[----:B----4-:R-:W-:Y:S04]  /*44b70*/  STL.64 [R1+0x2858], R18 ;  /* 0x0028581201007387 */ /* 0x010fe80000100a00 */
        /* <DEDUP_REMOVED lines=32> */
[----:B------:R-:W4:Y:S01]  /*44d80*/  LDL.LU R11, [R1+0x44c] ;  /* 0x00044c00010b7983 */ /* 0x000f220000300800 */
[----:B------:R-:W-:Y:S03]  /*44d90*/  HMMA.16816.F32 R12, R12, R4, R20 ;  /* 0x000000040c0c723c */ /* 0x000fe60000001814 */
[----:B----4-:R-:W-:Y:S04]  /*44da0*/  STL.64 [R1+0x27e8], R10 ;  /* 0x0027e80a01007387 */ /* 0x010fe80000100a00 */
[----:B---3--:R0:W-:Y:S04]  /*44db0*/  STL.64 [R1+0x27e0], R8 ;  /* 0x0027e00801007387 */ /* 0x0081e80000100a00 */
[----:B0-----:R-:W3:Y:S04]  /*44dc0*/  LDL.LU R8, [R1+0x450] ;  /* 0x0004500001087983 */ /* 0x001ee80000300800 */
[----:B------:R-:W3:Y:S04]  /*44dd0*/  LDL.LU R9, [R1+0x454] ;  /* 0x0004540001097983 */ /* 0x000ee80000300800 */
[----:B------:R-:W3:Y:S04]  /*44de0*/  LDL.LU R10, [R1+0x458] ;  /* 0x00045800010a7983 */ /* 0x000ee80000300800 */
[----:B------:R-:W3:Y:S04]  /*44df0*/  LDL.LU R11, [R1+0x45c] ;  /* 0x00045c00010b7983 */ /* 0x000ee80000300800 */
[----:B------:R-:W2:Y:S04]  /*44e00*/  LDL.LU.64 R22, [R1+0x28a8] ;  /* 0x0028a80001167983 */ /* 0x000ea80000300a00 */
[----:B------:R-:W2:Y:S01]  /*44e10*/  LDL.LU.64 R20, [R1+0x28a0] ;  /* 0x0028a00001147983 */ /* 0x000ea20000300a00 */
[----:B------:R-:W-:-:S02]  /*44e20*/  IMAD.MOV.U32 R24, RZ, RZ, R2 ;  /* 0x000000ffff187224 */ /* 0x000fc400078e0002 */
[----:B------:R-:W-:Y:S01]  /*44e30*/  IMAD.MOV.U32 R25, RZ, RZ, R0 ;  /* 0x000000ffff197224 */ /* 0x000fe200078e0000 */
[----:B------:R0:W-:Y:S04]  /*44e40*/  STL.64 [R1+0x650], R12 ;  /* 0x0006500c01007387 */ /* 0x0001e80000100a00 */
[----:B------:R-:W-:Y:S04]  /*44e50*/  STL.64 [R1+0x658], R14 ;  /* 0x0006580e01007387 */ /* 0x000fe80000100a00 */
[----:B0-----:R-:W4:Y:S01]  /*44e60*/  LDL.64 R12, [R1+0xc0] ;  /* 0x0000c000010c7983 */ /* 0x001f220000100a00 */
[----:B--2---:R-:W-:Y:S03]  /*44e70*/  HMMA.16816.F32 R24, R20, R24, R16 ;  /* 0x000000181418723c */ /* 0x004fe60000001810 */
[----:B------:R-:W2:Y:S04]  /*44e80*/  LDL.LU.64 R18, [R1+0x2898] ;  /* 0x0028980001127983 */ /* 0x000ea80000300a00 */
[----:B------:R-:W2:-:S15]  /*44e90*/  LDL.LU.64 R16, [R1+0x2890] ;  /* 0x0028900001107983 */ /* 0x000e9e0000300a00 */
[----:B------:R-:W-:-:S01]  /*44ea0*/  NOP ;  /* 0x0000000000007918 */ /* 0x000fc20000000000 */
        /* <DEDUP_REMOVED lines=13> */
[----:B------:R-:W-:Y:S01]  /*44f80*/  STL.64 [R1+0x2648], R12 ;  /* 0x0026480c01007387 */ /* 0x000fe20000100a00 */
        /* <DEDUP_REMOVED lines=35> */
[----:B------:R-:W2:Y:S02]  /*451c0*/  LDL.LU.64 R24, [R1+0x27f8] ;  /* 0x0027f80001187983 */ /* 0x000ea40000300a00 */
[----:B--2---:R-:W-:-:S15]  /*451d0*/  HMMA.16816.F32 R16, R20, R24, R16 ;  /* 0x000000181410723c */ /* 0x004fde0000001810 */
[----:B------:R-:W-:-:S08]  /*451e0*/  NOP ;  /* 0x0000000000007918 */ /* 0x000fd00000000000 */
[----:B------:R0:W-:Y:S04]  /*451f0*/  STL.64 [R1+0x480], R16 ;  /* 0x0004801001007387 */ /* 0x0001e80000100a00 */
[----:B------:R-:W-:Y:S04]  /*45200*/  STL.64 [R1+0x488], R18 ;  /* 0x0004881201007387 */ /* 0x000fe80000100a00 */
[----:B0-----:R-:W3:Y:S04]  /*45210*/  LDL.LU.64 R16, [R1+0x27f0] ;  /* 0x0027f00001107983 */ /* 0x001ee80000300a00 */
[----:B----4-:R-:W-:Y:S04]  /*45220*/  STL.64 [R1+0x26e8], R26 ;  /* 0x0026e81a01007387 */ /* 0x010fe80000100a00 */
[----:B------:R0:W-:Y:S04]  /*45230*/  STL.64 [R1+0x26e0], R24 ;  /* 0x0026e01801007387 */ /* 0x0001e80000100a00 */
[----:B0-----:R-:W2:Y:S04]  /*45240*/  LDL.LU R24, [R1+0x380] ;  /* 0x0003800001187983 */ /* 0x001ea80000300800 */
[----:B------:R-:W2:Y:S04]  /*45250*/  LDL.LU R25, [R1+0x384] ;  /* 0x0003840001197983 */ /* 0x000ea80000300800 */
[----:B------:R-:W2:Y:S04]  /*45260*/  LDL.LU R26, [R1+0x388] ;  /* 0x00038800011a7983 */ /* 0x000ea80000300800 */
[----:B------:R-:W2:Y:S01]  /*45270*/  LDL.LU R27, [R1+0x38c] ;  /* 0x00038c00011b7983 */ /* 0x000ea20000300800 */
[----:B---3--:R-:W-:Y:S03]  /*45280*/  HMMA.16816.F32 R16, R20, R16, R8 ;  /* 0x000000101410723c */ /* 0x008fe60000001808 */
[----:B------:R-:W3:Y:S04]  /*45290*/  LDL.LU.64 R10, [R1+0x27e8] ;  /* 0x0027e800010a7983 */ /* 0x000ee80000300a00 */
[----:B------:R-:W3:-:S15]  /*452a0*/  LDL.LU.64 R8, [R1+0x27e0] ;  /* 0x0027e00001087983 */ /* 0x000ede0000300a00 */
[----:B------:R-:W-:-:S01]  /*452b0*/  NOP ;  /* 0x0000000000007918 */ /* 0x000fc20000000000 */
[----:B------:R0:W-:Y:S04]  /*452c0*/  STL.64 [R1+0x470], R16 ;  /* 0x0004701001007387 */ /* 0x0001e80000100a00 */
[----:B------:R3:W-:Y:S04]  /*452d0*/  STL.64 [R1+0x478], R18 ;  /* 0x0004781201007387 */ /* 0x0007e80000100a00 */
[----:B0-----:R-:W3:Y:S02]  /*452e0*/  LDL.LU.64 R16, [R1+0x27d8] ;  /* 0x0027d80001107983 */ /* 0x001ee40000300a00 */
[----:B---3--:R-:W-:Y:S02]  /*452f0*/  HMMA.16816.F32 R16, R20, R16, R8 ;  /* 0x000000101410723c */ /* 0x008fe40000001808 */
[----:B------:R-:W3:Y:S04]  /*45300*/  LDL.LU.64 R10, [R1+0x27d0] ;  /* 0x0027d000010a7983 */ /* 0x000ee80000300a00 */
[----:B------:R-:W3:-:S15]  /*45310*/  LDL.LU.64 R8, [R1+0x27c8] ;  /* 0x0027c80001087983 */ /* 0x000ede0000300a00 */
[----:B------:R-:W-:-:S02]  /*45320*/  NOP ;  /* 0x0000000000007918 */ /* 0x000fc40000000000 */
        /* <DEDUP_REMOVED lines=16> */
[----:B0-----:R-:W3:Y:S01]  /*45430*/  LDL.LU.64 R16, [R1+0x2790] ;  /* 0x0027900001107983 */ /* 0x001ee20000300a00 */
[----:B------:R-:W-:Y:S02]  /*45440*/  IMAD.MOV.U32 R12, RZ, RZ, R6 ;  /* 0x000000ffff0c7224 */ /* 0x000fe400078e0006 */
[----:B------:R-:W-:-:S07]  /*45450*/  IMAD.MOV.U32 R13, RZ, RZ, R3 ;  /* 0x000000ffff0d7224 */ /* 0x000fce00078e0003 */
[C---:B--2---:R-:W-:Y:S06]  /*45460*/  HMMA.16816.F32 R24, R20.reuse, R12, R24 ;  /* 0x0000000c1418723c */ /* 0x044fec0000001818 */
[----:B---3--:R-:W-:Y:S01]  /*45470*/  HMMA.16816.F32 R16, R20, R16, R8 ;  /* 0x000000101410723c */ /* 0x008fe20000001808 */
[----:B------:R-:W2:Y:S04]  /*45480*/  LDL.LU.64 R10, [R1+0x2788] ;  /* 0x00278800010a7983 */ /* 0x000ea80000300a00 */
[----:B------:R-:W3:-:S15]  /*45490*/  LDL.LU.64 R8, [R1+0x2780] ;  /* 0x0027800001087983 */ /* 0x000ede0000300a00 */
[----:B------:R-:W-:-:S03]  /*454a0*/  NOP ;  /* 0x0000000000007918 */ /* 0x000fc60000000000 */
[----:B------:R-:W-:Y:S04]  /*454b0*/  STL.64 [R1+0x430], R16 ;  /* 0x0004301001007387 */ /* 0x000fe80000100a00 */
[----:B------:R0:W-:Y:S04]  /*454c0*/  STL.64 [R1+0x438], R18 ;  /* 0x0004381201007387 */ /* 0x0001e80000100a00 */
[----:B0-----:R-:W3:Y:S04]  /*454d0*/  LDL.LU.64 R18, [R1+0x2778] ;  /* 0x0027780001127983 */ /* 0x001ee80000300a00 */
[----:B------:R-:W3:Y:S04]  /*454e0*/  LDL.LU.64 R16, [R1+0x2770] ;  /* 0x0027700001107983 */ /* 0x000ee80000300a00 */
[----:B------:R0:W-:Y:S04]  /*454f0*/  STL.64 [R1+0x420], R24 ;  /* 0x0004201801007387 */ /* 0x0001e80000100a00 */
[----:B------:R-:W-:Y:S04]  /*45500*/  STL.64 [R1+0x428], R26 ;  /* 0x0004281a01007387 */ /* 0x000fe80000100a00 */
[----:B0-----:R-:W4:Y:S01]  /*45510*/  LDL.LU.64 R24, [R1+0x80] ;  /* 0x0000800001187983 */ /* 0x001f220000300a00 */
[----:B---3--:R-:W-:Y:S03]  /*45520*/  HMMA.16816.F32 R12, R20, R8, R16 ;  /* 0x00000008140c723c */ /* 0x008fe60000001810 */
[----:B----4-:R-:W-:-:S15]  /*45530*/  STL.64 [R1+0x2700], R24 ;  /* 0x0027001801007387 */ /* 0x010fde0000100a00 */
[----:B------:R-:W-:-:S05]  /*45540*/  NOP ;  /* 0x0000000000007918 */ /* 0x000fca0000000000 */
[----:B------:R0:W-:Y:S04]  /*45550*/  STL.64 [R1+0x410], R12 ;  /* 0x0004100c01007387 */ /* 0x0001e80000100a00 */
[----:B------:R1:W-:Y:S04]  /*45560*/  STL.64 [R1+0x418], R14 ;  /* 0x0004180e01007387 */ /* 0x0003e80000100a00 */
[----:B0-----:R-:W3:Y:S04]  /*45570*/  LDL.LU R12, [R1+0x960] ;  /* 0x00096000010c7983 */ /* 0x001ee80000300800 */
[----:B------:R-:W3:Y:S04]  /*45580*/  LDL.LU R13, [R1+0x964] ;  /* 0x00096400010d7983 */ /* 0x000ee80000300800 */
[----:B-1----:R-:W4:Y:S04]  /*45590*/  LDL.LU R14, [R1+0x968] ;  /* 0x00096800010e7983 */ /* 0x002f280000300800 */
[----:B------:R-:W4:Y:S04]  /*455a0*/  LDL.LU R15, [R1+0x96c] ;  /* 0x00096c00010f7983 */ /* 0x000f280000300800 */
[----:B------:R-:W2:Y:S04]  /*455b0*/  LDL.64 R24, [R1+0x90] ;  /* 0x0000900001187983 */ /* 0x000ea80000100a00 */
[----:B--2---:R0:W-:Y:S04]  /*455c0*/  STL.64 [R1+0x2718], R24 ;  /* 0x0027181801007387 */ /* 0x0041e80000100a00 */
[----:B0-----:R-:W2:Y:S04]  /*455d0*/  LDL.LU.64 R24, [R1+0xa0] ;  /* 0x0000a00001187983 */ /* 0x001ea80000300a00 */
[----:B--2---:R0:W-:Y:S04]  /*455e0*/  STL.64 [R1+0x2730], R24 ;  /* 0x0027301801007387 */ /* 0x0041e80000100a00 */
[----:B------:R-:W2:Y:S04]  /*455f0*/  LDL.LU R16, [R1+0x2b0] ;  /* 0x0002b00001107983 */ /* 0x000ea80000300800 */
[----:B------:R-:W2:Y:S04]  /*45600*/  LDL.LU R17, [R1+0x2b4] ;  /* 0x0002b40001117983 */ /* 0x000ea80000300800 */
[----:B------:R-:W2:Y:S04]  /*45610*/  LDL.LU R18, [R1+0x2b8] ;  /* 0x0002b80001127983 */ /* 0x000ea80000300800 */
[----:B------:R-:W2:Y:S01]  /*45620*/  LDL.LU R19, [R1+0x2bc] ;  /* 0x0002bc0001137983 */ /* 0x000ea20000300800 */
[----:B0-----:R-:W-:-:S02]  /*45630*/  IMAD.MOV.U32 R24, RZ, RZ, R2 ;  /* 0x000000ffff187224 */ /* 0x001fc400078e0002 */
[----:B------:R-:W-:-:S05]  /*45640*/  IMAD.MOV.U32 R25, RZ, RZ, R0 ;  /* 0x000000ffff197224 */ /* 0x000fca00078e0000 */
[----:B------:R0:W-:Y:S04]  /*45650*/  STL.64 [R1+0x2748], R24 ;  /* 0x0027481801007387 */ /* 0x0001e80000100a00 */
[----:B0-----:R-:W2:Y:S04]  /*45660*/  LDL.LU.64 R24, [R1+0xd0] ;  /* 0x0000d00001187983 */ /* 0x001ea80000300a00 */
        /* <DEDUP_REMOVED lines=24> */
[----:B--2---:R-:W-:Y:S03]  /*457f0*/  HMMA.16816.F32 R20, R20, R4, R16 ;  /* 0x000000041414723c */ /* 0x004fe60000001810 */
        /* <DEDUP_REMOVED lines=8> */
[----:B0-----:R-:W3:Y:S04]  /*45880*/  LDL.64 R8, [R1+0x70] ;  /* 0x0000700001087983 */ /* 0x001ee80000100a00 */
[----:B------:R-:W2:Y:S04]  /*45890*/  LDL.LU.64 R18, [R1+0x2768] ;  /* 0x0027680001127983 */ /* 0x000ea80000300a00 */
[----:B------:R-:W2:Y:S04]  /*458a0*/  LDL.LU.64 R16, [R1+0x2760] ;  /* 0x0027600001107983 */ /* 0x000ea80000300a00 */
[----:B------:R0:W-:Y:S04]  /*458b0*/  STL.64 [R1+0x1f0], R20 ;  /* 0x0001f01401007387 */ /* 0x0001e80000100a00 */
[----:B------:R-:W-:Y:S01]  /*458c0*/  STL.64 [R1+0x1f8], R22 ;  /* 0x0001f81601007387 */ /* 0x000fe20000100a00 */
[----:B------:R-:W-:-:S02]  /*458d0*/  IMAD.MOV.U32 R3, RZ, RZ, R24 ;  /* 0x000000ffff037224 */ /* 0x000fc400078e0018 */
[----:B------:R-:W-:Y:S01]  /*458e0*/  IMAD.MOV.U32 R2, RZ, RZ, R25 ;  /* 0x000000ffff027224 */ /* 0x000fe200078e0019 */
[----:B0-----:R-:W4:Y:S04]  /*458f0*/  LDL.LU.64 R20, [R1+0xb0] ;  /* 0x0000b00001147983 */ /* 0x001f280000300a00 */
[----:B------:R0:W-:Y:S04]  /*45900*/  STL.64 [R1+0x2670], R4 ;  /* 0x0026700401007387 */ /* 0x0001e80000100a00 */
[----:B0-----:R-:W4:Y:S04]  /*45910*/  LDL.LU R4, [R1+0x2a0] ;  /* 0x0002a00001047983 */ /* 0x001f280000300800 */
[----:B------:R-:W4:Y:S04]  /*45920*/  LDL.LU R5, [R1+0x2a4] ;  /* 0x0002a40001057983 */ /* 0x000f280000300800 */
[----:B------:R-:W4:Y:S04]  /*45930*/  LDL.LU R6, [R1+0x2a8] ;  /* 0x0002a80001067983 */ /* 0x000f280000300800 */
[----:B------:R-:W4:Y:S01]  /*45940*/  LDL.LU R7, [R1+0x2ac] ;  /* 0x0002ac0001077983 */ /* 0x000f220000300800 */
[----:B--2---:R-:W-:-:S15]  /*45950*/  HMMA.16816.F32 R12, R16, R24, R12 ;  /* 0x00000018100c723c */ /* 0x004fde000000180c */
[----:B------:R-:W-:-:S08]  /*45960*/  NOP ;  /* 0x0000000000007918 */ /* 0x000fd00000000000 */
[----:B------:R-:W-:Y:S04]  /*45970*/  STL.64 [R1+0x380], R12 ;  /* 0x0003800c01007387 */ /* 0x000fe80000100a00 */
[----:B------:R0:W-:Y:S04]  /*45980*/  STL.64 [R1+0x388], R14 ;  /* 0x0003880e01007387 */ /* 0x0001e80000100a00 */
[----:B0-----:R-:W2:Y:S04]  /*45990*/  LDL.LU.64 R14, [R1+0x2758] ;  /* 0x00275800010e7983 */ /* 0x001ea80000300a00 */
[----:B------:R-:W2:Y:S04]  /*459a0*/  LDL.LU.64 R12, [R1+0x2750] ;  /* 0x00275000010c7983 */ /* 0x000ea80000300a00 */
[----:B------:R-:W2:Y:S01]  /*459b0*/  LDL.LU.64 R24, [R1+0x2748] ;  /* 0x0027480001187983 */ /* 0x000ea20000300a00 */
[C---:B----4-:R-:W-:Y:S06]  /*459c0*/  HMMA.16816.F32 R4, R16.reuse, R20, R4 ;  /* 0x000000141004723c */ /* 0x050fec0000001804 */
[----:B--2---:R-:W-:Y:S01]  /*459d0*/  HMMA.16816.F32 R24, R16, R24, R12 ;  /* 0x000000181018723c */ /* 0x004fe2000000180c */
[----:B------:R-:W2:Y:S04]  /*459e0*/  LDL.LU.64 R14, [R1+0x2740] ;  /* 0x00274000010e7983 */ /* 0x000ea80000300a00 */
[----:B------:R-:W2:-:S15]  /*459f0*/  LDL.LU.64 R12, [R1+0x2738] ;  /* 0x00273800010c7983 */ /* 0x000e9e0000300a00 */
[----:B------:R-:W-:-:S03]  /*45a00*/  NOP ;  /* 0x0000000000007918 */ /* 0x000fc60000000000 */
[----:B------:R0:W-:Y:S04]  /*45a10*/  STL.64 [R1+0x370], R24 ;  /* 0x0003701801007387 */ /* 0x0001e80000100a00 */
[----:B------:R-:W-:Y:S04]  /*45a20*/  STL.64 [R1+0x378], R26 ;  /* 0x0003781a01007387 */ /* 0x000fe80000100a00 */
[----:B0-----:R-:W2:Y:S04]  /*45a30*/  LDL.LU.64 R24, [R1+0x2730] ;  /* 0x0027300001187983 */ /* 0x001ea80000300a00 */
[----:B------:R0:W-:Y:S02]  /*45a40*/  STL.64 [R1+0x360], R4 ;  /* 0x0003600401007387 */ /* 0x0001e40000100a00 */
[----:B0-----:R-:W-:-:S02]  /*45a50*/  IMAD.MOV.U32 R5, RZ, RZ, R20 ;  /* 0x000000ffff057224 */ /* 0x001fc400078e0014 */
[----:B------:R-:W-:Y:S02]  /*45a60*/  IMAD.MOV.U32 R4, RZ, RZ, R21 ;  /* 0x000000ffff047224 */ /* 0x000fe400078e0015 */
[----:B------:R-:W0:Y:S04]  /*45a70*/  LDSM.16.MT88.4 R20, [R29+UR4+0xb000] ;  /* 0x00b000041d14783b */ /* 0x000e280008004200 */
[----:B------:R-:W-:Y:S04]  /*45a80*/  STL.64 [R1+0x368], R6 ;  /* 0x0003680601007387 */ /* 0x000fe80000100a00 */
[----:B------:R-:W-:Y:S04]  /*45a90*/  STL [R1+0x2600], R29 ;  /* 0x0026001d01007387 */ /* 0x000fe80000100800 */
[----:B0-----:R-:W-:Y:S04]  /*45aa0*/  STL.64 [R1+0x24f0], R22 ;  /* 0x0024f01601007387 */ /* 0x001fe80000100a00 */
[----:B------:R0:W-:Y:S04]  /*45ab0*/  STL.64 [R1+0x24e8], R20 ;  /* 0x0024e81401007387 */ /* 0x0001e80000100a00 */
[----:B0-----:R-:W3:Y:S04]  /*45ac0*/  LDL.LU R20, [R1+0x970] ;  /* 0x0009700001147983 */ /* 0x001ee80000300800 */
[----:B------:R-:W3:Y:S04]  /*45ad0*/  LDL.LU R21, [R1+0x974] ;  /* 0x0009740001157983 */ /* 0x000ee80000300800 */
[----:B------:R-:W3:Y:S04]  /*45ae0*/  LDL.LU R22, [R1+0x978] ;  /* 0x0009780001167983 */ /* 0x000ee80000300800 */
[----:B------:R-:W3:Y:S01]  /*45af0*/  LDL.LU R23, [R1+0x97c] ;  /* 0x00097c0001177983 */ /* 0x000ee20000300800 */
        /* <DEDUP_REMOVED lines=10> */
[----:B--2---:R-:W-:Y:S06]  /*45ba0*/  HMMA.16816.F32 R12, R16, R24, R12 ;  /* 0x00000018100c723c */ /* 0x004fec000000180c */
[----:B------:R-:W-:-:S15]  /*45bb0*/  IMAD.MOV.U32 R29, RZ, RZ, R25 ;  /* 0x000000ffff1d7224 */ /* 0x000fde00078e0019 */
[----:B------:R-:W-:-:S02]  /*45bc0*/  NOP ;  /* 0x0000000000007918 */ /* 0x000fc40000000000 */
[----:B------:R-:W-:Y:S04]  /*45bd0*/  STL.64 [R1+0x340], R12 ;  /* 0x0003400c01007387 */ /* 0x000fe80000100a00 */
[----:B------:R0:W-:Y:S04]  /*45be0*/  STL.64 [R1+0x348], R14 ;  /* 0x0003480e01007387 */ /* 0x0001e80000100a00 */
[----:B0-----:R-:W2:Y:S04]  /*45bf0*/  LDL.LU.64 R14, [R1+0x2710] ;  /* 0x00271000010e7983 */ /* 0x001ea80000300a00 */
[----:B------:R-:W2:Y:S04]  /*45c00*/  LDL.LU.64 R12, [R1+0x2708] ;  /* 0x00270800010c7983 */ /* 0x000ea80000300a00 */
[----:B------:R-:W2:Y:S04]  /*45c10*/  LDL.LU.64 R24, [R1+0x2700] ;  /* 0x0027000001187983 */ /* 0x000ea80000300a00 */
[----:B------:R-:W-:Y:S01]  /*45c20*/  STL [R1+0x260c], R29 ;  /* 0x00260c1d01007387 */ /* 0x000fe20000100800 */
[----:B--2---:R-:W-:Y:S06]  /*45c30*/  HMMA.16816.F32 R12, R16, R24, R12 ;  /* 0x00000018100c723c */ /* 0x004fec000000180c */
[----:B------:R-:W-:-:S02]  /*45c40*/  IMAD.MOV.U32 R0, RZ, RZ, R24 ;  /* 0x000000ffff007224 */ /* 0x000fc400078e0018 */
[----:B------:R-:W-:-:S15]  /*45c50*/  IMAD.MOV.U32 R28, RZ, RZ, R25 ;  /* 0x000000ffff1c7224 */ /* 0x000fde00078e0019 */
[----:B------:R-:W-:Y:S04]  /*45c60*/  STL.64 [R1+0x330], R12 ;  /* 0x0003300c01007387 */ /* 0x000fe80000100a00 */
[----:B------:R0:W-:Y:S04]  /*45c70*/  STL.64 [R1+0x338], R14 ;  /* 0x0003380e01007387 */ /* 0x0001e80000100a00 */
[----:B0-----:R-:W2:Y:S04]  /*45c80*/  LDL.LU.64 R14, [R1+0x26f8] ;  /* 0x0026f800010e7983 */ /* 0x001ea80000300a00 */
[----:B------:R-:W2:Y:S04]  /*45c90*/  LDL.LU.64 R12, [R1+0x26f0] ;  /* 0x0026f000010c7983 */ /* 0x000ea80000300a00 */
[----:B------:R-:W4:Y:S04]  /*45ca0*/  LDL.LU.64 R26, [R1+0x26e8] ;  /* 0x0026e800011a7983 */ /* 0x000f280000300a00 */
[----:B------:R-:W2:Y:S01]  /*45cb0*/  LDL.LU.64 R24, [R1+0x26e0] ;  /* 0x0026e00001187983 */ /* 0x000ea20000300a00 */
[----:B---3--:R-:W-:Y:S03]  /*45cc0*/  HMMA.16816.F32 R20, R16, R8, R20 ;  /* 0x000000081014723c */ /* 0x008fe60000001814 */
[----:B------:R-:W-:Y:S04]  /*45cd0*/  STL [R1+0x2614], R28 ;  /* 0x0026141c01007387 */ /* 0x000fe80000100800 */
[----:B------:R-:W-:Y:S01]  /*45ce0*/  STL [R1+0x2610], R0 ;  /* 0x0026100001007387 */ /* 0x000fe20000100800 */
[----:B------:R-:W-:-:S15]  /*45cf0*/  IMAD.MOV.U32 R29, RZ, RZ, R9 ;  /* 0x000000ffff1d7224 */ /* 0x000fde00078e0009 */
[----:B------:R0:W-:Y:S02]  /*45d00*/  STL.64 [R1+0x320], R20 ;  /* 0x0003201401007387 */ /* 0x0001e40000100a00 */
[----:B0-----:R-:W-:Y:S02]  /*45d10*/  IMAD.MOV.U32 R20, RZ, RZ, R5 ;  /* 0x000000ffff147224 */ /* 0x001fe400078e0005 */
[----:B------:R-:W-:Y:S01]  /*45d20*/  IMAD.MOV.U32 R21, RZ, RZ, R4 ;  /* 0x000000ffff157224 */ /* 0x000fe200078e0004 */
[----:B------:R-:W-:Y:S04]  /*45d30*/  STL.64 [R1+0x328], R22 ;  /* 0x0003281601007387 */ /* 0x000fe80000100a00 */
[----:B------:R0:W-:Y:S04]  /*45d40*/  STL.64 [R1+0x2620], R20 ;  /* 0x0026201401007387 */ /* 0x0001e80000100a00 */
[----:B------:R-:W-:Y:S04]  /*45d50*/  STL [R1+0x2618], R29 ;  /* 0x0026181d01007387 */ /* 0x000fe80000100800 */
[----:B0-----:R-:W3:Y:S01]  /*45d60*/  LDL.LU R20, [R1+0x1c0] ;  /* 0x0001c00001147983 */ /* 0x001ee20000300800 */
[----:B--2---:R-:W-:-:S15]  /*45d70*/  HMMA.16816.F32 R4, R16, R24, R12 ;  /* 0x000000181004723c */ /* 0x004fde000000180c */
[----:B------:R-:W-:-:S08]  /*45d80*/  NOP ;  /* 0x0000000000007918 */ /* 0x000fd00000000000 */
[----:B------:R0:W-:Y:S04]  /*45d90*/  STL.64 [R1+0x310], R4 ;  /* 0x0003100401007387 */ /* 0x0001e80000100a00 */
[----:B------:R1:W-:Y:S04]  /*45da0*/  STL.64 [R1+0x318], R6 ;  /* 0x0003180601007387 */ /* 0x0003e80000100a00 */
[----:B------:R-:W3:Y:S04]  /*45db0*/  LDL.LU R21, [R1+0x1c4] ;  /* 0x0001c40001157983 */ /* 0x000ee80000300800 */
[----:B------:R-:W2:Y:S04]  /*45dc0*/  LDL.LU R22, [R1+0x1c8] ;  /* 0x0001c80001167983 */ /* 0x000ea80000300800 */
[----:B------:R-:W2:Y:S04]  /*45dd0*/  LDL.LU R23, [R1+0x1cc] ;  /* 0x0001cc0001177983 */ /* 0x000ea80000300800 */
[----:B--2---:R-:W-:Y:S04]  /*45de0*/  STL.64 [R1+0x2630], R22 ;  /* 0x0026301601007387 */ /* 0x004fe80000100a00 */
[----:B---3--:R-:W-:Y:S04]  /*45df0*/  STL.64 [R1+0x2628], R20 ;  /* 0x0026281401007387 */ /* 0x008fe80000100a00 */
[----:B0-----:R-:W2:Y:S04]  /*45e00*/  LDL.LU R4, [R1+0x900] ;  /* 0x0009000001047983 */ /* 0x001ea80000300800 */
[----:B------:R-:W2:Y:S04]  /*45e10*/  LDL.LU R5, [R1+0x904] ;  /* 0x0009040001057983 */ /* 0x000ea80000300800 */
[----:B-1----:R-:W3:Y:S04]  /*45e20*/  LDL.LU R6, [R1+0x908] ;  /* 0x0009080001067983 */ /* 0x002ee80000300800 */
[----:B------:R-:W3:Y:S04]  /*45e30*/  LDL.LU R7, [R1+0x90c] ;  /* 0x00090c0001077983 */ /* 0x000ee80000300800 */
[----:B---3--:R-:W-:Y:S04]  /*45e40*/  STL.64 [R1+0x2680], R6 ;  /* 0x0026800601007387 */ /* 0x008fe80000100a00 */
[----:B--2---:R0:W-:Y:S04]  /*45e50*/  STL.64 [R1+0x2678], R4 ;  /* 0x0026780401007387 */ /* 0x0041e80000100a00 */
[----:B0-----:R-:W2:Y:S04]  /*45e60*/  LDL.LU.64 R4, [R1+0x10] ;  /* 0x0000100001047983 */ /* 0x001ea80000300a00 */
        /* <DEDUP_REMOVED lines=8> */
[----:B------:R-:W3:Y:S04]  /*45ef0*/  LDL.LU.64 R8, [R1] ;  /* 0x0000000001087983 */ /* 0x000ee80000300a00 */
        /* <DEDUP_REMOVED lines=22> */
[----:B------:R-:W3:Y:S01]  /*46060*/  LDL.LU R11, [R1+0x95c] ;  /* 0x00095c00010b7983 */ /* 0x000ee20000300800 */
[----:B------:R-:W-:-:S02]  /*46070*/  IMAD.MOV.U32 R20, RZ, RZ, R3 ;  /* 0x000000ffff147224 */ /* 0x000fc400078e0003 */
[----:B------:R-:W-:-:S05]  /*46080*/  IMAD.MOV.U32 R21, RZ, RZ, R2 ;  /* 0x000000ffff157224 */ /* 0x000fca00078e0002 */
[----:B------:R0:W-:Y:S04]  /*46090*/  STL.64 [R1+0x2658], R20 ;  /* 0x0026581401007387 */ /* 0x0001e80000100a00 */
        /* <DEDUP_REMOVED lines=8> */
[----:B------:R-:W-:Y:S04]  /*46120*/  STL.64 [R1+0x2598], R26 ;  /* 0x0025981a01007387 */ /* 0x000fe80000100a00 */
[----:B------:R0:W-:Y:S01]  /*46130*/  STL.64 [R1+0x2590], R24 ;  /* 0x0025901801007387 */ /* 0x0001e20000100a00 */
[----:B--2---:R-:W-:-:S02]  /*46140*/  IMAD.MOV.U32 R2, RZ, RZ, R4 ;  /* 0x000000ffff027224 */ /* 0x004fc400078e0004 */
[----:B------:R-:W-:Y:S01]  /*46150*/  IMAD.MOV.U32 R3, RZ, RZ, R5 ;  /* 0x000000ffff037224 */ /* 0x000fe200078e0005 */
[----:B0-----:R-:W2:Y:S04]  /*46160*/  LDL.LU R24, [R1+0x940] ;  /* 0x0009400001187983 */ /* 0x001ea80000300800 */
[----:B------:R-:W2:Y:S04]  /*46170*/  LDL.LU R25, [R1+0x944] ;  /* 0x0009440001197983 */ /* 0x000ea80000300800 */
[----:B------:R-:W2:Y:S04]  /*46180*/  LDL.LU R26, [R1+0x948] ;  /* 0x00094800011a7983 */ /* 0x000ea80000300800 */
[----:B------:R-:W2:Y:S01]  /*46190*/  LDL.LU R27, [R1+0x94c] ;  /* 0x00094c00011b7983 */ /* 0x000ea20000300800 */
[----:B---3--:R-:W-:-:S15]  /*461a0*/  HMMA.16816.F32 R8, R16, R4, R8 ;  /* 0x000000041008723c */ /* 0x008fde0000001808 */
[----:B------:R-:W-:-:S08]  /*461b0*/  NOP ;  /* 0x0000000000007918 */ /* 0x000fd00000000000 */
[----:B------:R-:W-:Y:S04]  /*461c0*/  STL.64 [R1+0x300], R8 ;  /* 0x0003000801007387 */ /* 0x000fe80000100a00 */
[----:B------:R0:W-:Y:S04]  /*461d0*/  STL.64 [R1+0x308], R10 ;  /* 0x0003080a01007387 */ /* 0x0001e80000100a00 */
[----:B0-----:R-:W3:Y:S04]  /*461e0*/  LDL.LU.64 R10, [R1+0x26d8] ;  /* 0x0026d800010a7983 */ /* 0x001ee80000300a00 */
[----:B------:R-:W3:Y:S04]  /*461f0*/  LDL.LU.64 R8, [R1+0x26d0] ;  /* 0x0026d00001087983 */ /* 0x000ee80000300a00 */
[----:B------:R-:W2:Y:S04]  /*46200*/  LDL.LU.64 R4, [R1+0x26c8] ;  /* 0x0026c80001047983 */ /* 0x000ea80000300a00 */
[----:B------:R-:W-:Y:S01]  /*46210*/  STL [R1+0x261c], R2 ;  /* 0x00261c0201007387 */ /* 0x000fe20000100800 */
[----:B--2---:R-:W-:-:S15]  /*46220*/  HMMA.16816.F32 R24, R16, R4, R24 ;  /* 0x000000041018723c */ /* 0x004fde0000001818 */
[----:B------:R-:W-:-:S08]  /*46230*/  NOP ;  /* 0x0000000000007918 */ /* 0x000fd00000000000 */
[----:B------:R0:W-:Y:S04]  /*46240*/  STL.64 [R1+0x2f0], R24 ;  /* 0x0002f01801007387 */ /* 0x0001e80000100a00 */
[----:B------:R1:W-:Y:S01]  /*46250*/  STL.64 [R1+0x2f8], R26 ;  /* 0x0002f81a01007387 */ /* 0x0003e20000100a00 */
[----:B0-----:R-:W-:Y:S02]  /*46260*/  IMAD.MOV.U32 R25, RZ, RZ, R4 ;  /* 0x000000ffff197224 */ /* 0x001fe400078e0004 */
[----:B------:R-:W-:Y:S02]  /*46270*/  IMAD.MOV.U32 R24, RZ, RZ, R5 ;  /* 0x000000ffff187224 */ /* 0x000fe400078e0005 */
[----:B------:R-:W3:Y:S02]  /*46280*/  LDL.LU.64 R4, [R1+0x26c0] ;  /* 0x0026c00001047983 */ /* 0x000ee40000300a00 */
[----:B---3--:R-:W-:Y:S06]  /*46290*/  HMMA.16816.F32 R8, R16, R4, R8 ;  /* 0x000000041008723c */ /* 0x008fec0000001808 */
[----:B-1----:R-:W-:-:S02]  /*462a0*/  IMAD.MOV.U32 R27, RZ, RZ, R4 ;  /* 0x000000ffff1b7224 */ /* 0x002fc400078e0004 */
        /* <DEDUP_REMOVED lines=23> */
[----:B------:R0:W-:Y:S04]  /*46420*/  STL.64 [R1+0x2c0], R8 ;  /* 0x0002c00801007387 */ /* 0x0001e80000100a00 */
[----:B------:R-:W-:Y:S04]  /*46430*/  STL.64 [R1+0x2c8], R10 ;  /* 0x0002c80a01007387 */ /* 0x000fe80000100a00 */
[----:B0-----:R-:W2:Y:S04]  /*46440*/  LDL.LU.64 R8, [R1+0x2688] ;  /* 0x0026880001087983 */ /* 0x001ea80000300a00 */
[----:B------:R-:W2:Y:S04]  /*46450*/  LDL.LU.64 R6, [R1+0x2680] ;  /* 0x0026800001067983 */ /* 0x000ea80000300a00 */
[----:B------:R-:W2:Y:S02]  /*46460*/  LDL.LU.64 R4, [R1+0x2678] ;  /* 0x0026780001047983 */ /* 0x000ea40000300a00 */
[----:B--2---:R-:W-:-:S15]  /*46470*/  HMMA.16816.F32 R4, R16, R8, R4 ;  /* 0x000000081004723c */ /* 0x004fde0000001804 */
[----:B------:R-:W-:-:S08]  /*46480*/  NOP ;  /* 0x0000000000007918 */ /* 0x000fd00000000000 */
[----:B------:R0:W-:Y:S04]  /*46490*/  STL.64 [R1+0x2b0], R4 ;  /* 0x0002b00401007387 */ /* 0x0001e80000100a00 */
[----:B------:R1:W-:Y:S04]  /*464a0*/  STL.64 [R1+0x2b8], R6 ;  /* 0x0002b80601007387 */ /* 0x0003e80000100a00 */
[----:B0-----:R-:W2:Y:S01]  /*464b0*/  LDL.LU.64 R4, [R1+0x2670] ;  /* 0x0026700001047983 */ /* 0x001ea20000300a00 */
[----:B-1----:R-:W-:Y:S02]  /*464c0*/  IMAD.MOV.U32 R7, RZ, RZ, R8 ;  /* 0x000000ffff077224 */ /* 0x002fe400078e0008 */
[----:B------:R-:W-:Y:S01]  /*464d0*/  IMAD.MOV.U32 R6, RZ, RZ, R9 ;  /* 0x000000ffff067224 */ /* 0x000fe200078e0009 */
[----:B------:R-:W3:Y:S04]  /*464e0*/  LDL.LU.64 R10, [R1+0x2668] ;  /* 0x00266800010a7983 */ /* 0x000ee80000300a00 */
[----:B------:R-:W4:Y:S02]  /*464f0*/  LDL.LU.64 R8, [R1+0x2660] ;  /* 0x0026600001087983 */ /* 0x000f240000300a00 */
[C---:B----4-:R-:W-:Y:S06]  /*46500*/  HMMA.16816.F32 R20, R16.reuse, R8, R20 ;  /* 0x000000081014723c */ /* 0x050fec0000001814 */
[----:B--2---:R-:W-:-:S15]  /*46510*/  HMMA.16816.F32 R16, R16, R4, R12 ;  /* 0x000000041010723c */ /* 0x004fde000000180c */
[----:B------:R-:W-:-:S02]  /*46520*/  NOP ;  /* 0x0000000000007918 */ /* 0x000fc40000000000 */
[----:B------:R0:W-:Y:S04]  /*46530*/  STL.64 [R1+0x2a0], R20 ;  /* 0x0002a01401007387 */ /* 0x0001e80000100a00 */
[----:B------:R-:W-:Y:S04]  /*46540*/  STL.64 [R1+0x2a8], R22 ;  /* 0x0002a81601007387 */ /* 0x000fe80000100a00 */
[----:B0-----:R-:W2:Y:S04]  /*46550*/  LDL.LU.64 R20, [R1+0x2658] ;  /* 0x0026580001147983 */ /* 0x001ea80000300a00 */
        /* <DEDUP_REMOVED lines=8> */
[----:B------:R0:W-:Y:S04]  /*465e0*/  STL.64 [R1+0x1e0], R16 ;  /* 0x0001e01001007387 */ /* 0x0001e80000100a00 */
[----:B------:R-:W-:Y:S04]  /*465f0*/  STL.64 [R1+0x1e8], R18 ;  /* 0x0001e81201007387 */ /* 0x000fe80000100a00 */
[----:B0-----:R-:W4:Y:S04]  /*46600*/  LDL.LU R16, [R1+0xc0] ;  /* 0x0000c00001107983 */ /* 0x001f280000300800 */
[----:B------:R-:W4:Y:S04]  /*46610*/  LDL.LU R17, [R1+0xc4] ;  /* 0x0000c40001117983 */ /* 0x000f280000300800 */
[----:B------:R-:W-:Y:S01]  /*46620*/  STL.64 [R1+0x2508], R4 ;  /* 0x0025080401007387 */ /* 0x000fe20000100a00 */
        /* <DEDUP_REMOVED lines=8> */
[C---:B----4-:R-:W-:Y:S02]  /*466b0*/  HMMA.16816.F32 R16, R12.reuse, R16, R20 ;  /* 0x000000100c10723c */ /* 0x050fe40000001814 */
[----:B------:R-:W3:Y:S04]  /*466c0*/  LDL.LU.64 R20, [R1+0x2620] ;  /* 0x0026200001147983 */ /* 0x000ee80000300a00 */
[----:B---3--:R-:W-:Y:S01]  /*466d0*/  HMMA.16816.F32 R8, R12, R20, R8 ;  /* 0x000000140c08723c */ /* 0x008fe20000001808 */
[----:B------:R-:W3:-:S15]  /*466e0*/  LDL.LU R20, [R1+0xf0] ;  /* 0x0000f00001147983 */ /* 0x000ede0000300800 */
[----:B------:R-:W-:-:S01]  /*466f0*/  NOP ;  /* 0x0000000000007918 */ /* 0x000fc20000000000 */
[----:B------:R-:W-:Y:S04]  /*46700*/  STL.64 [R1+0x1c0], R16 ;  /* 0x0001c01001007387 */ /* 0x000fe80000100a00 */
[----:B------:R-:W-:Y:S04]  /*46710*/  STL.64 [R1+0x1c8], R18 ;  /* 0x0001c81201007387 */ /* 0x000fe80000100a00 */
[----:B------:R0:W-:Y:S04]  /*46720*/  STL.64 [R1+0x1b0], R8 ;  /* 0x0001b00801007387 */ /* 0x0001e80000100a00 */
[----:B------:R-:W-:Y:S04]  /*46730*/  STL.64 [R1+0x1b8], R10 ;  /* 0x0001b80a01007387 */ /* 0x000fe80000100a00 */
[----:B------:R-:W3:Y:S04]  /*46740*/  LDL.LU R21, [R1+0xf4] ;  /* 0x0000f40001157983 */ /* 0x000ee80000300800 */
[----:B------:R-:W4:Y:S04]  /*46750*/  LDL.LU R22, [R1+0xf8] ;  /* 0x0000f80001167983 */ /* 0x000f280000300800 */
[----:B------:R-:W4:Y:S01]  /*46760*/  LDL.LU R23, [R1+0xfc] ;  /* 0x0000fc0001177983 */ /* 0x000f220000300800 */
[----:B0-----:R-:W-:-:S02]  /*46770*/  IMAD.MOV.U32 R8, RZ, RZ, R7 ;  /* 0x000000ffff087224 */ /* 0x001fc400078e0007 */
[----:B------:R-:W-:Y:S01]  /*46780*/  IMAD.MOV.U32 R9, RZ, RZ, R6 ;  /* 0x000000ffff097224 */ /* 0x000fe200078e0006 */
[----:B----4-:R-:W-:Y:S04]  /*46790*/  STL.64 [R1+0x2518], R22 ;  /* 0x0025181601007387 */ /* 0x010fe80000100a00 */
[----:B---3--:R0:W-:Y:S04]  /*467a0*/  STL.64 [R1+0x2510], R20 ;  /* 0x0025101401007387 */ /* 0x0081e80000100a00 */
[----:B------:R-:W-:Y:S04]  /*467b0*/  STL.64 [R1+0x2520], R8 ;  /* 0x0025200801007387 */ /* 0x000fe80000100a00 */
        /* <DEDUP_REMOVED lines=10> */
[----:B------:R1:W-:Y:S01]  /*46860*/  STL.64 [R1+0x2538], R20 ;  /* 0x0025381401007387 */ /* 0x0003e20000100a00 */
[----:B0-----:R-:W-:-:S02]  /*46870*/  IMAD.MOV.U32 R4, RZ, RZ, R28 ;  /* 0x000000ffff047224 */ /* 0x001fc400078e001c */
[----:B------:R-:W-:Y:S01]  /*46880*/  IMAD.MOV.U32 R5, RZ, RZ, R0 ;  /* 0x000000ffff057224 */ /* 0x000fe200078e0000 */
[----:B------:R-:W3:Y:S04]  /*46890*/  LDL.LU R28, [R1+0x2614] ;  /* 0x00261400011c7983 */ /* 0x000ee80000300800 */
[----:B------:R-:W3:Y:S04]  /*468a0*/  LDL.LU R0, [R1+0x2610] ;  /* 0x0026100001007983 */ /* 0x000ee80000300800 */
[----:B------:R2:W-:Y:S04]  /*468b0*/  STL.64 [R1+0x2540], R4 ;  /* 0x0025400401007387 */ /* 0x0005e80000100a00 */
[----:B-1----:R-:W4:Y:S04]  /*468c0*/  LDL.LU R20, [R1+0x120] ;  /* 0x0001200001147983 */ /* 0x002f280000300800 */
[----:B------:R-:W4:Y:S04]  /*468d0*/  LDL.LU R21, [R1+0x124] ;  /* 0x0001240001157983 */ /* 0x000f280000300800 */
[----:B------:R-:W3:Y:S04]  /*468e0*/  LDL.LU R22, [R1+0x128] ;  /* 0x0001280001167983 */ /* 0x000ee80000300800 */
[----:B------:R-:W3:Y:S01]  /*468f0*/  LDL.LU R23, [R1+0x12c] ;  /* 0x00012c0001177983 */ /* 0x000ee20000300800 */
[----:B--2---:R-:W-:-:S02]  /*46900*/  IMAD.MOV.U32 R4, RZ, RZ, R27 ;  /* 0x000000ffff047224 */ /* 0x004fc400078e001b */
[----:B------:R-:W-:Y:S01]  /*46910*/  IMAD.MOV.U32 R5, RZ, RZ, R26 ;  /* 0x000000ffff057224 */ /* 0x000fe200078e001a */
[----:B---3--:R-:W-:Y:S04]  /*46920*/  STL.64 [R1+0x2550], R22 ;  /* 0x0025501601007387 */ /* 0x008fe80000100a00 */
[----:B----4-:R0:W-:Y:S04]  /*46930*/  STL.64 [R1+0x2548], R20 ;  /* 0x0025481401007387 */ /* 0x0101e80000100a00 */
[----:B------:R1:W-:Y:S04]  /*46940*/  STL.64 [R1+0x2558], R4 ;  /* 0x0025580401007387 */ /* 0x0003e80000100a00 */
[----:B0-----:R-:W2:Y:S04]  /*46950*/  LDL.LU R20, [R1+0x130] ;  /* 0x0001300001147983 */ /* 0x001ea80000300800 */
[----:B------:R-:W2:Y:S04]  /*46960*/  LDL.LU R21, [R1+0x134] ;  /* 0x0001340001157983 */ /* 0x000ea80000300800 */
[----:B------:R-:W3:Y:S04]  /*46970*/  LDL.LU R22, [R1+0x138] ;  /* 0x0001380001167983 */ /* 0x000ee80000300800 */
[----:B------:R-:W3:Y:S01]  /*46980*/  LDL.LU R23, [R1+0x13c] ;  /* 0x00013c0001177983 */ /* 0x000ee20000300800 */
[----:B-1----:R-:W-:-:S02]  /*46990*/  IMAD.MOV.U32 R5, RZ, RZ, R24 ;  /* 0x000000ffff057224 */ /* 0x002fc400078e0018 */
[----:B------:R-:W-:Y:S02]  /*469a0*/  IMAD.MOV.U32 R4, RZ, RZ, R25 ;  /* 0x000000ffff047224 */ /* 0x000fe400078e0019 */
[----:B------:R-:W-:Y:S01]  /*469b0*/  IMAD.MOV.U32 R25, RZ, RZ, R29 ;  /* 0x000000ffff197224 */ /* 0x000fe200078e001d */
[----:B---3--:R-:W-:Y:S04]  /*469c0*/  STL.64 [R1+0x2568], R22 ;  /* 0x0025681601007387 */ /* 0x008fe80000100a00 */
[----:B--2---:R-:W-:Y:S04]  /*469d0*/  STL.64 [R1+0x2560], R20 ;  /* 0x0025601401007387 */ /* 0x004fe80000100a00 */
[----:B------:R-:W2:Y:S04]  /*469e0*/  LDL.LU R24, [R1+0x70] ;  /* 0x0000700001187983 */ /* 0x000ea80000300800 */
[----:B------:R-:W3:Y:S04]  /*469f0*/  LDL.LU R29, [R1+0x260c] ;  /* 0x00260c00011d7983 */ /* 0x000ee80000300800 */
[----:B--2---:R0:W-:Y:S04]  /*46a00*/  STL.64 [R1+0x25b0], R24 ;  /* 0x0025b01801007387 */ /* 0x0041e80000100a00 */
[----:B------:R1:W-:Y:S01]  /*46a10*/  STL.64 [R1+0x2570], R4 ;  /* 0x0025700401007387 */ /* 0x0003e20000100a00 */
[----:B0-----:R-:W-:-:S03]  /*46a20*/  IMAD.MOV.U32 R24, RZ, RZ, R0 ;  /* 0x000000ffff187224 */ /* 0x001fc600078e0000 */
[----:B-1----:R-:W2:Y:S04]  /*46a30*/  LDL.LU R4, [R1+0x150] ;  /* 0x0001500001047983 */ /* 0x002ea80000300800 */
[----:B------:R-:W2:Y:S01]  /*46a40*/  LDL.LU R5, [R1+0x154] ;  /* 0x0001540001057983 */ /* 0x000ea20000300800 */
[----:B------:R-:W-:-:S03]  /*46a50*/  IMAD.MOV.U32 R25, RZ, RZ, R28 ;  /* 0x000000ffff197224 */ /* 0x000fc600078e001c */
[----:B------:R-:W4:Y:S04]  /*46a60*/  LDL.LU R6, [R1+0x158] ;  /* 0x0001580001067983 */ /* 0x000f280000300800 */
[----:B------:R-:W4:Y:S04]  /*46a70*/  LDL.LU R7, [R1+0x15c] ;  /* 0x00015c0001077983 */ /* 0x000f280000300800 */
[----:B------:R-:W2:Y:S04]  /*46a80*/  LDL.LU R0, [R1+0x2608] ;  /* 0x0026080001007983 */ /* 0x000ea80000300800 */
[----:B------:R-:W2:Y:S04]  /*46a90*/  LDL.LU R28, [R1+0x2604] ;  /* 0x00260400011c7983 */ /* 0x000ea80000300800 */
[----:B------:R0:W-:Y:S04]  /*46aa0*/  STL.64 [R1+0x25c8], R24 ;  /* 0x0025c81801007387 */ /* 0x0001e80000100a00 */
[----:B0-----:R-:W4:Y:S01]  /*46ab0*/  LDL.LU R24, [R1+0x90] ;  /* 0x0000900001187983 */ /* 0x001f220000300800 */
[----:B---3--:R-:W-:-:S03]  /*46ac0*/  IMAD.MOV.U32 R25, RZ, RZ, R29 ;  /* 0x000000ffff197224 */ /* 0x008fc600078e001d */
[----:B------:R-:W3:Y:S04]  /*46ad0*/  LDL.LU R29, [R1+0x2600] ;  /* 0x00260000011d7983 */ /* 0x000ee80000300800 */
[----:B----4-:R-:W-:Y:S04]  /*46ae0*/  STL.64 [R1+0x25e0], R24 ;  /* 0x0025e01801007387 */ /* 0x010fe80000100a00 */
[----:B------:R-:W-:Y:S04]  /*46af0*/  STL.64 [R1+0x2588], R6 ;  /* 0x0025880601007387 */ /* 0x000fe80000100a00 */
[----:B--2---:R0:W-:Y:S04]  /*46b00*/  STL.64 [R1+0x2580], R4 ;  /* 0x0025800401007387 */ /* 0x0041e80000100a00 */
[----:B---3--:R-:W1:Y:S04]  /*46b10*/  LDSM.16.MT88.4 R16, [R29+UR4+0xb080] ;  /* 0x00b080041d10783b */ /* 0x008e680008004200 */
        /* <DEDUP_REMOVED lines=36> */
[----:B------:R-:W4:Y:S04]  /*46d60*/  LDL.LU R8, [R1+0x110] ;  /* 0x0001100001087983 */ /* 0x000f280000300800 */
[----:B------:R-:W4:Y:S04]  /*46d70*/  LDL.LU R9, [R1+0x114] ;  /* 0x0001140001097983 */ /* 0x000f280000300800 */
[----:B------:R-:W4:Y:S04]  /*46d80*/  LDL.LU R10, [R1+0x118] ;  /* 0x00011800010a7983 */ /* 0x000f280000300800 */
[----:B------:R-:W4:Y:S04]  /*46d90*/  LDL.LU R11, [R1+0x11c] ;  /* 0x00011c00010b7983 */ /* 0x000f280000300800 */
[----:B-1----:R-:W-:Y:S04]  /*46da0*/  STL.64 [R1+0x2388], R18 ;  /* 0x0023881201007387 */ /* 0x002fe80000100a00 */
[----:B------:R0:W-:Y:S04]  /*46db0*/  STL.64 [R1+0x2380], R16 ;  /* 0x0023801001007387 */ /* 0x0001e80000100a00 */
[----:B0-----:R-:W4:Y:S04]  /*46dc0*/  LDL.LU R16, [R1+0xe0] ;  /* 0x0000e00001107983 */ /* 0x001f280000300800 */
[----:B------:R-:W4:Y:S04]  /*46dd0*/  LDL.LU R17, [R1+0xe4] ;  /* 0x0000e40001117983 */ /* 0x000f280000300800 */
[----:B------:R-:W4:Y:S04]  /*46de0*/  LDL.LU R18, [R1+0xe8] ;  /* 0x0000e80001127983 */ /* 0x000f280000300800 */
[----:B------:R-:W4:Y:S04]  /*46df0*/  LDL.LU R19, [R1+0xec] ;  /* 0x0000ec0001137983 */ /* 0x000f280000300800 */
        /* <DEDUP_REMOVED lines=35> */
[----:B------:R-:W2:Y:S04]  /*47030*/  LDL.LU.64 R4, [R1+0x2580] ;  /* 0x0025800001047983 */ /* 0x000ea80000300a00 */
[----:B------:R-:W4:Y:S04]  /*47040*/  LDL R25, [R1+0x1a60] ;  /* 0x001a600001197983 */ /* 0x000f280000100800 */
[----:B---3--:R-:W-:Y:S01]  /*47050*/  STL.64 [R1+0x24c8], R26 ;  /* 0x0024c81a01007387 */ /* 0x008fe20000100a00 */
[----:B------:R-:W-:-:S03]  /*47060*/  IMAD.MOV.U32 R24, RZ, RZ, R2 ;  /* 0x000000ffff187224 */ /* 0x000fc600078e0002 */
[----:B----4-:R0:W-:Y:S04]  /*47070*/  STL [R1+0x24c0], R25 ;  /* 0x0024c01901007387 */ /* 0x0101e80000100800 */
[----:B------:R-:W3:Y:S01]  /*47080*/  LDL.LU R2, [R1+0x257c] ;  /* 0x00257c0001027983 */ /* 0x000ee20000300800 */
[----:B0-----:R-:W-:-:S03]  /*47090*/  IMAD.MOV.U32 R25, RZ, RZ, R3 ;  /* 0x000000ffff197224 */ /* 0x001fc600078e0003 */
[----:B------:R-:W4:Y:S04]  /*470a0*/  LDL.LU R3, [R1+0x2578] ;  /* 0x0025780001037983 */ /* 0x000f280000300800 */
[----:B--2---:R-:W-:Y:S01]  /*470b0*/  HMMA.16816.F32 R24, R12, R24, R4 ;  /* 0x000000180c18723c */ /* 0x004fe20000001804 */
[----:B------:R-:W2:-:S15]  /*470c0*/  LDL.LU.64 R4, [R1+0x2570] ;  /* 0x0025700001047983 */ /* 0x000e9e0000300a00 */
[----:B------:R-:W-:-:S07]  /*470d0*/  NOP ;  /* 0x0000000000007918 */ /* 0x000fce0000000000 */
[----:B------:R0:W-:Y:S04]  /*470e0*/  STL.64 [R1+0x150], R24 ;  /* 0x0001501801007387 */ /* 0x0001e80000100a00 */
[----:B------:R1:W-:Y:S04]  /*470f0*/  STL.64 [R1+0x158], R26 ;  /* 0x0001581a01007387 */ /* 0x0003e80000100a00 */
[----:B0-----:R-:W3:Y:S04]  /*47100*/  LDL.LU R24, [R1+0x3f0] ;  /* 0x0003f00001187983 */ /* 0x001ee80000300800 */
[----:B------:R-:W3:Y:S04]  /*47110*/  LDL.LU R25, [R1+0x3f4] ;  /* 0x0003f40001197983 */ /* 0x000ee80000300800 */
[----:B-1----:R-:W4:Y:S04]  /*47120*/  LDL.LU R26, [R1+0x3f8] ;  /* 0x0003f800011a7983 */ /* 0x002f280000300800 */
[----:B------:R-:W4:Y:S01]  /*47130*/  LDL.LU R27, [R1+0x3fc] ;  /* 0x0003fc00011b7983 */ /* 0x000f220000300800 */
[C---:B--2---:R-:W-:Y:S03]  /*47140*/  HMMA.16816.F32 R4, R12.reuse, R4, R20 ;  /* 0x000000040c04723c */ /* 0x044fe60000001814 */
[----:B----4-:R-:W-:Y:S04]  /*47150*/  STL.64 [R1+0x24d8], R26 ;  /* 0x0024d81a01007387 */ /* 0x010fe80000100a00 */
[----:B---3--:R0:W-:Y:S04]  /*47160*/  STL.64 [R1+0x24d0], R24 ;  /* 0x0024d01801007387 */ /* 0x0081e80000100a00 */
[----:B0-----:R-:W2:Y:S04]  /*47170*/  LDL.LU R24, [R1+0x400] ;  /* 0x0004000001187983 */ /* 0x001ea80000300800 */
[----:B------:R-:W3:Y:S04]  /*47180*/  LDL.LU.64 R22, [R1+0x2568] ;  /* 0x0025680001167983 */ /* 0x000ee80000300a00 */
[----:B------:R-:W3:Y:S04]  /*47190*/  LDL.LU.64 R20, [R1+0x2560] ;  /* 0x0025600001147983 */ /* 0x000ee80000300a00 */
        /* <DEDUP_REMOVED lines=11> */
[----:B------:R-:W3:-:S15]  /*47250*/  LDL.LU.64 R20, [R1+0x2538] ;  /* 0x0025380001147983 */ /* 0x000ede0000300a00 */
[----:B------:R-:W-:-:S06]  /*47260*/  NOP ;  /* 0x0000000000007918 */ /* 0x000fcc0000000000 */
        /* <DEDUP_REMOVED lines=9> */
[----:B0-----:R-:W3:Y:S04]  /*47300*/  LDL.LU.64 R22, [R1+0x2518] ;  /* 0x0025180001167983 */ /* 0x001ee80000300a00 */
[----:B------:R-:W3:Y:S01]  /*47310*/  LDL.LU.64 R20, [R1+0x2510] ;  /* 0x0025100001147983 */ /* 0x000ee20000300a00 */
[----:B----4-:R-:W-:Y:S03]  /*47320*/  HMMA.16816.F32 R8, R12, R8, R4 ;  /* 0x000000080c08723c */ /* 0x010fe60000001804 */
[----:B------:R-:W4:-:S15]  /*47330*/  LDL.LU.64 R4, [R1+0x2508] ;  /* 0x0025080001047983 */ /* 0x000f1e0000300a00 */
[----:B------:R-:W-:-:S05]  /*47340*/  NOP ;  /* 0x0000000000007918 */ /* 0x000fca0000000000 */
[----:B------:R-:W-:Y:S04]  /*47350*/  STL.64 [R1+0x100], R8 ;  /* 0x0001000801007387 */ /* 0x000fe80000100a00 */
[----:B------:R0:W-:Y:S04]  /*47360*/  STL.64 [R1+0x108], R10 ;  /* 0x0001080a01007387 */ /* 0x0001e80000100a00 */
[----:B0-----:R-:W2:Y:S04]  /*47370*/  LDL.LU.64 R10, [R1+0x2500] ;  /* 0x00250000010a7983 */ /* 0x001ea80000300a00 */
[----:B------:R-:W3:Y:S01]  /*47380*/  LDL.LU.64 R8, [R1+0x24f8] ;  /* 0x0024f80001087983 */ /* 0x000ee20000300a00 */
[C---:B----4-:R-:W-:Y:S06]  /*47390*/  HMMA.16816.F32 R4, R12.reuse, R4, R16 ;  /* 0x000000040c04723c */ /* 0x050fec0000001810 */
[----:B---3--:R-:W-:-:S15]  /*473a0*/  HMMA.16816.F32 R20, R12, R8, R20 ;  /* 0x000000080c14723c */ /* 0x008fde0000001814 */
[----:B------:R-:W-:-:S08]  /*473b0*/  NOP ;  /* 0x0000000000007918 */ /* 0x000fd00000000000 */
[----:B------:R-:W-:Y:S04]  /*473c0*/  STL.64 [R1+0xf0], R20 ;  /* 0x0000f01401007387 */ /* 0x000fe80000100a00 */
[----:B------:R0:W-:Y:S04]  /*473d0*/  STL.64 [R1+0xf8], R22 ;  /* 0x0000f81601007387 */ /* 0x0001e80000100a00 */
[----:B0-----:R-:W3:Y:S04]  /*473e0*/  LDL.LU.64 R22, [R1+0x24f0] ;  /* 0x0024f00001167983 */ /* 0x001ee80000300a00 */
[----:B------:R-:W3:Y:S04]  /*473f0*/  LDL.LU.64 R20, [R1+0x24e8] ;  /* 0x0024e80001147983 */ /* 0x000ee80000300a00 */
[----:B--2---:R-:W-:Y:S04]  /*47400*/  STL.64 [R1+0x24b0], R10 ;  /* 0x0024b00a01007387 */ /* 0x004fe80000100a00 */
[----:B------:R-:W2:Y:S01]  /*47410*/  LDL.64 R14, [R1+0xc8] ;  /* 0x0000c800010e7983 */ /* 0x000ea20000100a00 */
[----:B------:R-:W-:-:S02]  /*47420*/  IMAD.MOV.U32 R25, RZ, RZ, R3 ;  /* 0x000000ffff197224 */ /* 0x000fc400078e0003 */
[----:B------:R-:W-:Y:S02]  /*47430*/  IMAD.MOV.U32 R26, RZ, RZ, R2 ;  /* 0x000000ffff1a7224 */ /* 0x000fe400078e0002 */
[----:B------:R-:W-:Y:S01]  /*47440*/  IMAD.MOV.U32 R27, RZ, RZ, R0 ;  /* 0x000000ffff1b7224 */ /* 0x000fe200078e0000 */
[----:B--2---:R0:W-:Y:S04]  /*47450*/  STL.64 [R1+0x24e0], R14 ;  /* 0x0024e00e01007387 */ /* 0x0041e80000100a00 */
[----:B0-----:R-:W3:Y:S01]  /*47460*/  LDL.64 R14, [R1+0xd8] ;  /* 0x0000d800010e7983 */ /* 0x001ee20000100a00 */
[----:B------:R-:W-:Y:S02]  /*47470*/  IMAD.MOV.U32 R2, RZ, RZ, R7 ;  /* 0x000000ffff027224 */ /* 0x000fe400078e0007 */
[----:B------:R-:W-:Y:S01]  /*47480*/  IMAD.MOV.U32 R29, RZ, RZ, R6 ;  /* 0x000000ffff1d7224 */ /* 0x000fe200078e0006 */
[----:B------:R-:W2:Y:S01]  /*47490*/  LDL.LU R16, [R1+0x8a0] ;  /* 0x0008a00001107983 */ /* 0x000ea20000300800 */
[----:B------:R-:W-:-:S03]  /*474a0*/  IMAD.MOV.U32 R0, RZ, RZ, R5 ;  /* 0x000000ffff007224 */ /* 0x000fc600078e0005 */
[----:B------:R-:W2:Y:S01]  /*474b0*/  LDL.LU R17, [R1+0x8a4] ;  /* 0x0008a40001117983 */ /* 0x000ea20000300800 */
[----:B------:R-:W-:-:S03]  /*474c0*/  IMAD.MOV.U32 R3, RZ, RZ, R4 ;  /* 0x000000ffff037224 */ /* 0x000fc600078e0004 */
[----:B------:R-:W2:Y:S04]  /*474d0*/  LDL.LU R18, [R1+0x8a8] ;  /* 0x0008a80001127983 */ /* 0x000ea80000300800 */
[----:B------:R-:W4:Y:S04]  /*474e0*/  LDL.64 R10, [R1+0xa8] ;  /* 0x0000a800010a7983 */ /* 0x000f280000100a00 */
[----:B------:R-:W-:Y:S04]  /*474f0*/  STL [R1+0x1d20], R2 ;  /* 0x001d200201007387 */ /* 0x000fe80000100800 */
[----:B------:R-:W-:Y:S04]  /*47500*/  STL [R1+0x1d08], R29 ;  /* 0x001d081d01007387 */ /* 0x000fe80000100800 */
[----:B------:R-:W-:Y:S04]  /*47510*/  STL [R1+0x1d04], R0 ;  /* 0x001d040001007387 */ /* 0x000fe80000100800 */
[----:B------:R0:W-:Y:S01]  /*47520*/  STL [R1+0x1d00], R3 ;  /* 0x001d000301007387 */ /* 0x0001e20000100800 */
[----:B------:R-:W-:Y:S01]  /*47530*/  IMAD.MOV.U32 R19, RZ, RZ, R28 ;  /* 0x000000ffff137224 */ /* 0x000fe200078e001c */
[----:B---3--:R-:W-:Y:S06]  /*47540*/  HMMA.16816.F32 R24, R20, R14, R24 ;  /* 0x0000000e1418723c */ /* 0x008fec0000001818 */
[----:B------:R-:W-:-:S02]  /*47550*/  IMAD.MOV.U32 R4, RZ, RZ, R14 ;  /* 0x000000ffff047224 */ /* 0x000fc400078e000e */
[----:B0-----:R-:W-:Y:S02]  /*47560*/  IMAD.MOV.U32 R3, RZ, RZ, R15 ;  /* 0x000000ffff037224 */ /* 0x001fe400078e000f */
[----:B------:R-:W3:-:S13]  /*47570*/  LDL.LU.64 R14, [R1+0x24e0] ;  /* 0x0024e000010e7983 */ /* 0x000eda0000300a00 */
[----:B------:R-:W-:Y:S04]  /*47580*/  STL.64 [R1+0xe10], R24 ;  /* 0x000e101801007387 */ /* 0x000fe80000100a00 */
[----:B------:R0:W-:Y:S01]  /*47590*/  STL.64 [R1+0xe18], R26 ;  /* 0x000e181a01007387 */ /* 0x0001e20000100a00 */
[----:B------:R-:W-:-:S03]  /*475a0*/  IMAD.MOV.U32 R28, RZ, RZ, R24 ;  /* 0x000000ffff1c7224 */ /* 0x000fc600078e0018 */
[----:B0-----:R-:W3:Y:S04]  /*475b0*/  LDL.LU.64 R26, [R1+0x24d8] ;  /* 0x0024d800011a7983 */ /* 0x001ee80000300a00 */
[----:B------:R-:W3:Y:S04]  /*475c0*/  LDL.LU.64 R24, [R1+0x24d0] ;  /* 0x0024d00001187983 */ /* 0x000ee80000300a00 */
[----:B------:R-:W-:Y:S04]  /*475d0*/  STL [R1+0x23a4], R3 ;  /* 0x0023a40301007387 */ /* 0x000fe80000100800 */
[----:B------:R-:W-:Y:S04]  /*475e0*/  STL [R1+0x23a0], R4 ;  /* 0x0023a00401007387 */ /* 0x000fe80000100800 */
[----:B------:R-:W2:Y:S04]  /*475f0*/  LDL.64 R6, [R1+0xb8] ;  /* 0x0000b80001067983 */ /* 0x000ea80000100a00 */
[----:B------:R-:W-:Y:S01]  /*47600*/  STL [R1+0x1a7c], R28 ;  /* 0x001a7c1c01007387 */ /* 0x000fe20000100800 */
[----:B---3--:R-:W-:-:S15]  /*47610*/  HMMA.16816.F32 R24, R20, R14, R24 ;  /* 0x0000000e1418723c */ /* 0x008fde0000001818 */
[----:B------:R-:W-:-:S08]  /*47620*/  NOP ;  /* 0x0000000000007918 */ /* 0x000fd00000000000 */
[----:B------:R-:W-:Y:S04]  /*47630*/  STL.64 [R1+0xd90], R24 ;  /* 0x000d901801007387 */ /* 0x000fe80000100a00 */
[----:B------:R0:W-:Y:S04]  /*47640*/  STL.64 [R1+0xd98], R26 ;  /* 0x000d981a01007387 */ /* 0x0001e80000100a00 */
[----:B0-----:R-:W3:Y:S04]  /*47650*/  LDL.LU.64 R26, [R1+0x24c8] ;  /* 0x0024c800011a7983 */ /* 0x001ee80000300a00 */
[----:B------:R-:W4:Y:S01]  /*47660*/  LDL.LU R25, [R1+0x24c0] ;  /* 0x0024c00001197983 */ /* 0x000f220000300800 */
[----:B------:R-:W-:-:S02]  /*47670*/  IMAD.MOV.U32 R2, RZ, RZ, R14 ;  /* 0x000000ffff027224 */ /* 0x000fc400078e000e */
[----:B------:R-:W-:-:S05]  /*47680*/  IMAD.MOV.U32 R0, RZ, RZ, R15 ;  /* 0x000000ffff007224 */ /* 0x000fca00078e000f */
[----:B------:R-:W-:Y:S04]  /*47690*/  STL [R1+0x23ac], R0 ;  /* 0x0023ac0001007387 */ /* 0x000fe80000100800 */
[----:B------:R-:W-:Y:S04]  /*476a0*/  STL [R1+0x23a8], R2 ;  /* 0x0023a80201007387 */ /* 0x000fe80000100800 */
[----:B----4-:R-:W0:Y:S04]  /*476b0*/  LDSM.16.MT88.4 R12, [R25+UR4+0xb000] ;  /* 0x00b00004190c783b */ /* 0x010e280008004200 */
[----:B------:R1:W-:Y:S04]  /*476c0*/  STL [R1+0x23b0], R25 ;  /* 0x0023b01901007387 */ /* 0x0003e80000100800 */
[----:B---3--:R3:W-:Y:S04]  /*476d0*/  STL.64 [R1+0x24b8], R26 ;  /* 0x0024b81a01007387 */ /* 0x0087e80000100a00 */
[----:B------:R-:W4:Y:S04]  /*476e0*/  LDL.LU R24, [R1+0x890] ;  /* 0x0008900001187983 */ /* 0x000f280000300800 */
[----:B-1----:R-:W4:Y:S04]  /*476f0*/  LDL.LU R25, [R1+0x894] ;  /* 0x0008940001197983 */ /* 0x002f280000300800 */
[----:B---3--:R-:W4:Y:S04]  /*47700*/  LDL.LU R26, [R1+0x898] ;  /* 0x00089800011a7983 */ /* 0x008f280000300800 */
[----:B------:R-:W4:Y:S04]  /*47710*/  LDL.LU R27, [R1+0x89c] ;  /* 0x00089c00011b7983 */ /* 0x000f280000300800 */
[----:B0-----:R0:W-:Y:S04]  /*47720*/  STL.64 [R1+0x2240], R14 ;  /* 0x0022400e01007387 */ /* 0x0011e80000100a00 */
[----:B------:R-:W-:Y:S04]  /*47730*/  STL.64 [R1+0x2238], R12 ;  /* 0x0022380c01007387 */ /* 0x000fe80000100a00 */
[----:B0-----:R-:W3:Y:S04]  /*47740*/  LDL R14, [R1+0x8] ;  /* 0x00000800010e7983 */ /* 0x001ee80000100800 */
[----:B------:R-:W3:Y:S01]  /*47750*/  LDL R15, [R1+0xc] ;  /* 0x00000c00010f7983 */ /* 0x000ee20000100800 */
[C---:B--2---:R-:W-:Y:S06]  /*47760*/  HMMA.16816.F32 R16, R20.reuse, R6, R16 ;  /* 0x000000061410723c */ /* 0x044fec0000001810 */
[----:B------:R-:W-:Y:S01]  /*47770*/  IMAD.MOV.U32 R5, RZ, RZ, R7 ;  /* 0x000000ffff057224 */ /* 0x000fe200078e0007 */
[----:B----4-:R-:W-:Y:S01]  /*47780*/  HMMA.16816.F32 R24, R20, R10, R24 ;  /* 0x0000000a1418723c */ /* 0x010fe20000001818 */
[----:B---3--:R0:W-:Y:S04]  /*47790*/  STL.64 [R1+0x2448], R14 ;  /* 0x0024480e01007387 */ /* 0x0081e80000100a00 */
[----:B0-----:R-:W2:Y:S11]  /*477a0*/  LDL.64 R14, [R1+0x98] ;  /* 0x00009800010e7983 */ /* 0x001eb60000100a00 */
[----:B------:R0:W-:Y:S04]  /*477b0*/  STL.64 [R1+0xd20], R16 ;  /* 0x000d201001007387 */ /* 0x0001e80000100a00 */
[----:B------:R-:W-:Y:S04]  /*477c0*/  STL.64 [R1+0xd28], R18 ;  /* 0x000d281201007387 */ /* 0x000fe80000100a00 */
[----:B------:R1:W-:Y:S04]  /*477d0*/  STL [R1+0x2470], R5 ;  /* 0x0024700501007387 */ /* 0x0003e80000100800 */
[----:B------:R-:W2:Y:S01]  /*477e0*/  LDL.LU R4, [R1+0x880] ;  /* 0x0008800001047983 */ /* 0x000ea20000300800 */
[----:B0-----:R-:W-:-:S03]  /*477f0*/  IMAD.MOV.U32 R16, RZ, RZ, R6 ;  /* 0x000000ffff107224 */ /* 0x001fc600078e0006 */
[----:B-1----:R-:W2:Y:S04]  /*47800*/  LDL.LU R5, [R1+0x884] ;  /* 0x0008840001057983 */ /* 0x002ea80000300800 */
[----:B------:R-:W2:Y:S04]  /*47810*/  LDL.LU R6, [R1+0x888] ;  /* 0x0008880001067983 */ /* 0x000ea80000300800 */
[----:B------:R-:W2:Y:S04]  /*47820*/  LDL.LU R7, [R1+0x88c] ;  /* 0x00088c0001077983 */ /* 0x000ea80000300800 */
[----:B------:R-:W-:Y:S04]  /*47830*/  STL.64 [R1+0xca0], R24 ;  /* 0x000ca01801007387 */ /* 0x000fe80000100a00 */
[----:B------:R0:W-:Y:S04]  /*47840*/  STL.64 [R1+0xca8], R26 ;  /* 0x000ca81a01007387 */ /* 0x0001e80000100a00 */
[----:B0-----:R-:W3:Y:S01]  /*47850*/  LDL.LU.64 R26, [R1+0x24b8] ;  /* 0x0024b800011a7983 */ /* 0x001ee20000300a00 */
[----:B------:R-:W-:-:S02]  /*47860*/  IMAD.MOV.U32 R18, RZ, RZ, R10 ;  /* 0x000000ffff127224 */ /* 0x000fc400078e000a */
[----:B------:R-:W-:Y:S02]  /*47870*/  IMAD.MOV.U32 R17, RZ, RZ, R11 ;  /* 0x000000ffff117224 */ /* 0x000fe400078e000b */
[----:B------:R-:W4:Y:S01]  /*47880*/  LDL.LU.64 R10, [R1+0x24b0] ;  /* 0x0024b000010a7983 */ /* 0x000f220000300a00 */
[----:B--2---:R-:W-:Y:S06]  /*47890*/  HMMA.16816.F32 R4, R20, R14, R4 ;  /* 0x0000000e1404723c */ /* 0x004fec0000001804 */
[----:B------:R-:W-:Y:S02]  /*478a0*/  IMAD.MOV.U32 R24, RZ, RZ, R14 ;  /* 0x000000ffff187224 */ /* 0x000fe400078e000e */
[----:B------:R-:W-:-:S15]  /*478b0*/  IMAD.MOV.U32 R19, RZ, RZ, R15 ;  /* 0x000000ffff137224 */ /* 0x000fde00078e000f */
[----:B------:R-:W-:Y:S04]  /*478c0*/  STL.64 [R1+0xc20], R4 ;  /* 0x000c200401007387 */ /* 0x000fe80000100a00 */
[----:B------:R-:W-:Y:S04]  /*478d0*/  STL.64 [R1+0xc28], R6 ;  /* 0x000c280601007387 */ /* 0x000fe80000100a00 */
[----:B---3--:R-:W-:Y:S04]  /*478e0*/  STL.64 [R1+0x2468], R26 ;  /* 0x0024681a01007387 */ /* 0x008fe80000100a00 */
[----:B------:R-:W-:Y:S04]  /*478f0*/  STL [R1+0x2460], R24 ;  /* 0x0024601801007387 */ /* 0x000fe80000100800 */
[----:B------:R-:W-:Y:S04]  /*47900*/  STL.64 [R1+0x23c0], R18 ;  /* 0x0023c01201007387 */ /* 0x000fe80000100a00 */
[----:B------:R0:W-:Y:S04]  /*47910*/  STL.64 [R1+0x23b8], R16 ;  /* 0x0023b81001007387 */ /* 0x0001e80000100a00 */
[----:B0-----:R-:W2:Y:S04]  /*47920*/  LDL.LU R16, [R1+0x7e0] ;  /* 0x0007e00001107983 */ /* 0x001ea80000300800 */
[----:B------:R-:W2:Y:S04]  /*47930*/  LDL.LU R17, [R1+0x7e4] ;  /* 0x0007e40001117983 */ /* 0x000ea80000300800 */
[----:B------:R-:W3:Y:S04]  /*47940*/  LDL.LU R18, [R1+0x7e8] ;  /* 0x0007e80001127983 */ /* 0x000ee80000300800 */
[----:B------:R-:W3:Y:S04]  /*47950*/  LDL.LU R19, [R1+0x7ec] ;  /* 0x0007ec0001137983 */ /* 0x000ee80000300800 */
[----:B---3--:R4:W-:Y:S04]  /*47960*/  STL.64 [R1+0x23d0], R18 ;  /* 0x0023d01201007387 */ /* 0x0089e80000100a00 */
[----:B--2---:R0:W-:Y:S01]  /*47970*/  STL.64 [R1+0x23c8], R16 ;  /* 0x0023c81001007387 */ /* 0x0041e20000100a00 */
[----:B----4-:R-:W-:-:S03]  /*47980*/  IMAD.MOV.U32 R18, RZ, RZ, R10 ;  /* 0x000000ffff127224 */ /* 0x010fc600078e000a */
[----:B0-----:R-:W2:Y:S04]  /*47990*/  LDL.LU R16, [R1+0x7f0] ;  /* 0x0007f00001107983 */ /* 0x001ea80000300800 */
[----:B------:R-:W2:Y:S04]  /*479a0*/  LDL.LU R17, [R1+0x7f4] ;  /* 0x0007f40001117983 */ /* 0x000ea80000300800 */
[----:B------:R-:W3:Y:S01]  /*479b0*/  LDL.LU R10, [R1+0x24ac] ;  /* 0x0024ac00010a7983 */ /* 0x000ee20000300800 */
[----:B------:R-:W-:-:S03]  /*479c0*/  IMAD.MOV.U32 R19, RZ, RZ, R11 ;  /* 0x000000ffff137224 */ /* 0x000fc600078e000b */
[----:B------:R-:W4:Y:S04]  /*479d0*/  LDL.LU R11, [R1+0x24a8] ;  /* 0x0024a800010b7983 */ /* 0x000f280000300800 */
[----:B------:R-:W2:Y:S04]  /*479e0*/  LDL.LU R12, [R1+0x840] ;  /* 0x00084000010c7983 */ /* 0x000ea80000300800 */
[----:B------:R-:W2:Y:S04]  /*479f0*/  LDL.LU R13, [R1+0x844] ;  /* 0x00084400010d7983 */ /* 0x000ea80000300800 */
[----:B------:R-:W3:Y:S04]  /*47a00*/  LDL.LU R14, [R1+0x848] ;  /* 0x00084800010e7983 */ /* 0x000ee80000300800 */
[----:B------:R-:W3:Y:S04]  /*47a10*/  LDL.LU R15, [R1+0x84c] ;  /* 0x00084c00010f7983 */ /* 0x000ee80000300800 */
[----:B---3--:R-:W-:Y:S04]  /*47a20*/  STL.64 [R1+0x2458], R14 ;  /* 0x0024580e01007387 */ /* 0x008fe80000100a00 */
[----:B--2---:R0:W-:Y:S04]  /*47a30*/  STL.64 [R1+0x2450], R12 ;  /* 0x0024500c01007387 */ /* 0x0041e80000100a00 */
[----:B0-----:R-:W2:Y:S04]  /*47a40*/  LDL.LU R12, [R1+0x850] ;  /* 0x00085000010c7983 */ /* 0x001ea80000300800 */
[----:B------:R-:W2:Y:S01]  /*47a50*/  LDL.LU R13, [R1+0x854] ;  /* 0x00085400010d7983 */ /* 0x000ea20000300800 */
[----:B----4-:R-:W-:-:S02]  /*47a60*/  IMAD.MOV.U32 R14, RZ, RZ, R11 ;  /* 0x000000ffff0e7224 */ /* 0x010fc400078e000b */
[----:B------:R-:W-:Y:S01]  /*47a70*/  IMAD.MOV.U32 R15, RZ, RZ, R10 ;  /* 0x000000ffff0f7224 */ /* 0x000fe200078e000a */
[----:B------:R-:W3:Y:S04]  /*47a80*/  LDL.LU R11, [R1+0x24a4] ;  /* 0x0024a400010b7983 */ /* 0x000ee80000300800 */
[----:B------:R-:W4:Y:S04]  /*47a90*/  LDL.LU R10, [R1+0x24a0] ;  /* 0x0024a000010a7983 */ /* 0x000f280000300800 */
[----:B------:R-:W-:Y:S04]  /*47aa0*/  STL.64 [R1+0x2480], R14 ;  /* 0x0024800e01007387 */ /* 0x000fe80000100a00 */
[----:B--2---:R-:W-:Y:S04]  /*47ab0*/  STL.64 [R1+0x2478], R12 ;  /* 0x0024780c01007387 */ /* 0x004fe80000100a00 */
[----:B------:R-:W2:Y:S04]  /*47ac0*/  LDL.LU R4, [R1+0x860] ;  /* 0x0008600001047983 */ /* 0x000ea80000300800 */
        /* <DEDUP_REMOVED lines=10> */
[----:B------:R-:W3:Y:S04]  /*47b70*/  LDL.LU R11, [R1+0x2498] ;  /* 0x00249800010b7983 */ /* 0x000ee80000300800 */
[----:B------:R-:W2:Y:S04]  /*47b80*/  LDL.64 R14, [R1+0x88] ;  /* 0x00008800010e7983 */ /* 0x000ea80000100a00 */
[----:B------:R-:W4:Y:S04]  /*47b90*/  LDL.64 R26, [R1+0x78] ;  /* 0x00007800011a7983 */ /* 0x000f280000100a00 */
[----:B------:R0:W-:Y:S04]  /*47ba0*/  STL.64 [R1+0x23e0], R18 ;  /* 0x0023e01201007387 */ /* 0x0001e80000100a00 */
[----:B------:R-:W-:Y:S04]  /*47bb0*/  STL.64 [R1+0x23d8], R16 ;  /* 0x0023d81001007387 */ /* 0x000fe80000100a00 */
[----:B0-----:R-:W3:Y:S04]  /*47bc0*/  LDL.64 R18, [R1+0x18] ;  /* 0x0000180001127983 */ /* 0x001ee80000100a00 */
[----:B---3--:R0:W-:Y:S04]  /*47bd0*/  STL.64 [R1+0x23f8], R18 ;  /* 0x0023f81201007387 */ /* 0x0081e80000100a00 */
[----:B0-----:R-:W3:Y:S04]  /*47be0*/  LDL.64 R18, [R1+0x28] ;  /* 0x0000280001127983 */ /* 0x001ee80000100a00 */
[----:B---3--:R0:W-:Y:S04]  /*47bf0*/  STL.64 [R1+0x2410], R18 ;  /* 0x0024101201007387 */ /* 0x0081e80000100a00 */
[----:B0-----:R-:W3:Y:S04]  /*47c00*/  LDL.64 R18, [R1+0x38] ;  /* 0x0000380001127983 */ /* 0x001ee80000100a00 */
[----:B---3--:R0:W-:Y:S04]  /*47c10*/  STL.64 [R1+0x2428], R18 ;  /* 0x0024281201007387 */ /* 0x0081e80000100a00 */
[----:B0-----:R-:W3:Y:S04]  /*47c20*/  LDL.64 R18, [R1+0x48] ;  /* 0x0000480001127983 */ /* 0x001ee80000100a00 */
[----:B---3--:R0:W-:Y:S04]  /*47c30*/  STL.64 [R1+0x2440], R18 ;  /* 0x0024401201007387 */ /* 0x0081e80000100a00 */
[----:B------:R-:W3:Y:S04]  /*47c40*/  LDL R9, [R1+0x1a5c] ;  /* 0x001a5c0001097983 */ /* 0x000ee80000100800 */
[----:B0-----:R-:W4:Y:S04]  /*47c50*/  LDL.64 R18, [R1+0x58] ;  /* 0x0000580001127983 */ /* 0x001f280000100a00 */
[----:B------:R-:W-:Y:S04]  /*47c60*/  STL.64 [R1+0x23f0], R10 ;  /* 0x0023f00a01007387 */ /* 0x000fe80000100a00 */
[----:B---3--:R0:W-:Y:S04]  /*47c70*/  STL [R1+0x23e8], R9 ;  /* 0x0023e80901007387 */ /* 0x0081e80000100800 */
[----:B------:R-:W3:Y:S04]  /*47c80*/  LDL.LU R8, [R1+0x800] ;  /* 0x0008000001087983 */ /* 0x000ee80000300800 */
[----:B0-----:R-:W3:Y:S04]  /*47c90*/  LDL.LU R9, [R1+0x804] ;  /* 0x0008040001097983 */ /* 0x001ee80000300800 */
[----:B------:R-:W2:Y:S04]  /*47ca0*/  LDL.LU R10, [R1+0x808] ;  /* 0x00080800010a7983 */ /* 0x000ea80000300800 */
[----:B------:R-:W2:Y:S04]  /*47cb0*/  LDL.LU R11, [R1+0x80c] ;  /* 0x00080c00010b7983 */ /* 0x000ea80000300800 */
        /* <DEDUP_REMOVED lines=21> */
[----:B0-----:R-:W4:Y:S04]  /*47e10*/  LDL.LU.64 R6, [R1+0x2490] ;  /* 0x0024900001067983 */ /* 0x001f280000300a00 */
[----:B------:R-:W4:Y:S01]  /*47e20*/  LDL.LU.64 R4, [R1+0x2488] ;  /* 0x0024880001047983 */ /* 0x000f220000300a00 */
[----:B------:R-:W-:-:S02]  /*47e30*/  IMAD.MOV.U32 R29, RZ, RZ, R14 ;  /* 0x000000ffff1d7224 */ /* 0x000fc400078e000e */
[----:B------:R-:W-:Y:S02]  /*47e40*/  IMAD.MOV.U32 R28, RZ, RZ, R15 ;  /* 0x000000ffff1c7224 */ /* 0x000fe400078e000f */
[----:B------:R-:W3:Y:S04]  /*47e50*/  LDL.LU.64 R14, [R1+0x2480] ;  /* 0x00248000010e7983 */ /* 0x000ee80000300a00 */
[----:B------:R-:W3:Y:S01]  /*47e60*/  LDL.LU.64 R12, [R1+0x2478] ;  /* 0x00247800010c7983 */ /* 0x000ee20000300a00 */
[----:B----4-:R-:W-:-:S15]  /*47e70*/  HMMA.16816.F32 R4, R20, R26, R4 ;  /* 0x0000001a1404723c */ /* 0x010fde0000001804 */
[----:B------:R-:W-:-:S08]  /*47e80*/  NOP ;  /* 0x0000000000007918 */ /* 0x000fd00000000000 */
[----:B------:R0:W-:Y:S04]  /*47e90*/  STL.64 [R1+0xb20], R4 ;  /* 0x000b200401007387 */ /* 0x0001e80000100a00 */
[----:B------:R1:W-:Y:S04]  /*47ea0*/  STL.64 [R1+0xb28], R6 ;  /* 0x000b280601007387 */ /* 0x0003e80000100a00 */
[----:B0-----:R-:W4:Y:S01]  /*47eb0*/  LDL.LU R5, [R1+0x2470] ;  /* 0x0024700001057983 */ /* 0x001f220000300800 */
[----:B-1----:R-:W-:Y:S02]  /*47ec0*/  IMAD.MOV.U32 R7, RZ, RZ, R26 ;  /* 0x000000ffff077224 */ /* 0x002fe400078e001a */
[----:B------:R-:W-:-:S02]  /*47ed0*/  IMAD.MOV.U32 R6, RZ, RZ, R27 ;  /* 0x000000ffff067224 */ /* 0x000fc400078e001b */
[----:B------:R-:W3:Y:S04]  /*47ee0*/  LDL.LU.64 R26, [R1+0x2468] ;  /* 0x00246800011a7983 */ /* 0x000ee80000300a00 */
[----:B------:R-:W4:Y:S01]  /*47ef0*/  LDL.LU R24, [R1+0x2460] ;  /* 0x0024600001187983 */ /* 0x000f220000300800 */
[----:B---3--:R-:W-:-:S15]  /*47f00*/  HMMA.16816.F32 R12, R20, R26, R12 ;  /* 0x0000001a140c723c */ /* 0x008fde000000180c */
[----:B------:R-:W-:-:S08]  /*47f10*/  NOP ;  /* 0x0000000000007918 */ /* 0x000fd00000000000 */
[----:B------:R-:W-:Y:S04]  /*47f20*/  STL.64 [R1+0xb00], R12 ;  /* 0x000b000c01007387 */ /* 0x000fe80000100a00 */
[----:B------:R0:W-:Y:S04]  /*47f30*/  STL.64 [R1+0xb08], R14 ;  /* 0x000b080e01007387 */ /* 0x0001e80000100a00 */
[----:B0-----:R-:W3:Y:S04]  /*47f40*/  LDL.LU.64 R14, [R1+0x2458] ;  /* 0x00245800010e7983 */ /* 0x001ee80000300a00 */
[----:B------:R-:W3:Y:S04]  /*47f50*/  LDL.LU.64 R12, [R1+0x2450] ;  /* 0x00245000010c7983 */ /* 0x000ee80000300a00 */
[----:B------:R-:W-:Y:S01]  /*47f60*/  STL.64 [R1+0x22d8], R26 ;  /* 0x0022d81a01007387 */ /* 0x000fe20000100a00 */
        /* <DEDUP_REMOVED lines=33> */
[----:B------:R-:W-:-:S15]  /*48180*/  IMAD.MOV.U32 R25, RZ, RZ, R18 ;  /* 0x000000ffff197224 */ /* 0x000fde00078e0012 */
[----:B------:R-:W-:-:S02]  /*48190*/  NOP ;  /* 0x0000000000007918 */ /* 0x000fc40000000000 */
[----:B------:R0:W-:Y:S04]  /*481a0*/  STL.64 [R1+0xab0], R8 ;  /* 0x000ab00801007387 */ /* 0x0001e80000100a00 */
[----:B------:R1:W-:Y:S01]  /*481b0*/  STL.64 [R1+0xab8], R10 ;  /* 0x000ab80a01007387 */ /* 0x0003e20000100a00 */
[----:B0-----:R-:W-:-:S03]  /*481c0*/  IMAD.MOV.U32 R8, RZ, RZ, R19 ;  /* 0x000000ffff087224 */ /* 0x001fc600078e0013 */
[----:B-1----:R-:W2:Y:S04]  /*481d0*/  LDL.LU.64 R10, [R1+0x23f0] ;  /* 0x0023f000010a7983 */ /* 0x002ea80000300a00 */
[----:B------:R-:W4:Y:S04]  /*481e0*/  LDL.LU R9, [R1+0x23e8] ;  /* 0x0023e80001097983 */ /* 0x000f280000300800 */
[----:B------:R-:W3:Y:S04]  /*481f0*/  LDL.LU.64 R18, [R1+0x23e0] ;  /* 0x0023e00001127983 */ /* 0x000ee80000300a00 */
[----:B------:R-:W3:Y:S02]  /*48200*/  LDL.LU.64 R16, [R1+0x23d8] ;  /* 0x0023d80001107983 */ /* 0x000ee40000300a00 */
[----:B---3--:R-:W-:-:S15]  /*48210*/  HMMA.16816.F32 R16, R20, R14, R16 ;  /* 0x0000000e1410723c */ /* 0x008fde0000001810 */
[----:B------:R-:W-:-:S08]  /*48220*/  NOP ;  /* 0x0000000000007918 */ /* 0x000fd00000000000 */
[----:B------:R-:W-:Y:S04]  /*48230*/  STL.64 [R1+0xaa0], R16 ;  /* 0x000aa01001007387 */ /* 0x000fe80000100a00 */
[----:B------:R0:W-:Y:S04]  /*48240*/  STL.64 [R1+0xaa8], R18 ;  /* 0x000aa81201007387 */ /* 0x0001e80000100a00 */
[----:B0-----:R-:W2:Y:S04]  /*48250*/  LDL.LU.64 R18, [R1+0x23d0] ;  /* 0x0023d00001127983 */ /* 0x001ea80000300a00 */
[----:B------:R-:W2:Y:S04]  /*48260*/  LDL.LU.64 R16, [R1+0x23c8] ;  /* 0x0023c80001107983 */ /* 0x000ea80000300a00 */
[----:B------:R0:W-:Y:S02]  /*48270*/  STL.64 [R1+0x2258], R14 ;  /* 0x0022580e01007387 */ /* 0x0001e40000100a00 */
[----:B0-----:R-:W-:-:S02]  /*48280*/  IMAD.MOV.U32 R14, RZ, RZ, R25 ;  /* 0x000000ffff0e7224 */ /* 0x001fc400078e0019 */
[----:B------:R-:W-:Y:S01]  /*48290*/  IMAD.MOV.U32 R15, RZ, RZ, R8 ;  /* 0x000000ffff0f7224 */ /* 0x000fe200078e0008 */
[----:B--2---:R-:W-:-:S15]  /*482a0*/  HMMA.16816.F32 R16, R20, R10, R16 ;  /* 0x0000000a1410723c */ /* 0x004fde0000001810 */
[----:B------:R-:W-:-:S08]  /*482b0*/  NOP ;  /* 0x0000000000007918 */ /* 0x000fd00000000000 */
[----:B------:R-:W-:Y:S04]  /*482c0*/  STL.64 [R1+0xa90], R16 ;  /* 0x000a901001007387 */ /* 0x000fe80000100a00 */
[----:B------:R0:W-:Y:S04]  /*482d0*/  STL.64 [R1+0xa98], R18 ;  /* 0x000a981201007387 */ /* 0x0001e80000100a00 */
[----:B0-----:R-:W2:Y:S04]  /*482e0*/  LDL.LU.64 R18, [R1+0x23c0] ;  /* 0x0023c00001127983 */ /* 0x001ea80000300a00 */
[----:B------:R-:W3:Y:S04]  /*482f0*/  LDL.LU.64 R16, [R1+0x23b8] ;  /* 0x0023b80001107983 */ /* 0x000ee80000300a00 */
[----:B------:R-:W3:Y:S04]  /*48300*/  LDL.LU R25, [R1+0x23b0] ;  /* 0x0023b00001197983 */ /* 0x000ee80000300800 */
[----:B------:R-:W-:Y:S04]  /*48310*/  STL.64 [R1+0x2270], R14 ;  /* 0x0022700e01007387 */ /* 0x000fe80000100a00 */
[----:B------:R-:W-:Y:S04]  /*48320*/  STL.64 [R1+0x2250], R10 ;  /* 0x0022500a01007387 */ /* 0x000fe80000100a00 */
[----:B----4-:R0:W-:Y:S04]  /*48330*/  STL [R1+0x2248], R9 ;  /* 0x0022480901007387 */ /* 0x0101e80000100800 */
[----:B------:R-:W4:Y:S04]  /*48340*/  LDL.LU R8, [R1+0x590] ;  /* 0x0005900001087983 */ /* 0x000f280000300800 */
[----:B0-----:R-:W4:Y:S04]  /*48350*/  LDL.LU R9, [R1+0x594] ;  /* 0x0005940001097983 */ /* 0x001f280000300800 */
[----:B------:R-:W2:Y:S04]  /*48360*/  LDL.LU R10, [R1+0x598] ;  /* 0x00059800010a7983 */ /* 0x000ea80000300800 */
[----:B------:R-:W2:Y:S01]  /*48370*/  LDL.LU R11, [R1+0x59c] ;  /* 0x00059c00010b7983 */ /* 0x000ea20000300800 */
[----:B------:R-:W-:-:S02]  /*48380*/  IMAD.MOV.U32 R14, RZ, RZ, R0 ;  /* 0x000000ffff0e7224 */ /* 0x000fc400078e0000 */
[----:B------:R-:W-:Y:S01]  /*48390*/  IMAD.MOV.U32 R15, RZ, RZ, R2 ;  /* 0x000000ffff0f7224 */ /* 0x000fe200078e0002 */
[----:B------:R-:W3:Y:S04]  /*483a0*/  LDL.LU R0, [R1+0x23ac] ;  /* 0x0023ac0001007983 */ /* 0x000ee80000300800 */
[----:B------:R-:W3:Y:S04]  /*483b0*/  LDL.LU R2, [R1+0x23a8] ;  /* 0x0023a80001027983 */ /* 0x000ee80000300800 */
[----:B------:R0:W-:Y:S02]  /*483c0*/  STL.64 [R1+0x2288], R14 ;  /* 0x0022880e01007387 */ /* 0x0001e40000100a00 */
[----:B0-----:R-:W-:-:S02]  /*483d0*/  IMAD.MOV.U32 R14, RZ, RZ, R3 ;  /* 0x000000ffff0e7224 */ /* 0x001fc400078e0003 */
[----:B------:R-:W-:Y:S01]  /*483e0*/  IMAD.MOV.U32 R15, RZ, RZ, R4 ;  /* 0x000000ffff0f7224 */ /* 0x000fe200078e0004 */
[----:B------:R-:W3:Y:S04]  /*483f0*/  LDL.LU R3, [R1+0x23a4] ;  /* 0x0023a40001037983 */ /* 0x000ee80000300800 */
[----:B------:R-:W3:Y:S04]  /*48400*/  LDL.LU R4, [R1+0x23a0] ;  /* 0x0023a00001047983 */ /* 0x000ee80000300800 */
[----:B------:R-:W-:Y:S04]  /*48410*/  STL.64 [R1+0x22a0], R14 ;  /* 0x0022a00e01007387 */ /* 0x000fe80000100a00 */
[----:B--2---:R-:W-:Y:S04]  /*48420*/  STL.64 [R1+0x2268], R10 ;  /* 0x0022680a01007387 */ /* 0x004fe80000100a00 */
[----:B----4-:R0:W-:Y:S04]  /*48430*/  STL.64 [R1+0x2260], R8 ;  /* 0x0022600801007387 */ /* 0x0101e80000100a00 */
[----:B0-----:R-:W2:Y:S04]  /*48440*/  LDL.LU R8, [R1+0x5a0] ;  /* 0x0005a00001087983 */ /* 0x001ea80000300800 */
[----:B------:R-:W2:Y:S04]  /*48450*/  LDL.LU R9, [R1+0x5a4] ;  /* 0x0005a40001097983 */ /* 0x000ea80000300800 */
[----:B------:R-:W4:Y:S04]  /*48460*/  LDL.LU R10, [R1+0x5a8] ;  /* 0x0005a800010a7983 */ /* 0x000f280000300800 */
[----:B------:R-:W4:Y:S01]  /*48470*/  LDL.LU R11, [R1+0x5ac] ;  /* 0x0005ac00010b7983 */ /* 0x000f220000300800 */
[----:B------:R-:W-:-:S02]  /*48480*/  IMAD.MOV.U32 R14, RZ, RZ, R27 ;  /* 0x000000ffff0e7224 */ /* 0x000fc400078e001b */
[----:B------:R-:W-:-:S05]  /*48490*/  IMAD.MOV.U32 R15, RZ, RZ, R26 ;  /* 0x000000ffff0f7224 */ /* 0x000fca00078e001a */
[----:B------:R0:W-:Y:S02]  /*484a0*/  STL.64 [R1+0x22b8], R14 ;  /* 0x0022b80e01007387 */ /* 0x0001e40000100a00 */
[----:B0-----:R-:W-:Y:S02]  /*484b0*/  IMAD.MOV.U32 R14, RZ, RZ, R13 ;  /* 0x000000ffff0e7224 */ /* 0x001fe400078e000d */
[----:B------:R-:W-:Y:S01]  /*484c0*/  IMAD.MOV.U32 R15, RZ, RZ, R12 ;  /* 0x000000ffff0f7224 */ /* 0x000fe200078e000c */
[----:B----4-:R-:W-:Y:S04]  /*484d0*/  STL.64 [R1+0x2280], R10 ;  /* 0x0022800a01007387 */ /* 0x010fe80000100a00 */
[----:B--2---:R0:W-:Y:S04]  /*484e0*/  STL.64 [R1+0x2278], R8 ;  /* 0x0022780801007387 */ /* 0x0041e80000100a00 */
[----:B0-----:R-:W2:Y:S04]  /*484f0*/  LDL.LU R8, [R1+0x5b0] ;  /* 0x0005b00001087983 */ /* 0x001ea80000300800 */
[----:B------:R-:W2:Y:S04]  /*48500*/  LDL.LU R9, [R1+0x5b4] ;  /* 0x0005b40001097983 */ /* 0x000ea80000300800 */
[----:B------:R-:W4:Y:S04]  /*48510*/  LDL.LU R10, [R1+0x5b8] ;  /* 0x0005b800010a7983 */ /* 0x000f280000300800 */
[----:B------:R-:W4:Y:S04]  /*48520*/  LDL.LU R11, [R1+0x5bc] ;  /* 0x0005bc00010b7983 */ /* 0x000f280000300800 */
[----:B------:R0:W-:Y:S04]  /*48530*/  STL.64 [R1+0x22d0], R14 ;  /* 0x0022d00e01007387 */ /* 0x0001e80000100a00 */
[----:B------:R-:W3:Y:S04]  /*48540*/  LDL.LU R12, [R1+0x5f0] ;  /* 0x0005f000010c7983 */ /* 0x000ee80000300800 */
[----:B------:R-:W3:Y:S04]  /*48550*/  LDL.LU R13, [R1+0x5f4] ;  /* 0x0005f400010d7983 */ /* 0x000ee80000300800 */
[----:B0-----:R-:W2:Y:S04]  /*48560*/  LDL.LU R14, [R1+0x5f8] ;  /* 0x0005f800010e7983 */ /* 0x001ea80000300800 */
[----:B------:R-:W2:Y:S01]  /*48570*/  LDL.LU R15, [R1+0x5fc] ;  /* 0x0005fc00010f7983 */ /* 0x000ea20000300800 */
[----:B------:R-:W-:-:S02]  /*48580*/  IMAD.MOV.U32 R26, RZ, RZ, R7 ;  /* 0x000000ffff1a7224 */ /* 0x000fc400078e0007 */
        /* <DEDUP_REMOVED lines=13> */
[----:B----4-:R0:W-:Y:S04]  /*48660*/  STL.64 [R1+0x22f8], R12 ;  /* 0x0022f80c01007387 */ /* 0x0101e80000100a00 */
[----:B------:R1:W-:Y:S04]  /*48670*/  STL.64 [R1+0x2308], R26 ;  /* 0x0023081a01007387 */ /* 0x0003e80000100a00 */
[----:B0-----:R-:W2:Y:S04]  /*48680*/  LDL.LU R12, [R1+0x610] ;  /* 0x00061000010c7983 */ /* 0x001ea80000300800 */
[----:B------:R-:W2:Y:S04]  /*48690*/  LDL.LU R13, [R1+0x614] ;  /* 0x00061400010d7983 */ /* 0x000ea80000300800 */
[----:B------:R-:W4:Y:S04]  /*486a0*/  LDL.LU R14, [R1+0x618] ;  /* 0x00061800010e7983 */ /* 0x000f280000300800 */
[----:B------:R-:W4:Y:S01]  /*486b0*/  LDL.LU R15, [R1+0x61c] ;  /* 0x00061c00010f7983 */ /* 0x000f220000300800 */
[----:B-1----:R-:W-:-:S02]  /*486c0*/  IMAD.MOV.U32 R26, RZ, RZ, R24 ;  /* 0x000000ffff1a7224 */ /* 0x002fc400078e0018 */
[----:B------:R-:W-:Y:S01]  /*486d0*/  IMAD.MOV.U32 R27, RZ, RZ, R19 ;  /* 0x000000ffff1b7224 */ /* 0x000fe200078e0013 */
[----:B----4-:R-:W-:Y:S04]  /*486e0*/  STL.64 [R1+0x2318], R14 ;  /* 0x0023180e01007387 */ /* 0x010fe80000100a00 */
[----:B--2---:R-:W-:Y:S04]  /*486f0*/  STL.64 [R1+0x2310], R12 ;  /* 0x0023100c01007387 */ /* 0x004fe80000100a00 */
        /* <DEDUP_REMOVED lines=10> */
[----:B------:R-:W-:Y:S04]  /*487a0*/  STL.64 [R1+0x2358], R26 ;  /* 0x0023581a01007387 */ /* 0x000fe80000100a00 */
[----:B------:R0:W-:Y:S04]  /*487b0*/  STL [R1+0x2350], R25 ;  /* 0x0023501901007387 */ /* 0x0001e80000100800 */
[----:B------:R-:W3:Y:S04]  /*487c0*/  LDL.LU R24, [R1+0x280] ;  /* 0x0002800001187983 */ /* 0x000ee80000300800 */
[----:B0-----:R-:W3:Y:S04]  /*487d0*/  LDL.LU R25, [R1+0x284] ;  /* 0x0002840001197983 */ /* 0x001ee80000300800 */
        /* <DEDUP_REMOVED lines=35> */
[----:B------:R-:W3:Y:S01]  /*48a10*/  LDL.LU R9, [R1+0x5d4] ;  /* 0x0005d40001097983 */ /* 0x000ee20000300800 */
[----:B------:R-:W-:-:S02]  /*48a20*/  IMAD.MOV.U32 R10, RZ, RZ, R6 ;  /* 0x000000ffff0a7224 */ /* 0x000fc400078e0006 */
[----:B------:R-:W-:Y:S01]  /*48a30*/  IMAD.MOV.U32 R11, RZ, RZ, R7 ;  /* 0x000000ffff0b7224 */ /* 0x000fe200078e0007 */
[----:B------:R-:W4:Y:S04]  /*48a40*/  LDL.LU R6, [R1+0x2394] ;  /* 0x0023940001067983 */ /* 0x000f280000300800 */
[----:B------:R-:W4:Y:S04]  /*48a50*/  LDL.LU R7, [R1+0x2390] ;  /* 0x0023900001077983 */ /* 0x000f280000300800 */
[----:B------:R-:W-:Y:S04]  /*48a60*/  STL.64 [R1+0x22c8], R10 ;  /* 0x0022c80a01007387 */ /* 0x000fe80000100a00 */
[----:B---3--:R0:W-:Y:S01]  /*48a70*/  STL.64 [R1+0x22c0], R8 ;  /* 0x0022c00801007387 */ /* 0x0081e20000100a00 */
[----:B----4-:R-:W-:Y:S03]  /*48a80*/  HMMA.16816.F32 R20, R20, R6, R16 ;  /* 0x000000061414723c */ /* 0x010fe60000001810 */
        /* <DEDUP_REMOVED lines=8> */
[----:B------:R-:W-:Y:S04]  /*48b10*/  STL.64 [R1+0x3e0], R20 ;  /* 0x0003e01401007387 */ /* 0x000fe80000100a00 */
[----:B------:R-:W-:Y:S02]  /*48b20*/  STL.64 [R1+0x3e8], R22 ;  /* 0x0003e81601007387 */ /* 0x000fe40000100a00 */
[----:B--2---:R-:W-:Y:S02]  /*48b30*/  HMMA.16816.F32 R24, R16, R26, R12 ;  /* 0x0000001a1018723c */ /* 0x004fe4000000180c */
[----:B------:R-:W2:Y:S04]  /*48b40*/  LDL.LU.64 R14, [R1+0x2378] ;  /* 0x00237800010e7983 */ /* 0x000ea80000300a00 */
[----:B------:R-:W2:-:S15]  /*48b50*/  LDL.LU.64 R12, [R1+0x2370] ;  /* 0x00237000010c7983 */ /* 0x000e9e0000300a00 */
[----:B------:R-:W-:-:S02]  /*48b60*/  NOP ;  /* 0x0000000000007918 */ /* 0x000fc40000000000 */
[----:B------:R-:W-:Y:S04]  /*48b70*/  STL.64 [R1+0xe00], R24 ;  /* 0x000e001801007387 */ /* 0x000fe80000100a00 */
[----:B------:R0:W-:Y:S04]  /*48b80*/  STL.64 [R1+0xe08], R26 ;  /* 0x000e081a01007387 */ /* 0x0001e80000100a00 */
[----:B0-----:R-:W4:Y:S04]  /*48b90*/  LDL.LU.64 R26, [R1+0x2368] ;  /* 0x00236800011a7983 */ /* 0x001f280000300a00 */
[----:B------:R-:W4:Y:S01]  /*48ba0*/  LDL.LU.64 R24, [R1+0x2360] ;  /* 0x0023600001187983 */ /* 0x000f220000300a00 */
[----:B------:R-:W-:-:S02]  /*48bb0*/  IMAD.MOV.U32 R22, RZ, RZ, R2 ;  /* 0x000000ffff167224 */ /* 0x000fc400078e0002 */
[----:B------:R-:W-:-:S07]  /*48bc0*/  IMAD.MOV.U32 R23, RZ, RZ, R0 ;  /* 0x000000ffff177224 */ /* 0x000fce00078e0000 */
[----:B----4-:R-:W-:Y:S01]  /*48bd0*/  HMMA.16816.F32 R20, R16, R22, R24 ;  /* 0x000000161014723c */ /* 0x010fe20000001818 */
[----:B------:R-:W2:Y:S04]  /*48be0*/  LDL.LU.64 R26, [R1+0x2358] ;  /* 0x00235800011a7983 */ /* 0x000ea80000300a00 */
[----:B------:R-:W4:-:S15]  /*48bf0*/  LDL.LU R25, [R1+0x2350] ;  /* 0x0023500001197983 */ /* 0x000f1e0000300800 */
[----:B------:R-:W-:-:S03]  /*48c00*/  NOP ;  /* 0x0000000000007918 */ /* 0x000fc60000000000 */
[----:B------:R-:W-:Y:S04]  /*48c10*/  STL.64 [R1+0xd80], R20 ;  /* 0x000d801401007387 */ /* 0x000fe80000100a00 */
[----:B------:R-:W-:Y:S04]  /*48c20*/  STL.64 [R1+0xd88], R22 ;  /* 0x000d881601007387 */ /* 0x000fe80000100a00 */
[----:B----4-:R2:W0:Y:S02]  /*48c30*/  LDSM.16.MT88.4 R20, [R25+UR4+0xb080] ;  /* 0x00b080041914783b */ /* 0x0104240008004200 */
[C---:B--2---:R-:W-:Y:S02]  /*48c40*/  HMMA.16816.F32 R24, R16.reuse, R26, R12 ;  /* 0x0000001a1018723c */ /* 0x044fe4000000180c */
[----:B0-----:R-:W-:Y:S04]  /*48c50*/  STL.64 [R1+0x2150], R22 ;  /* 0x0021501601007387 */ /* 0x001fe80000100a00 */
[----:B------:R0:W-:Y:S04]  /*48c60*/  STL.64 [R1+0x2148], R20 ;  /* 0x0021481401007387 */ /* 0x0001e80000100a00 */
[----:B0-----:R-:W2:Y:S04]  /*48c70*/  LDL.LU R20, [R1+0x270] ;  /* 0x0002700001147983 */ /* 0x001ea80000300800 */
[----:B------:R-:W2:Y:S04]  /*48c80*/  LDL.LU R21, [R1+0x274] ;  /* 0x0002740001157983 */ /* 0x000ea80000300800 */
[----:B------:R-:W2:Y:S04]  /*48c90*/  LDL.LU R22, [R1+0x278] ;  /* 0x0002780001167983 */ /* 0x000ea80000300800 */
        /* <DEDUP_REMOVED lines=34> */
[----:B----4-:R-:W-:-:S15]  /*48ec0*/  HMMA.16816.F32 R12, R16, R26, R12 ;  /* 0x0000001a100c723c */ /* 0x010fde000000180c */
[----:B------:R-:W-:-:S08]  /*48ed0*/  NOP ;  /* 0x0000000000007918 */ /* 0x000fd00000000000 */
[----:B------:R-:W-:Y:S04]  /*48ee0*/  STL.64 [R1+0x8d0], R12 ;  /* 0x0008d00c01007387 */ /* 0x000fe80000100a00 */
[----:B------:R0:W-:Y:S04]  /*48ef0*/  STL.64 [R1+0x8d8], R14 ;  /* 0x0008d80e01007387 */ /* 0x0001e80000100a00 */
[----:B0-----:R-:W3:Y:S04]  /*48f00*/  LDL.LU.64 R14, [R1+0x22d0] ;  /* 0x0022d000010e7983 */ /* 0x001ee80000300a00 */
[----:B------:R0:W-:Y:S04]  /*48f10*/  STL.64 [R1+0x21f8], R26 ;  /* 0x0021f81a01007387 */ /* 0x0001e80000100a00 */
[----:B------:R-:W4:Y:S04]  /*48f20*/  LDL.LU R24, [R1+0x580] ;  /* 0x0005800001187983 */ /* 0x000f280000300800 */
[----:B------:R-:W4:Y:S04]  /*48f30*/  LDL.LU R25, [R1+0x584] ;  /* 0x0005840001197983 */ /* 0x000f280000300800 */
[----:B0-----:R-:W4:Y:S04]  /*48f40*/  LDL.LU R26, [R1+0x588] ;  /* 0x00058800011a7983 */ /* 0x001f280000300800 */
[----:B------:R-:W4:Y:S01]  /*48f50*/  LDL.LU R27, [R1+0x58c] ;  /* 0x00058c00011b7983 */ /* 0x000f220000300800 */
        /* <DEDUP_REMOVED lines=36> */
[----:B------:R-:W4:Y:S04]  /*491a0*/  LDL.LU.64 R10, [R1+0x2250] ;  /* 0x00225000010a7983 */ /* 0x000f280000300a00 */
[----:B------:R-:W3:-:S15]  /*491b0*/  LDL.LU R9, [R1+0x2248] ;  /* 0x0022480001097983 */ /* 0x000ede0000300800 */
[----:B------:R-:W-:-:S02]  /*491c0*/  NOP ;  /* 0x0000000000007918 */ /* 0x000fc40000000000 */
[----:B------:R-:W-:Y:S04]  /*491d0*/  STL.64 [R1+0x620], R12 ;  /* 0x0006200c01007387 */ /* 0x000fe80000100a00 */
[----:B------:R0:W-:Y:S04]  /*491e0*/  STL.64 [R1+0x628], R14 ;  /* 0x0006280e01007387 */ /* 0x0001e80000100a00 */
[----:B0-----:R-:W2:Y:S04]  /*491f0*/  LDL.LU.64 R14, [R1+0x2240] ;  /* 0x00224000010e7983 */ /* 0x001ea80000300a00 */
[----:B------:R-:W2:Y:S01]  /*49200*/  LDL.LU.64 R12, [R1+0x2238] ;  /* 0x00223800010c7983 */ /* 0x000ea20000300a00 */
[----:B----4-:R-:W-:Y:S06]  /*49210*/  HMMA.16816.F32 R24, R16, R10, R24 ;  /* 0x0000000a1018723c */ /* 0x010fec0000001818 */
[----:B------:R-:W-:Y:S04]  /*49220*/  STL [R1+0x2164], R10 ;  /* 0x0021640a01007387 */ /* 0x000fe80000100800 */
[----:B------:R-:W-:-:S13]  /*49230*/  STL [R1+0x2160], R11 ;  /* 0x0021600b01007387 */ /* 0x000fda0000100800 */
[----:B------:R-:W-:Y:S04]  /*49240*/  STL.64 [R1+0x610], R24 ;  /* 0x0006101801007387 */ /* 0x000fe80000100a00 */
[----:B------:R-:W-:Y:S04]  /*49250*/  STL.64 [R1+0x618], R26 ;  /* 0x0006181a01007387 */ /* 0x000fe80000100a00 */
[----:B---3--:R0:W-:Y:S04]  /*49260*/  STL [R1+0x2220], R9 ;  /* 0x0022200901007387 */ /* 0x0081e80000100800 */
[----:B------:R-:W3:Y:S04]  /*49270*/  LDL.LU R8, [R1+0x3c0] ;  /* 0x0003c00001087983 */ /* 0x000ee80000300800 */
[----:B0-----:R-:W3:Y:S04]  /*49280*/  LDL.LU R9, [R1+0x3c4] ;  /* 0x0003c40001097983 */ /* 0x001ee80000300800 */
[----:B------:R-:W4:Y:S04]  /*49290*/  LDL.LU R10, [R1+0x3c8] ;  /* 0x0003c800010a7983 */ /* 0x000f280000300800 */
[----:B------:R-:W4:Y:S01]  /*492a0*/  LDL.LU R11, [R1+0x3cc] ;  /* 0x0003cc00010b7983 */ /* 0x000f220000300800 */
[----:B--2---:R-:W-:Y:S03]  /*492b0*/  HMMA.16816.F32 R24, R16, R6, R20 ;  /* 0x000000061018723c */ /* 0x004fe60000001814 */
[----:B----4-:R0:W-:Y:S04]  /*492c0*/  STL.64 [R1+0x2230], R10 ;  /* 0x0022300a01007387 */ /* 0x0101e80000100a00 */
[----:B---3--:R-:W-:Y:S04]  /*492d0*/  STL.64 [R1+0x2228], R8 ;  /* 0x0022280801007387 */ /* 0x008fe80000100a00 */
[----:B------:R-:W2:Y:S04]  /*492e0*/  LDL.64 R18, [R1+0xc8] ;  /* 0x0000c80001127983 */ /* 0x000ea80000100a00 */
[----:B0-----:R-:W3:Y:S04]  /*492f0*/  LDL.64 R10, [R1+0xd8] ;  /* 0x0000d800010a7983 */ /* 0x001ee80000100a00 */
[----:B------:R-:W4:Y:S04]  /*49300*/  LDL.LU R20, [R1+0x7c0] ;  /* 0x0007c00001147983 */ /* 0x000f280000300800 */
[----:B------:R-:W-:Y:S04]  /*49310*/  STL.64 [R1+0x270], R24 ;  /* 0x0002701801007387 */ /* 0x000fe80000100a00 */
[----:B------:R0:W-:Y:S04]  /*49320*/  STL.64 [R1+0x278], R26 ;  /* 0x0002781a01007387 */ /* 0x0001e80000100a00 */
[----:B------:R-:W4:Y:S04]  /*49330*/  LDL.LU R21, [R1+0x7c4] ;  /* 0x0007c40001157983 */ /* 0x000f280000300800 */
[----:B------:R-:W2:Y:S04]  /*49340*/  LDL.LU R22, [R1+0x7c8] ;  /* 0x0007c80001167983 */ /* 0x000ea80000300800 */
[----:B------:R-:W2:Y:S04]  /*49350*/  LDL.LU R23, [R1+0x7cc] ;  /* 0x0007cc0001177983 */ /* 0x000ea80000300800 */
[----:B--2---:R1:W-:Y:S04]  /*49360*/  STL.64 [R1+0x2218], R22 ;  /* 0x0022181601007387 */ /* 0x0043e80000100a00 */
[----:B----4-:R-:W-:Y:S04]  /*49370*/  STL.64 [R1+0x2210], R20 ;  /* 0x0022101401007387 */ /* 0x010fe80000100a00 */
[----:B0-----:R-:W2:Y:S04]  /*49380*/  LDL.64 R26, [R1+0x98] ;  /* 0x00009800011a7983 */ /* 0x001ea80000100a00 */
[----:B-1----:R-:W4:Y:S04]  /*49390*/  LDL.64 R22, [R1+0xb8] ;  /* 0x0000b80001167983 */ /* 0x002f280000100a00 */
[----:B--2---:R0:W-:Y:S04]  /*493a0*/  STL.64 [R1+0x2208], R26 ;  /* 0x0022081a01007387 */ /* 0x0041e80000100a00 */
[----:B0-----:R-:W2:Y:S04]  /*493b0*/  LDL.64 R26, [R1+0xa8] ;  /* 0x0000a800011a7983 */ /* 0x001ea80000100a00 */
[----:B------:R0:W-:Y:S04]  /*493c0*/  STL.64 [R1+0x2158], R6 ;  /* 0x0021580601007387 */ /* 0x0001e80000100a00 */
[----:B------:R-:W4:Y:S04]  /*493d0*/  LDL.LU R4, [R1+0x3d0] ;  /* 0x0003d00001047983 */ /* 0x000f280000300800 */
[----:B------:R-:W4:Y:S04]  /*493e0*/  LDL.LU R5, [R1+0x3d4] ;  /* 0x0003d40001057983 */ /* 0x000f280000300800 */
[----:B0-----:R-:W4:Y:S04]  /*493f0*/  LDL.LU R6, [R1+0x3d8] ;  /* 0x0003d80001067983 */ /* 0x001f280000300800 */
[----:B------:R-:W4:Y:S01]  /*49400*/  LDL.LU R7, [R1+0x3dc] ;  /* 0x0003dc0001077983 */ /* 0x000f220000300800 */
[----:B---3--:R-:W-:Y:S01]  /*49410*/  IMAD.MOV.U32 R3, RZ, RZ, R11 ;  /* 0x000000ffff037224 */ /* 0x008fe200078e000b */
[----:B----4-:R-:W-:-:S15]  /*49420*/  HMMA.16816.F32 R4, R12, R10, R4 ;  /* 0x0000000a0c04723c */ /* 0x010fde0000001804 */
[----:B------:R-:W-:-:S08]  /*49430*/  NOP ;  /* 0x0000000000007918 */ /* 0x000fd00000000000 */
[----:B------:R0:W-:Y:S04]  /*49440*/  STL.64 [R1+0xdf0], R4 ;  /* 0x000df00401007387 */ /* 0x0001e80000100a00 */
[----:B------:R-:W-:Y:S01]  /*49450*/  STL.64 [R1+0xdf8], R6 ;  /* 0x000df80601007387 */ /* 0x000fe20000100a00 */
[----:B0-----:R-:W-:-:S03]  /*49460*/  IMAD.MOV.U32 R4, RZ, RZ, R10 ;  /* 0x000000ffff047224 */ /* 0x001fc600078e000a */
[----:B------:R-:W3:Y:S04]  /*49470*/  LDL.LU.64 R10, [R1+0x2230] ;  /* 0x00223000010a7983 */ /* 0x000ee80000300a00 */
[----:B------:R-:W3:Y:S04]  /*49480*/  LDL.LU.64 R8, [R1+0x2228] ;  /* 0x0022280001087983 */ /* 0x000ee80000300a00 */
[----:B------:R-:W-:Y:S01]  /*49490*/  STL [R1+0x2178], R3 ;  /* 0x0021780301007387 */ /* 0x000fe20000100800 */
[----:B---3--:R-:W-:-:S15]  /*494a0*/  HMMA.16816.F32 R8, R12, R18, R8 ;  /* 0x000000120c08723c */ /* 0x008fde0000001808 */
[----:B------:R-:W-:-:S08]  /*494b0*/  NOP ;  /* 0x0000000000007918 */ /* 0x000fd00000000000 */
[----:B------:R0:W-:Y:S04]  /*494c0*/  STL.64 [R1+0xd70], R8 ;  /* 0x000d700801007387 */ /* 0x0001e80000100a00 */
[----:B------:R-:W-:Y:S04]  /*494d0*/  STL.64 [R1+0xd78], R10 ;  /* 0x000d780a01007387 */ /* 0x000fe80000100a00 */
[----:B0-----:R-:W3:Y:S01]  /*494e0*/  LDL.LU R9, [R1+0x2220] ;  /* 0x0022200001097983 */ /* 0x001ee20000300800 */
[----:B------:R-:W-:Y:S02]  /*494f0*/  IMAD.MOV.U32 R6, RZ, RZ, R18 ;  /* 0x000000ffff067224 */ /* 0x000fe400078e0012 */
[----:B------:R-:W-:-:S02]  /*49500*/  IMAD.MOV.U32 R5, RZ, RZ, R19 ;  /* 0x000000ffff057224 */ /* 0x000fc400078e0013 */
[----:B---3--:R-:W0:Y:S04]  /*49510*/  LDSM.16.MT88.4 R16, [R9+UR4+0xb000] ;  /* 0x00b000040910783b */ /* 0x008e280008004200 */
[----:B------:R1:W-:Y:S04]  /*49520*/  STL [R1+0x217c], R9 ;  /* 0x00217c0901007387 */ /* 0x0003e80000100800 */
[----:B------:R-:W3:Y:S04]  /*49530*/  LDL.LU R8, [R1+0x7d0] ;  /* 0x0007d00001087983 */ /* 0x000ee80000300800 */
[----:B-1----:R-:W3:Y:S04]  /*49540*/  LDL.LU R9, [R1+0x7d4] ;  /* 0x0007d40001097983 */ /* 0x002ee80000300800 */
[----:B------:R-:W3:Y:S04]  /*49550*/  LDL.LU R10, [R1+0x7d8] ;  /* 0x0007d800010a7983 */ /* 0x000ee80000300800 */
[----:B------:R-:W3:Y:S04]  /*49560*/  LDL.LU R11, [R1+0x7dc] ;  /* 0x0007dc00010b7983 */ /* 0x000ee80000300800 */
[----:B0-----:R0:W-:Y:S04]  /*49570*/  STL.64 [R1+0x2000], R18 ;  /* 0x0020001201007387 */ /* 0x0011e80000100a00 */
[----:B------:R-:W-:Y:S04]  /*49580*/  STL.64 [R1+0x1ff8], R16 ;  /* 0x001ff81001007387 */ /* 0x000fe80000100a00 */
[----:B0-----:R-:W4:Y:S04]  /*49590*/  LDL.64 R18, [R1+0x8] ;  /* 0x0000080001127983 */ /* 0x001f280000100a00 */
[----:B----4-:R0:W-:Y:S04]  /*495a0*/  STL.64 [R1+0x21d8], R18 ;  /* 0x0021d81201007387 */ /* 0x0101e80000100a00 */
[----:B0-----:R-:W4:Y:S01]  /*495b0*/  LDL.64 R18, [R1+0x78] ;  /* 0x0000780001127983 */ /* 0x001f220000100a00 */
[----:B---3--:R-:W-:Y:S06]  /*495c0*/  HMMA.16816.F32 R8, R12, R22, R8 ;  /* 0x000000160c08723c */ /* 0x008fec0000001808 */
[----:B------:R-:W-:Y:S01]  /*495d0*/  IMAD.MOV.U32 R7, RZ, RZ, R23 ;  /* 0x000000ffff077224 */ /* 0x000fe200078e0017 */
[----:B----4-:R0:W-:Y:S04]  /*495e0*/  STL.64 [R1+0x2200], R18 ;  /* 0x0022001201007387 */ /* 0x0101e80000100a00 */
[----:B------:R-:W3:Y:S04]  /*495f0*/  LDL.LU R16, [R1+0x7b0] ;  /* 0x0007b00001107983 */ /* 0x000ee80000300800 */
[----:B------:R-:W3:Y:S04]  /*49600*/  LDL.LU R17, [R1+0x7b4] ;  /* 0x0007b40001117983 */ /* 0x000ee80000300800 */
[----:B0-----:R-:W3:Y:S04]  /*49610*/  LDL.LU R18, [R1+0x7b8] ;  /* 0x0007b80001127983 */ /* 0x001ee80000300800 */
[----:B------:R-:W3:Y:S04]  /*49620*/  LDL.LU R19, [R1+0x7bc] ;  /* 0x0007bc0001137983 */ /* 0x000ee80000300800 */
[----:B------:R0:W-:Y:S04]  /*49630*/  STL.64 [R1+0xd00], R8 ;  /* 0x000d000801007387 */ /* 0x0001e80000100a00 */
[----:B------:R-:W-:Y:S01]  /*49640*/  STL.64 [R1+0xd08], R10 ;  /* 0x000d080a01007387 */ /* 0x000fe20000100a00 */
[----:B0-----:R-:W-:-:S03]  /*49650*/  IMAD.MOV.U32 R8, RZ, RZ, R22 ;  /* 0x000000ffff087224 */ /* 0x001fc600078e0016 */
[----:B------:R-:W2:Y:S04]  /*49660*/  LDL.LU.64 R22, [R1+0x2218] ;  /* 0x0022180001167983 */ /* 0x000ea80000300a00 */
[----:B------:R-:W2:Y:S04]  /*49670*/  LDL.LU.64 R20, [R1+0x2210] ;  /* 0x0022100001147983 */ /* 0x000ea80000300a00 */
[----:B------:R0:W-:Y:S04]  /*49680*/  STL [R1+0x2180], R8 ;  /* 0x0021800801007387 */ /* 0x0001e80000100800 */
[----:B0-----:R-:W4:Y:S04]  /*49690*/  LDL.LU R8, [R1+0x790] ;  /* 0x0007900001087983 */ /* 0x001f280000300800 */
[----:B------:R-:W4:Y:S04]  /*496a0*/  LDL.LU R9, [R1+0x794] ;  /* 0x0007940001097983 */ /* 0x000f280000300800 */
[----:B------:R-:W4:Y:S04]  /*496b0*/  LDL.LU R10, [R1+0x798] ;  /* 0x00079800010a7983 */ /* 0x000f280000300800 */
[----:B------:R-:W4:Y:S04]  /*496c0*/  LDL.LU R11, [R1+0x79c] ;  /* 0x00079c00010b7983 */ /* 0x000f280000300800 */
[----:B------:R0:W-:Y:S04]  /*496d0*/  STL.64 [R1+0x2170], R6 ;  /* 0x0021700601007387 */ /* 0x0001e80000100a00 */
[----:B------:R-:W-:Y:S04]  /*496e0*/  STL.64 [R1+0x2168], R4 ;  /* 0x0021680401007387 */ /* 0x000fe80000100a00 */
[----:B0-----:R-:W4:Y:S01]  /*496f0*/  LDL.64 R6, [R1+0x88] ;  /* 0x0000880001067983 */ /* 0x001f220000100a00 */
[----:B--2---:R-:W-:-:S15]  /*49700*/  HMMA.16816.F32 R20, R12, R26, R20 ;  /* 0x0000001a0c14723c */ /* 0x004fde0000001814 */
[----:B------:R-:W-:-:S08]  /*49710*/  NOP ;  /* 0x0000000000007918 */ /* 0x000fd00000000000 */
[----:B------:R0:W-:Y:S04]  /*49720*/  STL.64 [R1+0xc80], R20 ;  /* 0x000c801401007387 */ /* 0x0001e80000100a00 */
[----:B------:R1:W-:Y:S01]  /*49730*/  STL.64 [R1+0xc88], R22 ;  /* 0x000c881601007387 */ /* 0x0003e20000100a00 */
[----:B0-----:R-:W-:Y:S02]  /*49740*/  IMAD.MOV.U32 R21, RZ, RZ, R26 ;  /* 0x000000ffff157224 */ /* 0x001fe400078e001a */
[----:B------:R-:W-:Y:S02]  /*49750*/  IMAD.MOV.U32 R20, RZ, RZ, R27 ;  /* 0x000000ffff147224 */ /* 0x000fe400078e001b */
[----:B------:R-:W3:Y:S04]  /*49760*/  LDL.LU.64 R26, [R1+0x2208] ;  /* 0x00220800011a7983 */ /* 0x000ee80000300a00 */
[----:B------:R-:W-:Y:S01]  /*49770*/  STL [R1+0x2184], R21 ;  /* 0x0021841501007387 */ /* 0x000fe20000100800 */
[----:B---3--:R-:W-:Y:S06]  /*49780*/  HMMA.16816.F32 R16, R12, R26, R16 ;  /* 0x0000001a0c10723c */ /* 0x008fec0000001810 */
[----:B-1----:R-:W-:-:S02]  /*49790*/  IMAD.MOV.U32 R23, RZ, RZ, R26 ;  /* 0x000000ffff177224 */ /* 0x002fc400078e001a */
[----:B------:R-:W-:-:S15]  /*497a0*/  IMAD.MOV.U32 R22, RZ, RZ, R27 ;  /* 0x000000ffff167224 */ /* 0x000fde00078e001b */
[----:B------:R-:W-:Y:S04]  /*497b0*/  STL.64 [R1+0xc00], R16 ;  /* 0x000c001001007387 */ /* 0x000fe80000100a00 */
[----:B------:R0:W-:Y:S04]  /*497c0*/  STL.64 [R1+0xc08], R18 ;  /* 0x000c081201007387 */ /* 0x0001e80000100a00 */
[----:B0-----:R-:W2:Y:S04]  /*497d0*/  LDL.LU.64 R18, [R1+0x2200] ;  /* 0x0022000001127983 */ /* 0x001ea80000300a00 */
[----:B------:R-:W3:Y:S04]  /*497e0*/  LDL.LU.64 R26, [R1+0x21f8] ;  /* 0x0021f800011a7983 */ /* 0x000ee80000300a00 */
[----:B------:R-:W-:Y:S04]  /*497f0*/  STL.64 [R1+0x21b0], R22 ;  /* 0x0021b01601007387 */ /* 0x000fe80000100a00 */
[----:B------:R0:W-:Y:S04]  /*49800*/  STL [R1+0x21a8], R20 ;  /* 0x0021a81401007387 */ /* 0x0001e80000100800 */
[----:B0-----:R-:W2:Y:S04]  /*49810*/  LDL.LU R20, [R1+0x7a0] ;  /* 0x0007a00001147983 */ /* 0x001ea80000300800 */
[----:B------:R-:W2:Y:S04]  /*49820*/  LDL.LU R21, [R1+0x7a4] ;  /* 0x0007a40001157983 */ /* 0x000ea80000300800 */
[----:B------:R-:W2:Y:S04]  /*49830*/  LDL.LU R22, [R1+0x7a8] ;  /* 0x0007a80001167983 */ /* 0x000ea80000300800 */
[----:B------:R-:W2:Y:S01]  /*49840*/  LDL.LU R23, [R1+0x7ac] ;  /* 0x0007ac0001177983 */ /* 0x000ea20000300800 */
[----:B----4-:R-:W-:-:S02]  /*49850*/  IMAD.MOV.U32 R29, RZ, RZ, R6 ;  /* 0x000000ffff1d7224 */ /* 0x010fc400078e0006 */
[----:B------:R-:W-:Y:S01]  /*49860*/  IMAD.MOV.U32 R28, RZ, RZ, R7 ;  /* 0x000000ffff1c7224 */ /* 0x000fe200078e0007 */
[C---:B--2---:R-:W-:Y:S06]  /*49870*/  HMMA.16816.F32 R20, R12.reuse, R6, R20 ;  /* 0x000000060c14723c */ /* 0x044fec0000001814 */
[----:B------:R-:W-:Y:S06]  /*49880*/  HMMA.16816.F32 R4, R12, R18, R8 ;  /* 0x000000120c04723c */ /* 0x000fec0000001808 */
[----:B------:R-:W-:-:S02]  /*49890*/  IMAD.MOV.U32 R2, RZ, RZ, R18 ;  /* 0x000000ffff027224 */ /* 0x000fc400078e0012 */
[----:B------:R-:W-:-:S09]  /*498a0*/  IMAD.MOV.U32 R0, RZ, RZ, R19 ;  /* 0x000000ffff007224 */ /* 0x000fd200078e0013 */
[----:B------:R-:W-:Y:S04]  /*498b0*/  STL.64 [R1+0xb80], R20 ;  /* 0x000b801401007387 */ /* 0x000fe80000100a00 */
[----:B------:R-:W-:Y:S04]  /*498c0*/  STL.64 [R1+0xb88], R22 ;  /* 0x000b881601007387 */ /* 0x000fe80000100a00 */
[----:B------:R0:W-:Y:S04]  /*498d0*/  STL.64 [R1+0xa80], R4 ;  /* 0x000a800401007387 */ /* 0x0001e80000100a00 */
[----:B------:R1:W-:Y:S04]  /*498e0*/  STL.64 [R1+0xa88], R6 ;  /* 0x000a880601007387 */ /* 0x0003e80000100a00 */
[----:B0-----:R-:W2:Y:S04]  /*498f0*/  LDL.LU R4, [R1+0x720] ;  /* 0x0007200001047983 */ /* 0x001ea80000300800 */
[----:B------:R-:W2:Y:S04]  /*49900*/  LDL.LU R5, [R1+0x724] ;  /* 0x0007240001057983 */ /* 0x000ea80000300800 */
[----:B-1----:R-:W4:Y:S04]  /*49910*/  LDL.LU R6, [R1+0x728] ;  /* 0x0007280001067983 */ /* 0x002f280000300800 */
[----:B------:R-:W4:Y:S04]  /*49920*/  LDL.LU R7, [R1+0x72c] ;  /* 0x00072c0001077983 */ /* 0x000f280000300800 */
[----:B------:R-:W3:Y:S04]  /*49930*/  LDL.LU R20, [R1+0x740] ;  /* 0x0007400001147983 */ /* 0x000ee80000300800 */
[----:B------:R-:W3:Y:S04]  /*49940*/  LDL.LU R21, [R1+0x744] ;  /* 0x0007440001157983 */ /* 0x000ee80000300800 */
[----:B------:R-:W2:Y:S04]  /*49950*/  LDL.LU R22, [R1+0x748] ;  /* 0x0007480001167983 */ /* 0x000ea80000300800 */
[----:B------:R-:W2:Y:S04]  /*49960*/  LDL.LU R23, [R1+0x74c] ;  /* 0x00074c0001177983 */ /* 0x000ea80000300800 */
[----:B------:R-:W4:Y:S04]  /*49970*/  LDL.LU R8, [R1+0x780] ;  /* 0x0007800001087983 */ /* 0x000f280000300800 */
[----:B------:R-:W4:Y:S04]  /*49980*/  LDL.LU R9, [R1+0x784] ;  /* 0x0007840001097983 */ /* 0x000f280000300800 */
[----:B------:R-:W4:Y:S04]  /*49990*/  LDL.LU R10, [R1+0x788] ;  /* 0x00078800010a7983 */ /* 0x000f280000300800 */
[----:B------:R-:W4:Y:S04]  /*499a0*/  LDL.LU R11, [R1+0x78c] ;  /* 0x00078c00010b7983 */ /* 0x000f280000300800 */
[----:B------:R-:W3:Y:S04]  /*499b0*/  LDL.LU R16, [R1+0x760] ;  /* 0x0007600001107983 */ /* 0x000ee80000300800 */
[----:B------:R-:W3:Y:S04]  /*499c0*/  LDL.LU R17, [R1+0x764] ;  /* 0x0007640001117983 */ /* 0x000ee80000300800 */
[----:B------:R-:W2:Y:S04]  /*499d0*/  LDL.LU R18, [R1+0x768] ;  /* 0x0007680001127983 */ /* 0x000ea80000300800 */
[----:B------:R-:W2:Y:S04]  /*499e0*/  LDL.LU R19, [R1+0x76c] ;  /* 0x00076c0001137983 */ /* 0x000ea80000300800 */
[----:B--2---:R0:W-:Y:S04]  /*499f0*/  STL.64 [R1+0x21e8], R18 ;  /* 0x0021e81201007387 */ /* 0x0041e80000100a00 */
[----:B---3--:R-:W-:Y:S04]  /*49a00*/  STL.64 [R1+0x21e0], R16 ;  /* 0x0021e01001007387 */ /* 0x008fe80000100a00 */
[----:B0-----:R-:W2:Y:S04]  /*49a10*/  LDL.64 R18, [R1+0x58] ;  /* 0x0000580001127983 */ /* 0x001ea80000100a00 */
[----:B------:R0:W-:Y:S04]  /*49a20*/  STL.64 [R1+0x21c0], R22 ;  /* 0x0021c01601007387 */ /* 0x0001e80000100a00 */
[----:B------:R-:W-:Y:S04]  /*49a30*/  STL.64 [R1+0x21b8], R20 ;  /* 0x0021b81401007387 */ /* 0x000fe80000100a00 */
[----:B0-----:R-:W3:Y:S04]  /*49a40*/  LDL.64 R22, [R1+0x38] ;  /* 0x0000380001167983 */ /* 0x001ee80000100a00 */
[----:B---3--:R0:W-:Y:S04]  /*49a50*/  STL.64 [R1+0x21d0], R22 ;  /* 0x0021d01601007387 */ /* 0x0081e80000100a00 */
[----:B0-----:R-:W3:Y:S04]  /*49a60*/  LDL.64 R22, [R1+0x48] ;  /* 0x0000480001167983 */ /* 0x001ee80000100a00 */
[----:B---3--:R0:W-:Y:S04]  /*49a70*/  STL.64 [R1+0x21f0], R22 ;  /* 0x0021f01601007387 */ /* 0x0081e80000100a00 */
[----:B------:R-:W2:Y:S04]  /*49a80*/  LDL.LU R20, [R1+0x770] ;  /* 0x0007700001147983 */ /* 0x000ea80000300800 */
[----:B------:R-:W2:Y:S04]  /*49a90*/  LDL.LU R21, [R1+0x774] ;  /* 0x0007740001157983 */ /* 0x000ea80000300800 */
[----:B0-----:R-:W2:Y:S04]  /*49aa0*/  LDL.LU R22, [R1+0x778] ;  /* 0x0007780001167983 */ /* 0x001ea80000300800 */
[----:B------:R-:W2:Y:S04]  /*49ab0*/  LDL.LU R23, [R1+0x77c] ;  /* 0x00077c0001177983 */ /* 0x000ea80000300800 */
[----:B----4-:R-:W-:Y:S04]  /*49ac0*/  STL.64 [R1+0x2190], R6 ;  /* 0x0021900601007387 */ /* 0x010fe80000100a00 */
[----:B------:R0:W-:Y:S04]  /*49ad0*/  STL.64 [R1+0x2188], R4 ;  /* 0x0021880401007387 */ /* 0x0001e80000100a00 */
[----:B0-----:R-:W3:Y:S04]  /*49ae0*/  LDL.LU R4, [R1+0x730] ;  /* 0x0007300001047983 */ /* 0x001ee80000300800 */
[----:B------:R-:W3:Y:S04]  /*49af0*/  LDL.LU R5, [R1+0x734] ;  /* 0x0007340001057983 */ /* 0x000ee80000300800 */
[----:B------:R-:W4:Y:S04]  /*49b00*/  LDL.LU R6, [R1+0x738] ;  /* 0x0007380001067983 */ /* 0x000f280000300800 */
[----:B------:R-:W4:Y:S01]  /*49b10*/  LDL.LU R7, [R1+0x73c] ;  /* 0x00073c0001077983 */ /* 0x000f220000300800 */
[----:B------:R-:W-:Y:S03]  /*49b20*/  HMMA.16816.F32 R8, R12, R26, R8 ;  /* 0x0000001a0c08723c */ /* 0x000fe60000001808 */
[----:B----4-:R0:W-:Y:S04]  /*49b30*/  STL.64 [R1+0x21a0], R6 ;  /* 0x0021a00601007387 */ /* 0x0101e80000100a00 */
[----:B---3--:R1:W-:Y:S04]  /*49b40*/  STL.64 [R1+0x2198], R4 ;  /* 0x0021980401007387 */ /* 0x0083e80000100a00 */
[----:B0-----:R-:W3:Y:S04]  /*49b50*/  LDL.64 R6, [R1+0x28] ;  /* 0x0000280001067983 */ /* 0x001ee80000100a00 */
[----:B---3--:R0:W-:Y:S04]  /*49b60*/  STL.64 [R1+0x21c8], R6 ;  /* 0x0021c80601007387 */ /* 0x0081e80000100a00 */
[----:B-1----:R-:W3:Y:S04]  /*49b70*/  LDL.LU R4, [R1+0x750] ;  /* 0x0007500001047983 */ /* 0x002ee80000300800 */
[----:B------:R-:W3:Y:S04]  /*49b80*/  LDL.LU R5, [R1+0x754] ;  /* 0x0007540001057983 */ /* 0x000ee80000300800 */
[----:B0-----:R-:W3:Y:S04]  /*49b90*/  LDL.LU R6, [R1+0x758] ;  /* 0x0007580001067983 */ /* 0x001ee80000300800 */
[----:B------:R-:W3:Y:S04]  /*49ba0*/  LDL.LU R7, [R1+0x75c] ;  /* 0x00075c0001077983 */ /* 0x000ee80000300800 */
[----:B------:R-:W-:Y:S04]  /*49bb0*/  STL.64 [R1+0xa70], R8 ;  /* 0x000a700801007387 */ /* 0x000fe80000100a00 */
[----:B------:R0:W-:Y:S04]  /*49bc0*/  STL.64 [R1+0xa78], R10 ;  /* 0x000a780a01007387 */ /* 0x0001e80000100a00 */
[----:B------:R-:W4:Y:S04]  /*49bd0*/  LDL.LU R24, [R1+0x500] ;  /* 0x0005000001187983 */ /* 0x000f280000300800 */
[----:B------:R-:W4:Y:S01]  /*49be0*/  LDL.LU R25, [R1+0x504] ;  /* 0x0005040001197983 */ /* 0x000f220000300800 */
[----:B0-----:R-:W-:-:S02]  /*49bf0*/  IMAD.MOV.U32 R10, RZ, RZ, R26 ;  /* 0x000000ffff0a7224 */ /* 0x001fc400078e001a */
[----:B------:R-:W-:Y:S01]  /*49c00*/  IMAD.MOV.U32 R11, RZ, RZ, R27 ;  /* 0x000000ffff0b7224 */ /* 0x000fe200078e001b */
        /* <DEDUP_REMOVED lines=9> */
[----:B---3--:R0:W-:Y:S04]  /*49ca0*/  STL.64 [R1+0x2020], R26 ;  /* 0x0020201a01007387 */ /* 0x0081e80000100a00 */
[----:B--2---:R1:W-:Y:S04]  /*49cb0*/  STL.64 [R1+0x2018], R24 ;  /* 0x0020181801007387 */ /* 0x0043e80000100a00 */
[----:B0-----:R-:W2:Y:S04]  /*49cc0*/  LDL.64 R26, [R1+0x18] ;  /* 0x00001800011a7983 */ /* 0x001ea80000100a00 */
[----:B------:R-:W-:Y:S04]  /*49cd0*/  STL.64 [R1+0xa60], R20 ;  /* 0x000a601401007387 */ /* 0x000fe80000100a00 */
[----:B------:R0:W-:Y:S01]  /*49ce0*/  STL.64 [R1+0xa68], R22 ;  /* 0x000a681601007387 */ /* 0x0001e20000100a00 */
[----:B-1----:R-:W-:-:S02]  /*49cf0*/  IMAD.MOV.U32 R25, RZ, RZ, R18 ;  /* 0x000000ffff197224 */ /* 0x002fc400078e0012 */
[----:B------:R-:W-:Y:S01]  /*49d00*/  IMAD.MOV.U32 R24, RZ, RZ, R19 ;  /* 0x000000ffff187224 */ /* 0x000fe200078e0013 */
        /* <DEDUP_REMOVED lines=10> */
[----:B------:R-:W4:Y:S02]  /*49db0*/  LDL.LU.64 R22, [R1+0x21d0] ;  /* 0x0021d00001167983 */ /* 0x000f240000300a00 */
[----:B----4-:R-:W-:Y:S06]  /*49dc0*/  HMMA.16816.F32 R4, R12, R22, R4 ;  /* 0x000000160c04723c */ /* 0x010fec0000001804 */
[----:B------:R-:W-:Y:S02]  /*49dd0*/  IMAD.MOV.U32 R9, RZ, RZ, R22 ;  /* 0x000000ffff097224 */ /* 0x000fe400078e0016 */
[----:B------:R-:W-:-:S15]  /*49de0*/  IMAD.MOV.U32 R3, RZ, RZ, R23 ;  /* 0x000000ffff037224 */ /* 0x000fde00078e0017 */
[----:B------:R-:W-:Y:S04]  /*49df0*/  STL.64 [R1+0xa40], R4 ;  /* 0x000a400401007387 */ /* 0x000fe80000100a00 */
[----:B------:R0:W-:Y:S04]  /*49e00*/  STL.64 [R1+0xa48], R6 ;  /* 0x000a480601007387 */ /* 0x0001e80000100a00 */
[----:B0-----:R-:W4:Y:S04]  /*49e10*/  LDL.LU.64 R6, [R1+0x21c8] ;  /* 0x0021c80001067983 */ /* 0x001f280000300a00 */
[----:B------:R-:W4:Y:S04]  /*49e20*/  LDL.LU.64 R22, [R1+0x21c0] ;  /* 0x0021c00001167983 */ /* 0x000f280000300a00 */
[----:B------:R-:W4:Y:S02]  /*49e30*/  LDL.LU.64 R20, [R1+0x21b8] ;  /* 0x0021b80001147983 */ /* 0x000f240000300a00 */
[----:B----4-:R-:W-:Y:S06]  /*49e40*/  HMMA.16816.F32 R20, R12, R6, R20 ;  /* 0x000000060c14723c */ /* 0x010fec0000001814 */
[----:B------:R-:W-:-:S15]  /*49e50*/  IMAD.MOV.U32 R8, RZ, RZ, R7 ;  /* 0x000000ffff087224 */ /* 0x000fde00078e0007 */
[----:B------:R-:W-:-:S02]  /*49e60*/  NOP ;  /* 0x0000000000007918 */ /* 0x000fc40000000000 */
[----:B------:R0:W-:Y:S04]  /*49e70*/  STL.64 [R1+0xa30], R20 ;  /* 0x000a301401007387 */ /* 0x0001e80000100a00 */
[----:B------:R1:W-:Y:S01]  /*49e80*/  STL.64 [R1+0xa38], R22 ;  /* 0x000a381601007387 */ /* 0x0003e20000100a00 */
[----:B0-----:R-:W-:-:S03]  /*49e90*/  IMAD.MOV.U32 R21, RZ, RZ, R6 ;  /* 0x000000ffff157224 */ /* 0x001fc600078e0006 */
[----:B-1----:R-:W4:Y:S04]  /*49ea0*/  LDL.LU.64 R22, [R1+0x21b0] ;  /* 0x0021b00001167983 */ /* 0x002f280000300a00 */
[----:B------:R-:W4:Y:S04]  /*49eb0*/  LDL.LU R20, [R1+0x21a8] ;  /* 0x0021a80001147983 */ /* 0x000f280000300800 */
[----:B------:R-:W2:Y:S04]  /*49ec0*/  LDL.LU.64 R6, [R1+0x21a0] ;  /* 0x0021a00001067983 */ /* 0x000ea80000300a00 */
[----:B------:R-:W2:Y:S02]  /*49ed0*/  LDL.LU.64 R4, [R1+0x2198] ;  /* 0x0021980001047983 */ /* 0x000ea40000300a00 */
[----:B--2---:R-:W-:-:S15]  /*49ee0*/  HMMA.16816.F32 R4, R12, R26, R4 ;  /* 0x0000001a0c04723c */ /* 0x004fde0000001804 */
[----:B------:R-:W-:-:S08]  /*49ef0*/  NOP ;  /* 0x0000000000007918 */ /* 0x000fd00000000000 */
[----:B------:R-:W-:Y:S04]  /*49f00*/  STL.64 [R1+0xa20], R4 ;  /* 0x000a200401007387 */ /* 0x000fe80000100a00 */
[----:B------:R0:W-:Y:S04]  /*49f10*/  STL.64 [R1+0xa28], R6 ;  /* 0x000a280601007387 */ /* 0x0001e80000100a00 */
[----:B0-----:R-:W3:Y:S04]  /*49f20*/  LDL.LU.64 R6, [R1+0x2190] ;  /* 0x0021900001067983 */ /* 0x001ee80000300a00 */
[----:B------:R-:W3:Y:S04]  /*49f30*/  LDL.LU.64 R4, [R1+0x2188] ;  /* 0x0021880001047983 */ /* 0x000ee80000300a00 */
        /* <DEDUP_REMOVED lines=16> */
[----:B------:R0:W-:Y:S04]  /*4a040*/  STL.64 [R1+0xa18], R6 ;  /* 0x000a180601007387 */ /* 0x0001e80000100a00 */
[----:B0-----:R-:W3:Y:S04]  /*4a050*/  LDL.LU.64 R6, [R1+0x2170] ;  /* 0x0021700001067983 */ /* 0x001ee80000300a00 */
[----:B------:R-:W3:Y:S04]  /*4a060*/  LDL.LU.64 R4, [R1+0x2168] ;  /* 0x0021680001047983 */ /* 0x000ee80000300a00 */
[----:B------:R-:W-:Y:S04]  /*4a070*/  STL.64 [R1+0x2078], R26 ;  /* 0x0020781a01007387 */ /* 0x000fe80000100a00 */
[----:B------:R0:W-:Y:S04]  /*4a080*/  STL.64 [R1+0x2028], R18 ;  /* 0x0020281201007387 */ /* 0x0001e80000100a00 */
[----:B------:R-:W4:Y:S04]  /*4a090*/  LDL.LU R16, [R1+0x520] ;  /* 0x0005200001107983 */ /* 0x000f280000300800 */
[----:B------:R-:W4:Y:S04]  /*4a0a0*/  LDL.LU R17, [R1+0x524] ;  /* 0x0005240001117983 */ /* 0x000f280000300800 */
[----:B0-----:R-:W2:Y:S04]  /*4a0b0*/  LDL.LU R18, [R1+0x528] ;  /* 0x0005280001127983 */ /* 0x001ea80000300800 */
[----:B------:R-:W2:Y:S01]  /*4a0c0*/  LDL.LU R19, [R1+0x52c] ;  /* 0x00052c0001137983 */ /* 0x000ea20000300800 */
[----:B------:R-:W-:-:S02]  /*4a0d0*/  IMAD.MOV.U32 R26, RZ, RZ, R25 ;  /* 0x000000ffff1a7224 */ /* 0x000fc400078e0019 */
[----:B------:R-:W-:-:S05]  /*4a0e0*/  IMAD.MOV.U32 R27, RZ, RZ, R24 ;  /* 0x000000ffff1b7224 */ /* 0x000fca00078e0018 */
[----:B------:R0:W-:Y:S02]  /*4a0f0*/  STL.64 [R1+0x2090], R26 ;  /* 0x0020901a01007387 */ /* 0x0001e40000100a00 */
[----:B0-----:R-:W-:Y:S02]  /*4a100*/  IMAD.MOV.U32 R26, RZ, RZ, R10 ;  /* 0x000000ffff1a7224 */ /* 0x001fe400078e000a */
[----:B------:R-:W-:Y:S01]  /*4a110*/  IMAD.MOV.U32 R27, RZ, RZ, R11 ;  /* 0x000000ffff1b7224 */ /* 0x000fe200078e000b */
        /* <DEDUP_REMOVED lines=8> */
[----:B------:R0:W-:Y:S04]  /*4a1a0*/  STL.64 [R1+0x20a8], R26 ;  /* 0x0020a81a01007387 */ /* 0x0001e80000100a00 */
[----:B------:R-:W2:Y:S04]  /*4a1b0*/  LDL.LU R24, [R1+0x200] ;  /* 0x0002000001187983 */ /* 0x000ea80000300800 */
[----:B------:R-:W2:Y:S04]  /*4a1c0*/  LDL.LU R25, [R1+0x204] ;  /* 0x0002040001197983 */ /* 0x000ea80000300800 */
[----:B0-----:R-:W4:Y:S04]  /*4a1d0*/  LDL.LU R26, [R1+0x208] ;  /* 0x00020800011a7983 */ /* 0x001f280000300800 */
[----:B------:R-:W4:Y:S04]  /*4a1e0*/  LDL.LU R27, [R1+0x20c] ;  /* 0x00020c00011b7983 */ /* 0x000f280000300800 */
[----:B----4-:R0:W-:Y:S04]  /*4a1f0*/  STL.64 [R1+0x20b8], R26 ;  /* 0x0020b81a01007387 */ /* 0x0101e80000100a00 */
[----:B--2---:R-:W-:Y:S01]  /*4a200*/  STL.64 [R1+0x20b0], R24 ;  /* 0x0020b01801007387 */ /* 0x004fe20000100a00 */
[----:B0-----:R-:W-:-:S02]  /*4a210*/  IMAD.MOV.U32 R26, RZ, RZ, R29 ;  /* 0x000000ffff1a7224 */ /* 0x001fc400078e001d */
[----:B------:R-:W-:-:S05]  /*4a220*/  IMAD.MOV.U32 R27, RZ, RZ, R28 ;  /* 0x000000ffff1b7224 */ /* 0x000fca00078e001c */
[----:B------:R-:W-:Y:S04]  /*4a230*/  STL.64 [R1+0x20d0], R26 ;  /* 0x0020d01a01007387 */ /* 0x000fe80000100a00 */
[----:B------:R-:W-:Y:S04]  /*4a240*/  STL.64 [R1+0x2058], R18 ;  /* 0x0020581201007387 */ /* 0x000fe80000100a00 */
[----:B------:R0:W-:Y:S04]  /*4a250*/  STL.64 [R1+0x2050], R16 ;  /* 0x0020501001007387 */ /* 0x0001e80000100a00 */
[----:B0-----:R-:W2:Y:S04]  /*4a260*/  LDL.LU R16, [R1+0x540] ;  /* 0x0005400001107983 */ /* 0x001ea80000300800 */
[----:B------:R-:W2:Y:S04]  /*4a270*/  LDL.LU R17, [R1+0x544] ;  /* 0x0005440001117983 */ /* 0x000ea80000300800 */
[----:B------:R-:W4:Y:S04]  /*4a280*/  LDL.LU R18, [R1+0x548] ;  /* 0x0005480001127983 */ /* 0x000f280000300800 */
[----:B------:R-:W4:Y:S01]  /*4a290*/  LDL.LU R19, [R1+0x54c] ;  /* 0x00054c0001137983 */ /* 0x000f220000300800 */
[----:B------:R-:W-:-:S02]  /*4a2a0*/  IMAD.MOV.U32 R26, RZ, RZ, R23 ;  /* 0x000000ffff1a7224 */ /* 0x000fc400078e0017 */
[----:B------:R-:W-:-:S05]  /*4a2b0*/  IMAD.MOV.U32 R27, RZ, RZ, R22 ;  /* 0x000000ffff1b7224 */ /* 0x000fca00078e0016 */
        /* <DEDUP_REMOVED lines=17> */
[----:B---3--:R-:W-:-:S05]  /*4a3d0*/  IMAD.MOV.U32 R27, RZ, RZ, R7 ;  /* 0x000000ffff1b7224 */ /* 0x008fca00078e0007 */
[----:B------:R0:W-:Y:S02]  /*4a3e0*/  STL.64 [R1+0x2118], R26 ;  /* 0x0021181a01007387 */ /* 0x0001e40000100a00 */
[----:B0-----:R-:W-:Y:S02]  /*4a3f0*/  IMAD.MOV.U32 R26, RZ, RZ, R6 ;  /* 0x000000ffff1a7224 */ /* 0x001fe400078e0006 */
[----:B------:R-:W-:-:S05]  /*4a400*/  IMAD.MOV.U32 R27, RZ, RZ, R5 ;  /* 0x000000ffff1b7224 */ /* 0x000fca00078e0005 */
[----:B------:R-:W-:Y:S04]  /*4a410*/  STL.64 [R1+0x2130], R26 ;  /* 0x0021301a01007387 */ /* 0x000fe80000100a00 */
[----:B----4-:R-:W-:Y:S04]  /*4a420*/  STL.64 [R1+0x20a0], R18 ;  /* 0x0020a01201007387 */ /* 0x010fe80000100a00 */
        /* <DEDUP_REMOVED lines=13> */
[----:B------:R-:W4:Y:S01]  /*4a500*/  LDL.LU R22, [R1+0x3b8] ;  /* 0x0003b80001167983 */ /* 0x000f220000300800 */
[----:B------:R-:W-:-:S03]  /*4a510*/  IMAD.MOV.U32 R26, RZ, RZ, R4 ;  /* 0x000000ffff1a7224 */ /* 0x000fc600078e0004 */
        /* <DEDUP_REMOVED lines=38> */
[----:B0-----:R-:W3:Y:S01]  /*4a780*/  LDL.LU.64 R6, [R1+0x2158] ;  /* 0x0021580001067983 */ /* 0x001ee20000300a00 */
[----:B------:R-:W-:Y:S01]  /*4a790*/  IMAD.MOV.U32 R27, RZ, RZ, R3 ;  /* 0x000000ffff1b7224 */ /* 0x000fe200078e0003 */
[----:B---3--:R-:W-:Y:S02]  /*4a7a0*/  HMMA.16816.F32 R12, R12, R6, R20 ;  /* 0x000000060c0c723c */ /* 0x008fe40000001814 */
[----:B------:R-:W2:Y:S04]  /*4a7b0*/  LDL.LU.64 R22, [R1+0x2150] ;  /* 0x0021500001167983 */ /* 0x000ea80000300a00 */
[----:B------:R-:W2:-:S15]  /*4a7c0*/  LDL.LU.64 R20, [R1+0x2148] ;  /* 0x0021480001147983 */ /* 0x000e9e0000300a00 */
[----:B------:R-:W-:-:S02]  /*4a7d0*/  NOP ;  /* 0x0000000000007918 */ /* 0x000fc40000000000 */
[----:B------:R-:W-:Y:S04]  /*4a7e0*/  STL.64 [R1+0x280], R12 ;  /* 0x0002800c01007387 */ /* 0x000fe80000100a00 */
        /* <DEDUP_REMOVED lines=44> */
[----:B------:R-:W-:-:S02]  /*4aab0*/  IMAD.MOV.U32 R14, RZ, RZ, R2 ;  /* 0x000000ffff0e7224 */ /* 0x000fc400078e0002 */
[----:B------:R-:W-:-:S07]  /*4aac0*/  IMAD.MOV.U32 R15, RZ, RZ, R0 ;  /* 0x000000ffff0f7224 */ /* 0x000fce00078e0000 */
[----:B---3--:R-:W-:Y:S01]  /*4aad0*/  HMMA.16816.F32 R12, R20, R14, R24 ;  /* 0x0000000e140c723c */ /* 0x008fe20000001818 */
[----:B------:R-:W2:-:S15]  /*4aae0*/  LDL.LU.64 R26, [R1+0x20a8] ;  /* 0x0020a800011a7983 */ /* 0x000e9e0000300a00 */
[----:B------:R-:W-:-:S07]  /*4aaf0*/  NOP ;  /* 0x0000000000007918 */ /* 0x000fce0000000000 */
[----:B------:R-:W-:Y:S04]  /*4ab00*/  STL.64 [R1+0x600], R12 ;  /* 0x0006000c01007387 */ /* 0x000fe80000100a00 */
[----:B------:R-:W-:Y:S04]  /*4ab10*/  STL.64 [R1+0x608], R14 ;  /* 0x0006080e01007387 */ /* 0x000fe80000100a00 */
[----:B------:R-:W0:Y:S04]  /*4ab20*/  LDSM.16.MT88.4 R12, [R9+UR4+0xb080] ;  /* 0x00b08004090c783b */ /* 0x000e280008004200 */
[----:B0-----:R0:W-:Y:S04]  /*4ab30*/  STL.64 [R1+0x1f20], R14 ;  /* 0x001f200e01007387 */ /* 0x0011e80000100a00 */
        /* <DEDUP_REMOVED lines=45> */
[----:B--2---:R-:W-:-:S15]  /*4ae10*/  HMMA.16816.F32 R24, R20, R18, R24 ;  /* 0x000000121418723c */ /* 0x004fde0000001818 */
[----:B------:R-:W-:-:S08]  /*4ae20*/  NOP ;  /* 0x0000000000007918 */ /* 0x000fd00000000000 */
[----:B------:R-:W-:Y:S04]  /*4ae30*/  STL.64 [R1+0x3d0], R24 ;  /* 0x0003d01801007387 */ /* 0x000fe80000100a00 */
[----:B------:R0:W-:Y:S04]  /*4ae40*/  STL.64 [R1+0x3d8], R26 ;  /* 0x0003d81a01007387 */ /* 0x0001e80000100a00 */
[----:B0-----:R-:W2:Y:S04]  /*4ae50*/  LDL.LU.64 R26, [R1+0x2010] ;  /* 0x00201000011a7983 */ /* 0x001ea80000300a00 */
[----:B------:R-:W2:Y:S01]  /*4ae60*/  LDL.LU.64 R24, [R1+0x2008] ;  /* 0x0020080001187983 */ /* 0x000ea20000300a00 */
[----:B------:R-:W-:-:S02]  /*4ae70*/  IMAD.MOV.U32 R29, RZ, RZ, R18 ;  /* 0x000000ffff1d7224 */ /* 0x000fc400078e0012 */
[----:B------:R-:W-:Y:S02]  /*4ae80*/  IMAD.MOV.U32 R28, RZ, RZ, R19 ;  /* 0x000000ffff1c7224 */ /* 0x000fe400078e0013 */
[----:B------:R-:W4:Y:S04]  /*4ae90*/  LDL.LU.64 R18, [R1+0x2000] ;  /* 0x0020000001127983 */ /* 0x000f280000300a00 */
[----:B------:R-:W4:Y:S01]  /*4aea0*/  LDL.LU.64 R16, [R1+0x1ff8] ;  /* 0x001ff80001107983 */ /* 0x000f220000300a00 */
[----:B--2---:R-:W-:-:S15]  /*4aeb0*/  HMMA.16816.F32 R24, R20, R10, R24 ;  /* 0x0000000a1418723c */ /* 0x004fde0000001818 */
[----:B------:R-:W-:-:S08]  /*4aec0*/  NOP ;  /* 0x0000000000007918 */ /* 0x000fd00000000000 */
[----:B------:R-:W-:Y:S04]  /*4aed0*/  STL.64 [R1+0x3c0], R24 ;  /* 0x0003c01801007387 */ /* 0x000fe80000100a00 */
[----:B------:R0:W-:Y:S04]  /*4aee0*/  STL.64 [R1+0x3c8], R26 ;  /* 0x0003c81a01007387 */ /* 0x0001e80000100a00 */
[----:B0-----:R-:W2:Y:S04]  /*4aef0*/  LDL.LU.64 R26, [R1+0x1ff0] ;  /* 0x001ff000011a7983 */ /* 0x001ea80000300a00 */
[----:B------:R-:W2:Y:S04]  /*4af00*/  LDL.LU.64 R24, [R1+0x1fe8] ;  /* 0x001fe80001187983 */ /* 0x000ea80000300a00 */
[----:B------:R0:W-:Y:S04]  /*4af10*/  STL [R1+0x1f34], R10 ;  /* 0x001f340a01007387 */ /* 0x0001e80000100800 */
[----:B------:R1:W-:Y:S04]  /*4af20*/  STL [R1+0x1f30], R11 ;  /* 0x001f300b01007387 */ /* 0x0003e80000100800 */
[----:B------:R-:W4:Y:S04]  /*4af30*/  LDL.LU R8, [R1+0x700] ;  /* 0x0007000001087983 */ /* 0x000f280000300800 */
[----:B------:R-:W4:Y:S04]  /*4af40*/  LDL.LU R9, [R1+0x704] ;  /* 0x0007040001097983 */ /* 0x000f280000300800 */
[----:B0-----:R-:W4:Y:S04]  /*4af50*/  LDL.LU R10, [R1+0x708] ;  /* 0x00070800010a7983 */ /* 0x001f280000300800 */
[----:B-1----:R-:W4:Y:S01]  /*4af60*/  LDL.LU R11, [R1+0x70c] ;  /* 0x00070c00010b7983 */ /* 0x002f220000300800 */
[----:B--2---:R-:W-:Y:S03]  /*4af70*/  HMMA.16816.F32 R24, R20, R6, R24 ;  /* 0x000000061418723c */ /* 0x004fe60000001818 */
[----:B------:R-:W2:-:S15]  /*4af80*/  LDL.64 R22, [R1+0xc8] ;  /* 0x0000c80001167983 */ /* 0x000e9e0000100a00 */
[----:B------:R-:W-:-:S05]  /*4af90*/  NOP ;  /* 0x0000000000007918 */ /* 0x000fca0000000000 */
[----:B------:R-:W-:Y:S04]  /*4afa0*/  STL.64 [R1+0x200], R24 ;  /* 0x0002001801007387 */ /* 0x000fe80000100a00 */
[----:B------:R0:W-:Y:S04]  /*4afb0*/  STL.64 [R1+0x208], R26 ;  /* 0x0002081a01007387 */ /* 0x0001e80000100a00 */
[----:B0-----:R-:W2:Y:S04]  /*4afc0*/  LDL R27, [R1+0x1a58] ;  /* 0x001a5800011b7983 */ /* 0x001ea80000100800 */
        /* <DEDUP_REMOVED lines=9> */
[----:B------:R-:W-:Y:S04]  /*4b060*/  STL.64 [R1+0xde8], R6 ;  /* 0x000de80601007387 */ /* 0x000fe80000100a00 */
[----:B------:R-:W3:Y:S04]  /*4b070*/  LDL.LU R12, [R1+0x6f0] ;  /* 0x0006f000010c7983 */ /* 0x000ee80000300800 */
[----:B------:R-:W3:Y:S01]  /*4b080*/  LDL.LU R13, [R1+0x6f4] ;  /* 0x0006f400010d7983 */ /* 0x000ee20000300800 */
[----:B0-----:R-:W-:-:S03]  /*4b090*/  IMAD.MOV.U32 R4, RZ, RZ, R14 ;  /* 0x000000ffff047224 */ /* 0x001fc600078e000e */
[----:B------:R-:W3:Y:S04]  /*4b0a0*/  LDL.LU R14, [R1+0x6f8] ;  /* 0x0006f800010e7983 */ /* 0x000ee80000300800 */
[----:B------:R-:W3:Y:S04]  /*4b0b0*/  LDL.LU R15, [R1+0x6fc] ;  /* 0x0006fc00010f7983 */ /* 0x000ee80000300800 */
[----:B------:R-:W-:Y:S04]  /*4b0c0*/  STL [R1+0x1f3c], R3 ;  /* 0x001f3c0301007387 */ /* 0x000fe80000100800 */
[----:B------:R0:W-:Y:S04]  /*4b0d0*/  STL [R1+0x1f38], R4 ;  /* 0x001f380401007387 */ /* 0x0001e80000100800 */
[----:B0-----:R-:W2:Y:S04]  /*4b0e0*/  LDL.LU R4, [R1+0x390] ;  /* 0x0003900001047983 */ /* 0x001ea80000300800 */
[----:B------:R-:W2:Y:S04]  /*4b0f0*/  LDL.LU R5, [R1+0x394] ;  /* 0x0003940001057983 */ /* 0x000ea80000300800 */
[----:B------:R-:W2:Y:S04]  /*4b100*/  LDL.LU R6, [R1+0x398] ;  /* 0x0003980001067983 */ /* 0x000ea80000300800 */
[----:B------:R-:W2:Y:S02]  /*4b110*/  LDL.LU R7, [R1+0x39c] ;  /* 0x00039c0001077983 */ /* 0x000ea40000300800 */
[----:B--2---:R-:W-:-:S15]  /*4b120*/  HMMA.16816.F32 R4, R16, R22, R4 ;  /* 0x000000161004723c */ /* 0x004fde0000001804 */
[----:B------:R-:W-:-:S08]  /*4b130*/  NOP ;  /* 0x0000000000007918 */ /* 0x000fd00000000000 */
[----:B------:R0:W-:Y:S04]  /*4b140*/  STL.64 [R1+0xd60], R4 ;  /* 0x000d600401007387 */ /* 0x0001e80000100a00 */
[----:B------:R1:W-:Y:S01]  /*4b150*/  STL.64 [R1+0xd68], R6 ;  /* 0x000d680601007387 */ /* 0x0003e20000100a00 */
[----:B0-----:R-:W-:Y:S02]  /*4b160*/  IMAD.MOV.U32 R5, RZ, RZ, R23 ;  /* 0x000000ffff057224 */ /* 0x001fe400078e0017 */
[----:B-1----:R-:W-:Y:S02]  /*4b170*/  IMAD.MOV.U32 R6, RZ, RZ, R22 ;  /* 0x000000ffff067224 */ /* 0x002fe400078e0016 */
[----:B------:R-:W0:Y:S04]  /*4b180*/  LDSM.16.MT88.4 R20, [R27+UR4+0xb000] ;  /* 0x00b000041b14783b */ /* 0x000e280008004200 */
[----:B------:R-:W-:Y:S04]  /*4b190*/  STL [R1+0x1f44], R5 ;  /* 0x001f440501007387 */ /* 0x000fe80000100800 */
[----:B------:R1:W-:Y:S04]  /*4b1a0*/  STL [R1+0x1f40], R6 ;  /* 0x001f400601007387 */ /* 0x0003e80000100800 */
[----:B-1----:R-:W2:Y:S04]  /*4b1b0*/  LDL.64 R6, [R1+0xb8] ;  /* 0x0000b80001067983 */ /* 0x002ea80000100a00 */
[----:B------:R1:W-:Y:S01]  /*4b1c0*/  STL [R1+0x1f4c], R27 ;  /* 0x001f4c1b01007387 */ /* 0x0003e20000100800 */
[----:B------:R-:W-:-:S02]  /*4b1d0*/  IMAD.MOV.U32 R26, RZ, RZ, R2 ;  /* 0x000000ffff1a7224 */ /* 0x000fc400078e0002 */
[----:B-1----:R-:W-:Y:S01]  /*4b1e0*/  IMAD.MOV.U32 R27, RZ, RZ, R0 ;  /* 0x000000ffff1b7224 */ /* 0x002fe200078e0000 */
[----:B0-----:R0:W-:Y:S04]  /*4b1f0*/  STL.64 [R1+0x1dd0], R22 ;  /* 0x001dd01601007387 */ /* 0x0011e80000100a00 */
[----:B------:R-:W-:Y:S01]  /*4b200*/  STL.64 [R1+0x1dc8], R20 ;  /* 0x001dc81401007387 */ /* 0x000fe20000100a00 */
[----:B0-----:R-:W-:Y:S02]  /*4b210*/  IMAD.MOV.U32 R22, RZ, RZ, R29 ;  /* 0x000000ffff167224 */ /* 0x001fe400078e001d */
[----:B------:R-:W-:-:S03]  /*4b220*/  IMAD.MOV.U32 R23, RZ, RZ, R28 ;  /* 0x000000ffff177224 */ /* 0x000fc600078e001c */
[----:B------:R-:W-:Y:S04]  /*4b230*/  STL [R1+0x1f48], R22 ;  /* 0x001f481601007387 */ /* 0x000fe80000100800 */
[----:B------:R0:W-:Y:S04]  /*4b240*/  STL [R1+0x1fc8], R23 ;  /* 0x001fc81701007387 */ /* 0x0001e80000100800 */
[----:B0-----:R-:W4:Y:S04]  /*4b250*/  LDL.64 R22, [R1+0x88] ;  /* 0x0000880001167983 */ /* 0x001f280000100a00 */
[----:B------:R2:W-:Y:S02]  /*4b260*/  STL.64 [R1+0x1f60], R26 ;  /* 0x001f601a01007387 */ /* 0x0005e40000100a00 */
[----:B--2---:R-:W-:Y:S07]  /*4b270*/  HMMA.16816.F32 R24, R16, R6, R8 ;  /* 0x000000061018723c */ /* 0x004fee0000001808 */
[----:B------:R-:W-:-:S15]  /*4b280*/  IMAD.MOV.U32 R8, RZ, RZ, R6 ;  /* 0x000000ffff087224 */ /* 0x000fde00078e0006 */
[----:B------:R-:W-:-:S01]  /*4b290*/  NOP ;  /* 0x0000000000007918 */ /* 0x000fc20000000000 */
[----:B------:R-:W-:Y:S04]  /*4b2a0*/  STL.64 [R1+0xcf0], R24 ;  /* 0x000cf01801007387 */ /* 0x000fe80000100a00 */
[----:B------:R-:W-:Y:S04]  /*4b2b0*/  STL.64 [R1+0xcf8], R26 ;  /* 0x000cf81a01007387 */ /* 0x000fe80000100a00 */
[----:B------:R0:W-:Y:S04]  /*4b2c0*/  STL [R1+0x1fb0], R7 ;  /* 0x001fb00701007387 */ /* 0x0001e80000100800 */
[----:B------:R-:W4:Y:S04]  /*4b2d0*/  LDL.LU R4, [R1+0x6d0] ;  /* 0x0006d00001047983 */ /* 0x000f280000300800 */
[----:B------:R-:W4:Y:S04]  /*4b2e0*/  LDL.LU R5, [R1+0x6d4] ;  /* 0x0006d40001057983 */ /* 0x000f280000300800 */
[----:B------:R-:W4:Y:S04]  /*4b2f0*/  LDL.LU R6, [R1+0x6d8] ;  /* 0x0006d80001067983 */ /* 0x000f280000300800 */
[----:B0-----:R-:W4:Y:S04]  /*4b300*/  LDL.LU R7, [R1+0x6dc] ;  /* 0x0006dc0001077983 */ /* 0x001f280000300800 */
[----:B------:R-:W2:Y:S04]  /*4b310*/  LDL.LU.64 R26, [R1+0x28] ;  /* 0x00002800011a7983 */ /* 0x000ea80000300a00 */
[----:B--2---:R0:W-:Y:S04]  /*4b320*/  STL.64 [R1+0x1f78], R26 ;  /* 0x001f781a01007387 */ /* 0x0041e80000100a00 */
[----:B0-----:R-:W3:Y:S02]  /*4b330*/  LDL.64 R26, [R1+0xa8] ;  /* 0x0000a800011a7983 */ /* 0x001ee40000100a00 */
[----:B---3--:R-:W-:Y:S06]  /*4b340*/  HMMA.16816.F32 R12, R16, R26, R12 ;  /* 0x0000001a100c723c */ /* 0x008fec000000180c */
[----:B------:R-:W-:-:S15]  /*4b350*/  IMAD.MOV.U32 R9, RZ, RZ, R27 ;  /* 0x000000ffff097224 */ /* 0x000fde00078e001b */
[----:B------:R-:W-:-:S02]  /*4b360*/  NOP ;  /* 0x0000000000007918 */ /* 0x000fc40000000000 */
[----:B------:R0:W-:Y:S04]  /*4b370*/  STL.64 [R1+0xc70], R12 ;  /* 0x000c700c01007387 */ /* 0x0001e80000100a00 */
[----:B------:R-:W-:Y:S04]  /*4b380*/  STL.64 [R1+0xc78], R14 ;  /* 0x000c780e01007387 */ /* 0x000fe80000100a00 */
[----:B------:R-:W-:Y:S04]  /*4b390*/  STL.64 [R1+0x1fe0], R8 ;  /* 0x001fe00801007387 */ /* 0x000fe80000100a00 */
[----:B------:R-:W2:Y:S01]  /*4b3a0*/  LDL.64 R10, [R1+0x98] ;  /* 0x00009800010a7983 */ /* 0x000ea20000100a00 */
[----:B0-----:R-:W-:-:S03]  /*4b3b0*/  IMAD.MOV.U32 R12, RZ, RZ, R26 ;  /* 0x000000ffff0c7224 */ /* 0x001fc600078e001a */
[----:B------:R-:W3:Y:S04]  /*4b3c0*/  LDL.64 R26, [R1+0x38] ;  /* 0x00003800011a7983 */ /* 0x000ee80000100a00 */
[----:B---3--:R0:W-:Y:S04]  /*4b3d0*/  STL.64 [R1+0x1f90], R26 ;  /* 0x001f901a01007387 */ /* 0x0081e80000100a00 */
[----:B------:R-:W2:Y:S04]  /*4b3e0*/  LDL.LU R24, [R1+0x6e0] ;  /* 0x0006e00001187983 */ /* 0x000ea80000300800 */
[----:B------:R-:W2:Y:S04]  /*4b3f0*/  LDL.LU R25, [R1+0x6e4] ;  /* 0x0006e40001197983 */ /* 0x000ea80000300800 */
[----:B0-----:R-:W2:Y:S04]  /*4b400*/  LDL.LU R26, [R1+0x6e8] ;  /* 0x0006e800011a7983 */ /* 0x001ea80000300800 */
[----:B------:R-:W2:Y:S02]  /*4b410*/  LDL.LU R27, [R1+0x6ec] ;  /* 0x0006ec00011b7983 */ /* 0x000ea40000300800 */
[----:B--2---:R-:W-:-:S15]  /*4b420*/  HMMA.16816.F32 R24, R16, R10, R24 ;  /* 0x0000000a1018723c */ /* 0x004fde0000001818 */
[----:B------:R-:W-:-:S08]  /*4b430*/  NOP ;  /* 0x0000000000007918 */ /* 0x000fd00000000000 */
[----:B------:R-:W-:Y:S04]  /*4b440*/  STL.64 [R1+0xbf0], R24 ;  /* 0x000bf01801007387 */ /* 0x000fe80000100a00 */
[----:B------:R0:W-:Y:S04]  /*4b450*/  STL.64 [R1+0xbf8], R26 ;  /* 0x000bf81a01007387 */ /* 0x0001e80000100a00 */
[----:B0-----:R-:W2:Y:S01]  /*4b460*/  LDL.64 R26, [R1+0x48] ;  /* 0x00004800011a7983 */ /* 0x001ea20000100a00 */
[----:B----4-:R-:W-:Y:S06]  /*4b470*/  HMMA.16816.F32 R4, R16, R22, R4 ;  /* 0x000000161004723c */ /* 0x010fec0000001804 */
[----:B------:R-:W-:-:S02]  /*4b480*/  IMAD.MOV.U32 R28, RZ, RZ, R22 ;  /* 0x000000ffff1c7224 */ /* 0x000fc400078e0016 */
[----:B------:R-:W-:Y:S01]  /*4b490*/  IMAD.MOV.U32 R15, RZ, RZ, R23 ;  /* 0x000000ffff0f7224 */ /* 0x000fe200078e0017 */
[----:B--2---:R-:W-:-:S14]  /*4b4a0*/  STL.64 [R1+0x1fa8], R26 ;  /* 0x001fa81a01007387 */ /* 0x004fdc0000100a00 */
        /* <DEDUP_REMOVED lines=10> */
[----:B------:R-:W3:Y:S01]  /*4b550*/  LDL.LU R8, [R1+0x6c0] ;  /* 0x0006c00001087983 */ /* 0x000ee20000300800 */
[----:B------:R-:W-:-:S03]  /*4b560*/  IMAD.MOV.U32 R14, RZ, RZ, R10 ;  /* 0x000000ffff0e7224 */ /* 0x000fc600078e000a */
[----:B------:R-:W3:Y:S01]  /*4b570*/  LDL.LU R9, [R1+0x6c4] ;  /* 0x0006c40001097983 */ /* 0x000ee20000300800 */
[----:B------:R-:W-:-:S03]  /*4b580*/  IMAD.MOV.U32 R13, RZ, RZ, R11 ;  /* 0x000000ffff0d7224 */ /* 0x000fc600078e000b */
[----:B------:R-:W3:Y:S04]  /*4b590*/  LDL.LU R10, [R1+0x6c8] ;  /* 0x0006c800010a7983 */ /* 0x000ee80000300800 */
[----:B------:R-:W3:Y:S04]  /*4b5a0*/  LDL.LU R11, [R1+0x6cc] ;  /* 0x0006cc00010b7983 */ /* 0x000ee80000300800 */
[----:B--2---:R0:W-:Y:S04]  /*4b5b0*/  STL.64 [R1+0x1fd8], R22 ;  /* 0x001fd81601007387 */ /* 0x0041e80000100a00 */
[----:B----4-:R-:W-:Y:S04]  /*4b5c0*/  STL.64 [R1+0x1fd0], R20 ;  /* 0x001fd01401007387 */ /* 0x010fe80000100a00 */
[----:B0-----:R-:W2:Y:S04]  /*4b5d0*/  LDL.64 R22, [R1+0x78] ;  /* 0x0000780001167983 */ /* 0x001ea80000100a00 */
[----:B---3--:R0:W-:Y:S04]  /*4b5e0*/  STL.64 [R1+0x1fc0], R6 ;  /* 0x001fc00601007387 */ /* 0x0081e80000100a00 */
[----:B------:R-:W-:Y:S04]  /*4b5f0*/  STL.64 [R1+0x1fb8], R4 ;  /* 0x001fb80401007387 */ /* 0x000fe80000100a00 */
[----:B------:R-:W3:Y:S04]  /*4b600*/  LDL.64 R26, [R1+0x58] ;  /* 0x00005800011a7983 */ /* 0x000ee80000100a00 */
[----:B0-----:R-:W4:Y:S04]  /*4b610*/  LDL.64 R6, [R1+0x68] ;  /* 0x0000680001067983 */ /* 0x001f280000100a00 */
[----:B------:R-:W-:Y:S04]  /*4b620*/  STL.64 [R1+0x1f58], R14 ;  /* 0x001f580e01007387 */ /* 0x000fe80000100a00 */
[----:B------:R0:W-:Y:S04]  /*4b630*/  STL.64 [R1+0x1f50], R12 ;  /* 0x001f500c01007387 */ /* 0x0001e80000100a00 */
        /* <DEDUP_REMOVED lines=24> */
[----:B------:R0:W-:Y:S04]  /*4b7c0*/  STL.64 [R1+0x9f0], R8 ;  /* 0x0009f00801007387 */ /* 0x0001e80000100a00 */
[----:B------:R1:W-:Y:S04]  /*4b7d0*/  STL.64 [R1+0x9f8], R10 ;  /* 0x0009f80a01007387 */ /* 0x0003e80000100a00 */
[----:B0-----:R-:W3:Y:S01]  /*4b7e0*/  LDL.LU.64 R8, [R1+0x1fe0] ;  /* 0x001fe00001087983 */ /* 0x001ee20000300a00 */
[----:B-1----:R-:W-:-:S03]  /*4b7f0*/  IMAD.MOV.U32 R11, RZ, RZ, R22 ;  /* 0x000000ffff0b7224 */ /* 0x002fc600078e0016 */
[----:B------:R-:W4:Y:S04]  /*4b800*/  LDL.LU.64 R22, [R1+0x1fd8] ;  /* 0x001fd80001167983 */ /* 0x000f280000300a00 */
[----:B------:R-:W4:Y:S02]  /*4b810*/  LDL.LU.64 R20, [R1+0x1fd0] ;  /* 0x001fd00001147983 */ /* 0x000f240000300a00 */
[----:B----4-:R-:W-:-:S15]  /*4b820*/  HMMA.16816.F32 R20, R16, R6, R20 ;  /* 0x000000061014723c */ /* 0x010fde0000001814 */
[----:B------:R-:W-:-:S08]  /*4b830*/  NOP ;  /* 0x0000000000007918 */ /* 0x000fd00000000000 */
[----:B------:R0:W-:Y:S04]  /*4b840*/  STL.64 [R1+0x9e0], R20 ;  /* 0x0009e01401007387 */ /* 0x0001e80000100a00 */
[----:B------:R1:W-:Y:S01]  /*4b850*/  STL.64 [R1+0x9e8], R22 ;  /* 0x0009e81601007387 */ /* 0x0003e20000100a00 */
[----:B0-----:R-:W-:-:S03]  /*4b860*/  IMAD.MOV.U32 R21, RZ, RZ, R6 ;  /* 0x000000ffff157224 */ /* 0x001fc600078e0006 */
[----:B-1----:R-:W4:Y:S01]  /*4b870*/  LDL.LU R23, [R1+0x1fc8] ;  /* 0x001fc80001177983 */ /* 0x002f220000300800 */
[----:B------:R-:W-:-:S03]  /*4b880*/  IMAD.MOV.U32 R20, RZ, RZ, R7 ;  /* 0x000000ffff147224 */ /* 0x000fc600078e0007 */
        /* <DEDUP_REMOVED lines=8> */
[----:B-1----:R-:W2:Y:S04]  /*4b910*/  LDL.LU R7, [R1+0x1fb0] ;  /* 0x001fb00001077983 */ /* 0x002ea80000300800 */
        /* <DEDUP_REMOVED lines=25> */
[----:B---3--:R-:W-:Y:S02]  /*4bab0*/  HMMA.16816.F32 R24, R16, R26, R12 ;  /* 0x0000001a1018723c */ /* 0x008fe4000000180c */
[----:B------:R-:W3:Y:S04]  /*4bac0*/  LDL.LU.64 R14, [R1+0x1f58] ;  /* 0x001f5800010e7983 */ /* 0x000ee80000300a00 */
[----:B------:R-:W2:-:S15]  /*4bad0*/  LDL.LU.64 R12, [R1+0x1f50] ;  /* 0x001f5000010c7983 */ /* 0x000e9e0000300a00 */
[----:B------:R-:W-:-:S02]  /*4bae0*/  NOP ;  /* 0x0000000000007918 */ /* 0x000fc40000000000 */
[----:B------:R-:W-:Y:S04]  /*4baf0*/  STL.64 [R1+0x990], R24 ;  /* 0x0009901801007387 */ /* 0x000fe80000100a00 */
[----:B------:R0:W-:Y:S04]  /*4bb00*/  STL.64 [R1+0x998], R26 ;  /* 0x0009981a01007387 */ /* 0x0001e80000100a00 */
[----:B0-----:R-:W4:Y:S04]  /*4bb10*/  LDL.LU R27, [R1+0x1f4c] ;  /* 0x001f4c00011b7983 */ /* 0x001f280000300800 */
[----:B----4-:R-:W0:Y:S04]  /*4bb20*/  LDSM.16.MT88.4 R24, [R27+UR4+0xb080] ;  /* 0x00b080041b18783b */ /* 0x010e280008004200 */
[----:B0-----:R-:W-:Y:S04]  /*4bb30*/  STL.64 [R1+0x1cd8], R26 ;  /* 0x001cd81a01007387 */ /* 0x001fe80000100a00 */
[----:B------:R0:W-:Y:S04]  /*4bb40*/  STL.64 [R1+0x1cd0], R24 ;  /* 0x001cd01801007387 */ /* 0x0001e80000100a00 */
[----:B0-----:R-:W4:Y:S04]  /*4bb50*/  LDL.LU R24, [R1+0x1f0] ;  /* 0x0001f00001187983 */ /* 0x001f280000300800 */
[----:B------:R-:W4:Y:S04]  /*4bb60*/  LDL.LU R25, [R1+0x1f4] ;  /* 0x0001f40001197983 */ /* 0x000f280000300800 */
[----:B------:R-:W3:Y:S04]  /*4bb70*/  LDL.LU R26, [R1+0x1f8] ;  /* 0x0001f800011a7983 */ /* 0x000ee80000300800 */
[----:B------:R-:W3:Y:S04]  /*4bb80*/  LDL.LU R27, [R1+0x1fc] ;  /* 0x0001fc00011b7983 */ /* 0x000ee80000300800 */
[----:B---3--:R-:W-:Y:S04]  /*4bb90*/  STL.64 [R1+0x1de0], R26 ;  /* 0x001de01a01007387 */ /* 0x008fe80000100a00 */
[----:B----4-:R0:W-:Y:S04]  /*4bba0*/  STL.64 [R1+0x1dd8], R24 ;  /* 0x001dd81801007387 */ /* 0x0101e80000100a00 */
[----:B0-----:R-:W3:Y:S04]  /*4bbb0*/  LDL.LU R24, [R1+0x420] ;  /* 0x0004200001187983 */ /* 0x001ee80000300800 */
[----:B------:R-:W3:Y:S04]  /*4bbc0*/  LDL.LU R25, [R1+0x424] ;  /* 0x0004240001197983 */ /* 0x000ee80000300800 */
[----:B------:R-:W4:Y:S04]  /*4bbd0*/  LDL.LU R26, [R1+0x428] ;  /* 0x00042800011a7983 */ /* 0x000f280000300800 */
[----:B------:R-:W4:Y:S04]  /*4bbe0*/  LDL.LU R27, [R1+0x42c] ;  /* 0x00042c00011b7983 */ /* 0x000f280000300800 */
[----:B----4-:R0:W-:Y:S04]  /*4bbf0*/  STL.64 [R1+0x1df0], R26 ;  /* 0x001df01a01007387 */ /* 0x0101e80000100a00 */
[----:B---3--:R1:W-:Y:S04]  /*4bc00*/  STL.64 [R1+0x1de8], R24 ;  /* 0x001de81801007387 */ /* 0x0083e80000100a00 */
[----:B0-----:R-:W3:Y:S04]  /*4bc10*/  LDL.64 R26, [R1+0x18] ;  /* 0x00001800011a7983 */ /* 0x001ee80000100a00 */
[----:B---3--:R0:W-:Y:S04]  /*4bc20*/  STL.64 [R1+0x1e00], R26 ;  /* 0x001e001a01007387 */ /* 0x0081e80000100a00 */
[----:B-1----:R-:W3:Y:S04]  /*4bc30*/  LDL.LU R24, [R1+0x440] ;  /* 0x0004400001187983 */ /* 0x002ee80000300800 */
        /* <DEDUP_REMOVED lines=9> */
[----:B------:R0:W-:Y:S02]  /*4bcd0*/  STL.64 [R1+0x1e28], R26 ;  /* 0x001e281a01007387 */ /* 0x0001e40000100a00 */
        /* <DEDUP_REMOVED lines=9> */
[----:B------:R0:W-:Y:S04]  /*4bd70*/  STL.64 [R1+0x1e58], R26 ;  /* 0x001e581a01007387 */ /* 0x0001e80000100a00 */
[----:B------:R-:W3:Y:S04]  /*4bd80*/  LDL.LU R24, [R1+0x8c0] ;  /* 0x0008c00001187983 */ /* 0x000ee80000300800 */
[----:B------:R-:W3:Y:S04]  /*4bd90*/  LDL.LU R25, [R1+0x8c4] ;  /* 0x0008c40001197983 */ /* 0x000ee80000300800 */
[----:B0-----:R-:W3:Y:S04]  /*4bda0*/  LDL.LU R26, [R1+0x8c8] ;  /* 0x0008c800011a7983 */ /* 0x001ee80000300800 */
[----:B------:R-:W3:Y:S02]  /*4bdb0*/  LDL.LU R27, [R1+0x8cc] ;  /* 0x0008cc00011b7983 */ /* 0x000ee40000300800 */
[----:B---3--:R-:W-:-:S15]  /*4bdc0*/  HMMA.16816.F32 R24, R16, R22, R24 ;  /* 0x000000161018723c */ /* 0x008fde0000001818 */
[----:B------:R-:W-:-:S08]  /*4bdd0*/  NOP ;  /* 0x0000000000007918 */ /* 0x000fd00000000000 */
[----:B------:R-:W-:Y:S04]  /*4bde0*/  STL.64 [R1+0x980], R24 ;  /* 0x0009801801007387 */ /* 0x000fe80000100a00 */
[----:B------:R0:W-:Y:S02]  /*4bdf0*/  STL.64 [R1+0x988], R26 ;  /* 0x0009881a01007387 */ /* 0x0001e40000100a00 */
[----:B0-----:R-:W-:Y:S02]  /*4be00*/  IMAD.MOV.U32 R26, RZ, RZ, R21 ;  /* 0x000000ffff1a7224 */ /* 0x001fe400078e0015 */
[----:B------:R-:W-:-:S05]  /*4be10*/  IMAD.MOV.U32 R27, RZ, RZ, R20 ;  /* 0x000000ffff1b7224 */ /* 0x000fca00078e0014 */
[----:B------:R-:W-:Y:S04]  /*4be20*/  STL.64 [R1+0x1e70], R26 ;  /* 0x001e701a01007387 */ /* 0x000fe80000100a00 */
[----:B------:R0:W-:Y:S04]  /*4be30*/  STL.64 [R1+0x1df8], R22 ;  /* 0x001df81601007387 */ /* 0x0001e80000100a00 */
[----:B------:R-:W3:Y:S04]  /*4be40*/  LDL.LU R20, [R1+0x430] ;  /* 0x0004300001147983 */ /* 0x000ee80000300800 */
[----:B------:R-:W3:Y:S04]  /*4be50*/  LDL.LU R21, [R1+0x434] ;  /* 0x0004340001157983 */ /* 0x000ee80000300800 */
[----:B0-----:R-:W2:Y:S04]  /*4be60*/  LDL.LU R22, [R1+0x438] ;  /* 0x0004380001167983 */ /* 0x001ea80000300800 */
[----:B------:R-:W2:Y:S01]  /*4be70*/  LDL.LU R23, [R1+0x43c] ;  /* 0x00043c0001177983 */ /* 0x000ea20000300800 */
[----:B------:R-:W-:-:S02]  /*4be80*/  IMAD.MOV.U32 R26, RZ, RZ, R11 ;  /* 0x000000ffff1a7224 */ /* 0x000fc400078e000b */
[----:B------:R-:W-:Y:S01]  /*4be90*/  IMAD.MOV.U32 R27, RZ, RZ, R29 ;  /* 0x000000ffff1b7224 */ /* 0x000fe200078e001d */
[----:B------:R-:W4:Y:S04]  /*4bea0*/  LDL.LU R11, [R1+0x1f30] ;  /* 0x001f3000010b7983 */ /* 0x000f280000300800 */
[----:B------:R-:W-:Y:S04]  /*4beb0*/  STL.64 [R1+0x1e88], R26 ;  /* 0x001e881a01007387 */ /* 0x000fe80000100a00 */
[----:B--2---:R-:W-:Y:S04]  /*4bec0*/  STL.64 [R1+0x1e20], R22 ;  /* 0x001e201601007387 */ /* 0x004fe80000100a00 */
[----:B---3--:R0:W-:Y:S04]  /*4bed0*/  STL.64 [R1+0x1e18], R20 ;  /* 0x001e181401007387 */ /* 0x0081e80000100a00 */
        /* <DEDUP_REMOVED lines=33> */
[----:B------:R4:W-:Y:S02]  /*4c0f0*/  STL.64 [R1+0x1ee8], R26 ;  /* 0x001ee81a01007387 */ /* 0x0009e40000100a00 */
[----:B----4-:R-:W-:Y:S02]  /*4c100*/  IMAD.MOV.U32 R26, RZ, RZ, R6 ;  /* 0x000000ffff1a7224 */ /* 0x010fe400078e0006 */
        /* <DEDUP_REMOVED lines=144> */
[----:B---3--:R-:W-:-:S15]  /*4ca10*/  HMMA.16816.F32 R24, R12, R18, R24 ;  /* 0x000000120c18723c */ /* 0x008fde0000001818 */
[----:B------:R-:W-:-:S08]  /*4ca20*/  NOP ;  /* 0x0000000000007918 */ /* 0x000fd00000000000 */
[----:B------:R-:W-:Y:S04]  /*4ca30*/  STL.64 [R1+0x250], R24 ;  /* 0x0002501801007387 */ /* 0x000fe80000100a00 */
[----:B------:R0:W-:Y:S04]  /*4ca40*/  STL.64 [R1+0x258], R26 ;  /* 0x0002581a01007387 */ /* 0x0001e80000100a00 */
[----:B0-----:R-:W2:Y:S04]  /*4ca50*/  LDL.LU.64 R26, [R1+0x1e00] ;  /* 0x001e0000011a7983 */ /* 0x001ea80000300a00 */
[----:B------:R0:W-:Y:S04]  /*4ca60*/  STL.64 [R1+0x1da0], R18 ;  /* 0x001da01201007387 */ /* 0x0001e80000100a00 */
[----:B------:R-:W3:Y:S04]  /*4ca70*/  LDL.LU R16, [R1+0x410] ;  /* 0x0004100001107983 */ /* 0x000ee80000300800 */
[----:B------:R-:W3:Y:S04]  /*4ca80*/  LDL.LU R17, [R1+0x414] ;  /* 0x0004140001117983 */ /* 0x000ee80000300800 */
[----:B0-----:R-:W3:Y:S04]  /*4ca90*/  LDL.LU R18, [R1+0x418] ;  /* 0x0004180001127983 */ /* 0x001ee80000300800 */
[----:B------:R-:W3:Y:S01]  /*4caa0*/  LDL.LU R19, [R1+0x41c] ;  /* 0x00041c0001137983 */ /* 0x000ee20000300800 */
[----:B--2---:R-:W-:Y:S06]  /*4cab0*/  HMMA.16816.F32 R20, R12, R26, R20 ;  /* 0x0000001a0c14723c */ /* 0x004fec0000001814 */
[----:B------:R-:W-:-:S15]  /*4cac0*/  IMAD.MOV.U32 R2, RZ, RZ, R27 ;  /* 0x000000ffff027224 */ /* 0x000fde00078e001b */
[----:B------:R-:W-:-:S02]  /*4cad0*/  NOP ;  /* 0x0000000000007918 */ /* 0x000fc40000000000 */
[----:B------:R-:W-:Y:S04]  /*4cae0*/  STL.64 [R1+0x240], R20 ;  /* 0x0002401401007387 */ /* 0x000fe80000100a00 */
[----:B------:R0:W-:Y:S04]  /*4caf0*/  STL.64 [R1+0x248], R22 ;  /* 0x0002481601007387 */ /* 0x0001e80000100a00 */
[----:B0-----:R-:W2:Y:S04]  /*4cb00*/  LDL.LU.64 R22, [R1+0x1df8] ;  /* 0x001df80001167983 */ /* 0x001ea80000300a00 */
[----:B------:R-:W2:Y:S04]  /*4cb10*/  LDL.LU.64 R26, [R1+0x1df0] ;  /* 0x001df000011a7983 */ /* 0x000ea80000300a00 */
[----:B------:R-:W2:Y:S01]  /*4cb20*/  LDL.LU.64 R24, [R1+0x1de8] ;  /* 0x001de80001187983 */ /* 0x000ea20000300a00 */
[C---:B---3--:R-:W-:Y:S06]  /*4cb30*/  HMMA.16816.F32 R16, R12.reuse, R10, R16 ;  /* 0x0000000a0c10723c */ /* 0x048fec0000001810 */
[----:B--2---:R-:W-:Y:S01]  /*4cb40*/  HMMA.16816.F32 R20, R12, R22, R24 ;  /* 0x000000160c14723c */ /* 0x004fe20000001818 */
[----:B------:R-:W2:Y:S04]  /*4cb50*/  LDL.LU.64 R26, [R1+0x1de0] ;  /* 0x001de000011a7983 */ /* 0x000ea80000300a00 */
[----:B------:R-:W2:-:S15]  /*4cb60*/  LDL.LU.64 R24, [R1+0x1dd8] ;  /* 0x001dd80001187983 */ /* 0x000e9e0000300a00 */
[----:B------:R-:W-:-:S03]  /*4cb70*/  NOP ;  /* 0x0000000000007918 */ /* 0x000fc60000000000 */
[----:B------:R-:W-:Y:S04]  /*4cb80*/  STL.64 [R1+0x230], R20 ;  /* 0x0002301401007387 */ /* 0x000fe80000100a00 */
[----:B------:R0:W-:Y:S04]  /*4cb90*/  STL.64 [R1+0x238], R22 ;  /* 0x0002381601007387 */ /* 0x0001e80000100a00 */
[----:B0-----:R-:W3:Y:S04]  /*4cba0*/  LDL.LU.64 R22, [R1+0x1dd0] ;  /* 0x001dd00001167983 */ /* 0x001ee80000300a00 */
[----:B------:R-:W3:Y:S04]  /*4cbb0*/  LDL.LU.64 R20, [R1+0x1dc8] ;  /* 0x001dc80001147983 */ /* 0x000ee80000300a00 */
[----:B------:R0:W-:Y:S04]  /*4cbc0*/  STL.64 [R1+0x1cf0], R10 ;  /* 0x001cf00a01007387 */ /* 0x0001e80000100a00 */
[----:B------:R-:W3:Y:S04]  /*4cbd0*/  LDL.LU R8, [R1+0x380] ;  /* 0x0003800001087983 */ /* 0x000ee80000300800 */
[----:B------:R1:W-:Y:S04]  /*4cbe0*/  STL.64 [R1+0x220], R16 ;  /* 0x0002201001007387 */ /* 0x0003e80000100a00 */
[----:B------:R4:W-:Y:S04]  /*4cbf0*/  STL.64 [R1+0x228], R18 ;  /* 0x0002281201007387 */ /* 0x0009e80000100a00 */
[----:B------:R-:W3:Y:S04]  /*4cc00*/  LDL.LU R9, [R1+0x384] ;  /* 0x0003840001097983 */ /* 0x000ee80000300800 */
[----:B0-----:R-:W3:Y:S04]  /*4cc10*/  LDL.LU R10, [R1+0x388] ;  /* 0x00038800010a7983 */ /* 0x001ee80000300800 */
[----:B------:R-:W3:Y:S01]  /*4cc20*/  LDL.LU R11, [R1+0x38c] ;  /* 0x00038c00010b7983 */ /* 0x000ee20000300800 */
[----:B--2---:R-:W-:Y:S03]  /*4cc30*/  HMMA.16816.F32 R24, R12, R6, R24 ;  /* 0x000000060c18723c */ /* 0x004fe60000001818 */
[----:B------:R-:W3:Y:S04]  /*4cc40*/  LDL.LU.64 R14, [R1+0xd8] ;  /* 0x0000d800010e7983 */ /* 0x000ee80000300a00 */
[----:B-1----:R-:W2:-:S15]  /*4cc50*/  LDL.LU R16, [R1+0x360] ;  /* 0x0003600001107983 */ /* 0x002e9e0000300800 */
[----:B------:R-:W-:-:S01]  /*4cc60*/  NOP ;  /* 0x0000000000007918 */ /* 0x000fc20000000000 */
[----:B------:R-:W-:Y:S04]  /*4cc70*/  STL.64 [R1+0x1f0], R24 ;  /* 0x0001f01801007387 */ /* 0x000fe80000100a00 */
[----:B------:R-:W-:Y:S04]  /*4cc80*/  STL.64 [R1+0x1f8], R26 ;  /* 0x0001f81a01007387 */ /* 0x000fe80000100a00 */
[----:B------:R-:W2:Y:S04]  /*4cc90*/  LDL.LU R17, [R1+0x364] ;  /* 0x0003640001117983 */ /* 0x000ea80000300800 */
[----:B----4-:R-:W4:Y:S04]  /*4cca0*/  LDL.LU R18, [R1+0x368] ;  /* 0x0003680001127983 */ /* 0x010f280000300800 */
[----:B------:R-:W4:Y:S04]  /*4ccb0*/  LDL.LU R19, [R1+0x36c] ;  /* 0x00036c0001137983 */ /* 0x000f280000300800 */
[----:B----4-:R0:W-:Y:S04]  /*4ccc0*/  STL.64 [R1+0x1db0], R18 ;  /* 0x001db01201007387 */ /* 0x0101e80000100a00 */
[----:B--2---:R-:W-:Y:S04]  /*4ccd0*/  STL.64 [R1+0x1da8], R16 ;  /* 0x001da81001007387 */ /* 0x004fe80000100a00 */
[----:B0-----:R-:W2:Y:S04]  /*4cce0*/  LDL.LU.64 R18, [R1+0xc8] ;  /* 0x0000c80001127983 */ /* 0x001ea80000300a00 */
[----:B--2---:R-:W-:Y:S04]  /*4ccf0*/  STL.64 [R1+0x1dc0], R18 ;  /* 0x001dc01201007387 */ /* 0x004fe80000100a00 */
[----:B------:R-:W2:Y:S04]  /*4cd00*/  LDL.LU R24, [R1+0x350] ;  /* 0x0003500001187983 */ /* 0x000ea80000300800 */
[----:B------:R-:W2:Y:S04]  /*4cd10*/  LDL.LU R25, [R1+0x354] ;  /* 0x0003540001197983 */ /* 0x000ea80000300800 */
[----:B------:R-:W4:Y:S04]  /*4cd20*/  LDL.LU R26, [R1+0x358] ;  /* 0x00035800011a7983 */ /* 0x000f280000300800 */
[----:B------:R-:W4:Y:S04]  /*4cd30*/  LDL.LU R27, [R1+0x35c] ;  /* 0x00035c00011b7983 */ /* 0x000f280000300800 */
[----:B----4-:R0:W-:Y:S04]  /*4cd40*/  STL.64 [R1+0x1d98], R26 ;  /* 0x001d981a01007387 */ /* 0x0101e80000100a00 */
[----:B--2---:R1:W-:Y:S04]  /*4cd50*/  STL.64 [R1+0x1d90], R24 ;  /* 0x001d901801007387 */ /* 0x0043e80000100a00 */
[----:B0-----:R-:W2:Y:S01]  /*4cd60*/  LDL.LU.64 R26, [R1+0xb8] ;  /* 0x0000b800011a7983 */ /* 0x001ea20000300a00 */
[----:B---3--:R-:W-:Y:S03]  /*4cd70*/  HMMA.16816.F32 R16, R20, R14, R8 ;  /* 0x0000000e1410723c */ /* 0x008fe60000001808 */
[----:B--2---:R0:W-:Y:S04]  /*4cd80*/  STL.64 [R1+0x1db8], R26 ;  /* 0x001db81a01007387 */ /* 0x0041e80000100a00 */
[----:B-1----:R-:W2:Y:S04]  /*4cd90*/  LDL.LU R24, [R1+0x370] ;  /* 0x0003700001187983 */ /* 0x002ea80000300800 */
[----:B------:R-:W2:Y:S04]  /*4cda0*/  LDL.LU R25, [R1+0x374] ;  /* 0x0003740001197983 */ /* 0x000ea80000300800 */
[----:B0-----:R-:W2:Y:S04]  /*4cdb0*/  LDL.LU R26, [R1+0x378] ;  /* 0x00037800011a7983 */ /* 0x001ea80000300800 */
[----:B------:R-:W2:Y:S04]  /*4cdc0*/  LDL.LU R27, [R1+0x37c] ;  /* 0x00037c00011b7983 */ /* 0x000ea80000300800 */
[----:B------:R0:W-:Y:S04]  /*4cdd0*/  STL.64 [R1+0x1d78], R6 ;  /* 0x001d780601007387 */ /* 0x0001e80000100a00 */
[----:B0-----:R-:W3:Y:S01]  /*4cde0*/  LDL.LU.64 R6, [R1+0x98] ;  /* 0x0000980001067983 */ /* 0x001ee20000300a00 */
[----:B------:R-:W-:-:S02]  /*4cdf0*/  IMAD.MOV.U32 R8, RZ, RZ, R15 ;  /* 0x000000ffff087224 */ /* 0x000fc400078e000f */
[----:B------:R-:W-:Y:S02]  /*4ce00*/  IMAD.MOV.U32 R15, RZ, RZ, R19 ;  /* 0x000000ffff0f7224 */ /* 0x000fe400078e0013 */
[----:B------:R-:W-:Y:S02]  /*4ce10*/  IMAD.MOV.U32 R9, RZ, RZ, R14 ;  /* 0x000000ffff097224 */ /* 0x000fe400078e000e */
[----:B------:R-:W-:Y:S01]  /*4ce20*/  IMAD.MOV.U32 R14, RZ, RZ, R17 ;  /* 0x000000ffff0e7224 */ /* 0x000fe200078e0011 */
[----:B---3--:R0:W-:Y:S04]  /*4ce30*/  STL.64 [R1+0x1d88], R6 ;  /* 0x001d880601007387 */ /* 0x0081e80000100a00 */
[----:B0-----:R-:W3:Y:S04]  /*4ce40*/  LDL.LU.64 R6, [R1+0xa8] ;  /* 0x0000a80001067983 */ /* 0x001ee80000300a00 */
[----:B------:R-:W-:Y:S04]  /*4ce50*/  STL.64 [R1+0xdb0], R16 ;  /* 0x000db01001007387 */ /* 0x000fe80000100a00 */
[----:B------:R0:W-:Y:S04]  /*4ce60*/  STL.64 [R1+0xdb8], R18 ;  /* 0x000db81201007387 */ /* 0x0001e80000100a00 */
[----:B0-----:R-:W2:Y:S04]  /*4ce70*/  LDL.LU.64 R18, [R1+0x1dc0] ;  /* 0x001dc00001127983 */ /* 0x001ea80000300a00 */
[----:B------:R-:W-:Y:S04]  /*4ce80*/  STL [R1+0x1a84], R14 ;  /* 0x001a840e01007387 */ /* 0x000fe80000100800 */
[----:B------:R0:W-:Y:S04]  /*4ce90*/  STL [R1+0x1a80], R15 ;  /* 0x001a800f01007387 */ /* 0x0001e80000100800 */
[----:B0-----:R-:W4:Y:S01]  /*4cea0*/  LDL.LU.64 R14, [R1+0x78] ;  /* 0x00007800010e7983 */ /* 0x001f220000300a00 */
[----:B--2---:R-:W-:Y:S06]  /*4ceb0*/  HMMA.16816.F32 R24, R20, R18, R24 ;  /* 0x000000121418723c */ /* 0x004fec0000001818 */
[----:B------:R-:W-:-:S02]  /*4cec0*/  IMAD.MOV.U32 R11, RZ, RZ, R18 ;  /* 0x000000ffff0b7224 */ /* 0x000fc400078e0012 */
[----:B------:R-:W-:Y:S01]  /*4ced0*/  IMAD.MOV.U32 R10, RZ, RZ, R19 ;  /* 0x000000ffff0a7224 */ /* 0x000fe200078e0013 */
[----:B----4-:R0:W-:Y:S04]  /*4cee0*/  STL.64 [R1+0x1d80], R14 ;  /* 0x001d800e01007387 */ /* 0x0101e80000100a00 */
[----:B------:R-:W2:Y:S04]  /*4cef0*/  LDL.LU R12, [R1+0x340] ;  /* 0x00034000010c7983 */ /* 0x000ea80000300800 */
[----:B------:R-:W2:Y:S04]  /*4cf00*/  LDL.LU R13, [R1+0x344] ;  /* 0x00034400010d7983 */ /* 0x000ea80000300800 */
[----:B0-----:R-:W2:Y:S04]  /*4cf10*/  LDL.LU R14, [R1+0x348] ;  /* 0x00034800010e7983 */ /* 0x001ea80000300800 */
[----:B------:R-:W2:Y:S04]  /*4cf20*/  LDL.LU R15, [R1+0x34c] ;  /* 0x00034c00010f7983 */ /* 0x000ea80000300800 */
[----:B------:R-:W-:Y:S04]  /*4cf30*/  STL.64 [R1+0xd30], R24 ;  /* 0x000d301801007387 */ /* 0x000fe80000100a00 */
[----:B------:R0:W-:Y:S04]  /*4cf40*/  STL.64 [R1+0xd38], R26 ;  /* 0x000d381a01007387 */ /* 0x0001e80000100a00 */
[----:B0-----:R-:W4:Y:S04]  /*4cf50*/  LDL.LU.64 R26, [R1+0x1db8] ;  /* 0x001db800011a7983 */ /* 0x001f280000300a00 */
[----:B------:R-:W4:Y:S04]  /*4cf60*/  LDL.LU.64 R18, [R1+0x1db0] ;  /* 0x001db00001127983 */ /* 0x000f280000300a00 */
[----:B------:R-:W4:Y:S04]  /*4cf70*/  LDL.LU.64 R16, [R1+0x1da8] ;  /* 0x001da80001107983 */ /* 0x000f280000300a00 */
[----:B------:R-:W-:Y:S04]  /*4cf80*/  STL.64 [R1+0x1d18], R10 ;  /* 0x001d180a01007387 */ /* 0x000fe80000100a00 */
[----:B------:R0:W-:Y:S04]  /*4cf90*/  STL.64 [R1+0x1d10], R8 ;  /* 0x001d100801007387 */ /* 0x0001e80000100a00 */
[----:B0-----:R-:W2:Y:S04]  /*4cfa0*/  LDL.LU R8, [R1+0x320] ;  /* 0x0003200001087983 */ /* 0x001ea80000300800 */
[----:B------:R-:W2:Y:S04]  /*4cfb0*/  LDL.LU R9, [R1+0x324] ;  /* 0x0003240001097983 */ /* 0x000ea80000300800 */
[----:B------:R-:W2:Y:S04]  /*4cfc0*/  LDL.LU R10, [R1+0x328] ;  /* 0x00032800010a7983 */ /* 0x000ea80000300800 */
[----:B------:R-:W2:Y:S01]  /*4cfd0*/  LDL.LU R11, [R1+0x32c] ;  /* 0x00032c00010b7983 */ /* 0x000ea20000300800 */
[----:B----4-:R-:W-:-:S15]  /*4cfe0*/  HMMA.16816.F32 R16, R20, R26, R16 ;  /* 0x0000001a1410723c */ /* 0x010fde0000001810 */
[----:B------:R-:W-:-:S08]  /*4cff0*/  NOP ;  /* 0x0000000000007918 */ /* 0x000fd00000000000 */
[----:B------:R0:W-:Y:S04]  /*4d000*/  STL.64 [R1+0xcb0], R16 ;  /* 0x000cb01001007387 */ /* 0x0001e80000100a00 */
[----:B------:R1:W-:Y:S01]  /*4d010*/  STL.64 [R1+0xcb8], R18 ;  /* 0x000cb81201007387 */ /* 0x0003e20000100a00 */
[----:B0-----:R-:W-:-:S03]  /*4d020*/  IMAD.MOV.U32 R17, RZ, RZ, R26 ;  /* 0x000000ffff117224 */ /* 0x001fc600078e001a */
[----:B-1----:R-:W4:Y:S01]  /*4d030*/  LDL.LU.64 R18, [R1+0x1da0] ;  /* 0x001da00001127983 */ /* 0x002f220000300a00 */
[----:B------:R-:W-:-:S03]  /*4d040*/  IMAD.MOV.U32 R16, RZ, RZ, R27 ;  /* 0x000000ffff107224 */ /* 0x000fc600078e001b */
[----:B------:R-:W3:Y:S04]  /*4d050*/  LDL.LU.64 R26, [R1+0x1d98] ;  /* 0x001d9800011a7983 */ /* 0x000ee80000300a00 */
[----:B------:R-:W3:Y:S04]  /*4d060*/  LDL.LU.64 R24, [R1+0x1d90] ;  /* 0x001d900001187983 */ /* 0x000ee80000300a00 */
[----:B------:R-:W-:Y:S01]  /*4d070*/  STL [R1+0x1d24], R17 ;  /* 0x001d241101007387 */ /* 0x000fe20000100800 */
[----:B---3--:R-:W-:Y:S03]  /*4d080*/  HMMA.16816.F32 R24, R20, R6, R24 ;  /* 0x000000061418723c */ /* 0x008fe60000001818 */
[----:B----4-:R0:W-:Y:S04]  /*4d090*/  STL.64 [R1+0x1d50], R18 ;  /* 0x001d501201007387 */ /* 0x0101e80000100a00 */
[----:B------:R-:W-:Y:S04]  /*4d0a0*/  STL [R1+0x1d48], R16 ;  /* 0x001d481001007387 */ /* 0x000fe80000100800 */
[----:B0-----:R-:W3:-:S12]  /*4d0b0*/  LDL.LU.64 R18, [R1+0x88] ;  /* 0x0000880001127983 */ /* 0x001ed80000300a00 */
        /* <DEDUP_REMOVED lines=8> */
[----:B------:R-:W-:Y:S04]  /*4d140*/  STL.64 [R1+0xbc0], R12 ;  /* 0x000bc00c01007387 */ /* 0x000fe80000100a00 */
[----:B------:R0:W-:Y:S04]  /*4d150*/  STL.64 [R1+0xbc8], R14 ;  /* 0x000bc80e01007387 */ /* 0x0001e80000100a00 */
[----:B0-----:R-:W2:Y:S04]  /*4d160*/  LDL.LU.64 R14, [R1+0x1d80] ;  /* 0x001d8000010e7983 */ /* 0x001ea80000300a00 */
[----:B------:R-:W4:Y:S04]  /*4d170*/  LDL.LU.64 R6, [R1+0x1d78] ;  /* 0x001d780001067983 */ /* 0x000f280000300a00 */
[----:B------:R-:W-:Y:S04]  /*4d180*/  STL.64 [R1+0x1d30], R26 ;  /* 0x001d301a01007387 */ /* 0x000fe80000100a00 */
[----:B------:R0:W-:Y:S04]  /*4d190*/  STL.64 [R1+0x1d28], R24 ;  /* 0x001d281801007387 */ /* 0x0001e80000100a00 */
[----:B0-----:R-:W4:Y:S04]  /*4d1a0*/  LDL.LU R24, [R1+0x330] ;  /* 0x0003300001187983 */ /* 0x001f280000300800 */
[----:B------:R-:W4:Y:S04]  /*4d1b0*/  LDL.LU R25, [R1+0x334] ;  /* 0x0003340001197983 */ /* 0x000f280000300800 */
[----:B------:R-:W4:Y:S04]  /*4d1c0*/  LDL.LU R26, [R1+0x338] ;  /* 0x00033800011a7983 */ /* 0x000f280000300800 */
[----:B------:R-:W4:Y:S01]  /*4d1d0*/  LDL.LU R27, [R1+0x33c] ;  /* 0x00033c00011b7983 */ /* 0x000f220000300800 */
[----:B---3--:R-:W-:-:S02]  /*4d1e0*/  IMAD.MOV.U32 R3, RZ, RZ, R18 ;  /* 0x000000ffff037224 */ /* 0x008fc400078e0012 */
[----:B------:R-:W-:Y:S01]  /*4d1f0*/  IMAD.MOV.U32 R28, RZ, RZ, R19 ;  /* 0x000000ffff1c7224 */ /* 0x000fe200078e0013 */
[C---:B--2---:R-:W-:Y:S06]  /*4d200*/  HMMA.16816.F32 R8, R20.reuse, R14, R8 ;  /* 0x0000000e1408723c */ /* 0x044fec0000001808 */
[----:B----4-:R-:W-:Y:S01]  /*4d210*/  HMMA.16816.F32 R24, R20, R18, R24 ;  /* 0x000000121418723c */ /* 0x010fe20000001818 */
[----:B------:R-:W-:Y:S02]  /*4d220*/  IMAD.MOV.U32 R29, RZ, RZ, R14 ;  /* 0x000000ffff1d7224 */ /* 0x000fe400078e000e */
[----:B------:R-:W-:-:S15]  /*4d230*/  IMAD.MOV.U32 R0, RZ, RZ, R15 ;  /* 0x000000ffff007224 */ /* 0x000fde00078e000f */
[----:B------:R-:W-:-:S05]  /*4d240*/  NOP ;  /* 0x0000000000007918 */ /* 0x000fca0000000000 */
[----:B------:R0:W-:Y:S04]  /*4d250*/  STL.64 [R1+0xb40], R24 ;  /* 0x000b401801007387 */ /* 0x0001e80000100a00 */
[----:B------:R1:W-:Y:S04]  /*4d260*/  STL.64 [R1+0xb48], R26 ;  /* 0x000b481a01007387 */ /* 0x0003e80000100a00 */
[----:B------:R-:W-:Y:S04]  /*4d270*/  STL.64 [R1+0x960], R8 ;  /* 0x0009600801007387 */ /* 0x000fe80000100a00 */
[----:B------:R-:W-:Y:S04]  /*4d280*/  STL.64 [R1+0x968], R10 ;  /* 0x0009680a01007387 */ /* 0x000fe80000100a00 */
[----:B------:R-:W2:Y:S04]  /*4d290*/  LDL.LU.64 R14, [R1+0x68] ;  /* 0x00006800010e7983 */ /* 0x000ea80000300a00 */
[----:B0-----:R-:W3:Y:S04]  /*4d2a0*/  LDL.LU R24, [R1+0x2d0] ;  /* 0x0002d00001187983 */ /* 0x001ee80000300800 */
[----:B------:R-:W3:Y:S04]  /*4d2b0*/  LDL.LU R25, [R1+0x2d4] ;  /* 0x0002d40001197983 */ /* 0x000ee80000300800 */
[----:B-1----:R-:W4:Y:S04]  /*4d2c0*/  LDL.LU R26, [R1+0x2d8] ;  /* 0x0002d800011a7983 */ /* 0x002f280000300800 */
[----:B------:R-:W4:Y:S04]  /*4d2d0*/  LDL.LU R27, [R1+0x2dc] ;  /* 0x0002dc00011b7983 */ /* 0x000f280000300800 */
[----:B------:R-:W2:Y:S04]  /*4d2e0*/  LDL.LU R16, [R1+0x2e0] ;  /* 0x0002e00001107983 */ /* 0x000ea80000300800 */
[----:B------:R-:W2:Y:S04]  /*4d2f0*/  LDL.LU R17, [R1+0x2e4] ;  /* 0x0002e40001117983 */ /* 0x000ea80000300800 */
[----:B------:R-:W3:Y:S04]  /*4d300*/  LDL.LU R18, [R1+0x2e8] ;  /* 0x0002e80001127983 */ /* 0x000ee80000300800 */
[----:B------:R-:W3:Y:S04]  /*4d310*/  LDL.LU R19, [R1+0x2ec] ;  /* 0x0002ec0001137983 */ /* 0x000ee80000300800 */
[----:B---3--:R0:W-:Y:S04]  /*4d320*/  STL.64 [R1+0x1d60], R18 ;  /* 0x001d601201007387 */ /* 0x0081e80000100a00 */
[----:B--2---:R1:W-:Y:S04]  /*4d330*/  STL.64 [R1+0x1d58], R16 ;  /* 0x001d581001007387 */ /* 0x0043e80000100a00 */
[----:B0-----:R-:W2:Y:S04]  /*4d340*/  LDL.LU.64 R18, [R1+0x48] ;  /* 0x0000480001127983 */ /* 0x001ea80000300a00 */
[----:B--2---:R0:W-:Y:S04]  /*4d350*/  STL.64 [R1+0x1d70], R18 ;  /* 0x001d701201007387 */ /* 0x0041e80000100a00 */
[----:B-1----:R-:W2:Y:S04]  /*4d360*/  LDL.LU R16, [R1+0x300] ;  /* 0x0003000001107983 */ /* 0x002ea80000300800 */
[----:B------:R-:W2:Y:S04]  /*4d370*/  LDL.LU R17, [R1+0x304] ;  /* 0x0003040001117983 */ /* 0x000ea80000300800 */
[----:B0-----:R-:W2:Y:S04]  /*4d380*/  LDL.LU R18, [R1+0x308] ;  /* 0x0003080001127983 */ /* 0x001ea80000300800 */
[----:B------:R-:W2:Y:S04]  /*4d390*/  LDL.LU R19, [R1+0x30c] ;  /* 0x00030c0001137983 */ /* 0x000ea80000300800 */
[----:B----4-:R0:W-:Y:S04]  /*4d3a0*/  STL.64 [R1+0x1d40], R26 ;  /* 0x001d401a01007387 */ /* 0x0101e80000100a00 */
[----:B------:R1:W-:Y:S04]  /*4d3b0*/  STL.64 [R1+0x1d38], R24 ;  /* 0x001d381801007387 */ /* 0x0003e80000100a00 */
[----:B0-----:R-:W3:Y:S04]  /*4d3c0*/  LDL.LU.64 R26, [R1+0x38] ;  /* 0x00003800011a7983 */ /* 0x001ee80000300a00 */
[----:B---3--:R0:W-:Y:S04]  /*4d3d0*/  STL.64 [R1+0x1d68], R26 ;  /* 0x001d681a01007387 */ /* 0x0081e80000100a00 */
[----:B-1----:R-:W3:Y:S04]  /*4d3e0*/  LDL.LU R24, [R1+0x2f0] ;  /* 0x0002f00001187983 */ /* 0x002ee80000300800 */
[----:B------:R-:W3:Y:S04]  /*4d3f0*/  LDL.LU R25, [R1+0x2f4] ;  /* 0x0002f40001197983 */ /* 0x000ee80000300800 */
[----:B0-----:R-:W3:Y:S04]  /*4d400*/  LDL.LU R26, [R1+0x2f8] ;  /* 0x0002f800011a7983 */ /* 0x001ee80000300800 */
[----:B------:R-:W3:Y:S04]  /*4d410*/  LDL.LU R27, [R1+0x2fc] ;  /* 0x0002fc00011b7983 */ /* 0x000ee80000300800 */
[----:B------:R-:W4:Y:S04]  /*4d420*/  LDL.LU R8, [R1+0x2c0] ;  /* 0x0002c00001087983 */ /* 0x000f280000300800 */
[----:B------:R-:W4:Y:S04]  /*4d430*/  LDL.LU R9, [R1+0x2c4] ;  /* 0x0002c40001097983 */ /* 0x000f280000300800 */
[----:B------:R-:W4:Y:S04]  /*4d440*/  LDL.LU R10, [R1+0x2c8] ;  /* 0x0002c800010a7983 */ /* 0x000f280000300800 */
[----:B------:R-:W4:Y:S04]  /*4d450*/  LDL.LU R11, [R1+0x2cc] ;  /* 0x0002cc00010b7983 */ /* 0x000f280000300800 */
[----:B------:R-:W2:Y:S04]  /*4d460*/  LDL.LU.64 R4, [R1+0xe28] ;  /* 0x000e280001047983 */ /* 0x000ea80000300a00 */
[----:B------:R-:W-:Y:S04]  /*4d470*/  STL.64 [R1+0x1ce8], R6 ;  /* 0x001ce80601007387 */ /* 0x000fe80000100a00 */
[----:B--2---:R0:W-:Y:S04]  /*4d480*/  STL.64 [R1+0x1ce0], R4 ;  /* 0x001ce00401007387 */ /* 0x0041e80000100a00 */
[----:B0-----:R-:W2:Y:S04]  /*4d490*/  LDL.LU R4, [R1+0x310] ;  /* 0x0003100001047983 */ /* 0x001ea80000300800 */
[----:B------:R-:W2:Y:S04]  /*4d4a0*/  LDL.LU R5, [R1+0x314] ;  /* 0x0003140001057983 */ /* 0x000ea80000300800 */
[----:B------:R-:W2:Y:S04]  /*4d4b0*/  LDL.LU R6, [R1+0x318] ;  /* 0x0003180001067983 */ /* 0x000ea80000300800 */
[----:B------:R-:W2:Y:S02]  /*4d4c0*/  LDL.LU R7, [R1+0x31c] ;  /* 0x00031c0001077983 */ /* 0x000ea40000300800 */
[----:B--2---:R-:W-:-:S15]  /*4d4d0*/  HMMA.16816.F32 R4, R20, R14, R4 ;  /* 0x0000000e1404723c */ /* 0x004fde0000001804 */
[----:B------:R-:W-:-:S08]  /*4d4e0*/  NOP ;  /* 0x0000000000007918 */ /* 0x000fd00000000000 */
[----:B------:R0:W-:Y:S04]  /*4d4f0*/  STL.64 [R1+0x950], R4 ;  /* 0x0009500401007387 */ /* 0x0001e80000100a00 */
[----:B------:R-:W-:Y:S04]  /*4d500*/  STL.64 [R1+0x958], R6 ;  /* 0x0009580601007387 */ /* 0x000fe80000100a00 */
[----:B------:R-:W2:Y:S04]  /*4d510*/  LDL.LU R12, [R1+0xf0] ;  /* 0x0000f000010c7983 */ /* 0x000ea80000300800 */
[----:B------:R-:W2:Y:S01]  /*4d520*/  LDL.LU R13, [R1+0xf4] ;  /* 0x0000f400010d7983 */ /* 0x000ea20000300800 */
[----:B0-----:R-:W-:-:S02]  /*4d530*/  IMAD.MOV.U32 R5, RZ, RZ, R14 ;  /* 0x000000ffff057224 */ /* 0x001fc400078e000e */
[----:B------:R-:W-:Y:S01]  /*4d540*/  IMAD.MOV.U32 R4, RZ, RZ, R15 ;  /* 0x000000ffff047224 */ /* 0x000fe200078e000f */
[----:B------:R-:W3:Y:S04]  /*4d550*/  LDL.LU R14, [R1+0xf8] ;  /* 0x0000f800010e7983 */ /* 0x000ee80000300800 */
[----:B------:R-:W3:Y:S04]  /*4d560*/  LDL.LU R15, [R1+0xfc] ;  /* 0x0000fc00010f7983 */ /* 0x000ee80000300800 */
[----:B---3--:R0:W-:Y:S04]  /*4d570*/  STL.64 [R1+0x1b98], R14 ;  /* 0x001b980e01007387 */ /* 0x0081e80000100a00 */
[----:B--2---:R-:W-:Y:S04]  /*4d580*/  STL.64 [R1+0x1b90], R12 ;  /* 0x001b900c01007387 */ /* 0x004fe80000100a00 */
[----:B0-----:R-:W2:Y:S02]  /*4d590*/  LDL.LU.64 R14, [R1+0x58] ;  /* 0x00005800010e7983 */ /* 0x001ea40000300a00 */
[----:B--2---:R-:W-:Y:S06]  /*4d5a0*/  HMMA.16816.F32 R16, R20, R14, R16 ;  /* 0x0000000e1410723c */ /* 0x004fec0000001810 */
[----:B------:R-:W-:-:S02]  /*4d5b0*/  IMAD.MOV.U32 R7, RZ, RZ, R14 ;  /* 0x000000ffff077224 */ /* 0x000fc400078e000e */
[----:B------:R-:W-:-:S15]  /*4d5c0*/  IMAD.MOV.U32 R6, RZ, RZ, R15 ;  /* 0x000000ffff067224 */ /* 0x000fde00078e000f */
[----:B------:R-:W-:Y:S04]  /*4d5d0*/  STL.64 [R1+0x940], R16 ;  /* 0x0009401001007387 */ /* 0x000fe80000100a00 */
[----:B------:R0:W-:Y:S04]  /*4d5e0*/  STL.64 [R1+0x948], R18 ;  /* 0x0009481201007387 */ /* 0x0001e80000100a00 */
[----:B0-----:R-:W2:Y:S04]  /*4d5f0*/  LDL.LU.64 R18, [R1+0x1d70] ;  /* 0x001d700001127983 */ /* 0x001ea80000300a00 */
[----:B------:R-:W3:Y:S04]  /*4d600*/  LDL.LU R12, [R1+0x100] ;  /* 0x00010000010c7983 */ /* 0x000ee80000300800 */
[----:B------:R-:W3:Y:S04]  /*4d610*/  LDL.LU R13, [R1+0x104] ;  /* 0x00010400010d7983 */ /* 0x000ee80000300800 */
[----:B------:R-:W4:Y:S04]  /*4d620*/  LDL.LU R14, [R1+0x108] ;  /* 0x00010800010e7983 */ /* 0x000f280000300800 */
[----:B------:R-:W4:Y:S01]  /*4d630*/  LDL.LU R15, [R1+0x10c] ;  /* 0x00010c00010f7983 */ /* 0x000f220000300800 */
[----:B--2---:R-:W-:Y:S03]  /*4d640*/  HMMA.16816.F32 R24, R20, R18, R24 ;  /* 0x000000121418723c */ /* 0x004fe60000001818 */
[----:B----4-:R0:W-:Y:S04]  /*4d650*/  STL.64 [R1+0x1ba8], R14 ;  /* 0x001ba80e01007387 */ /* 0x0101e80000100a00 */
[----:B---3--:R1:W-:Y:S04]  /*4d660*/  STL.64 [R1+0x1ba0], R12 ;  /* 0x001ba00c01007387 */ /* 0x0083e80000100a00 */
[----:B0-----:R-:W2:Y:S01]  /*4d670*/  LDL.LU R14, [R1+0x18] ;  /* 0x00001800010e7983 */ /* 0x001ea20000300800 */
[----:B-1----:R-:W-:-:S02]  /*4d680*/  IMAD.MOV.U32 R13, RZ, RZ, R18 ;  /* 0x000000ffff0d7224 */ /* 0x002fc400078e0012 */
[----:B------:R-:W-:-:S09]  /*4d690*/  IMAD.MOV.U32 R12, RZ, RZ, R19 ;  /* 0x000000ffff0c7224 */ /* 0x000fd200078e0013 */
[----:B------:R-:W-:Y:S04]  /*4d6a0*/  STL.64 [R1+0x930], R24 ;  /* 0x0009301801007387 */ /* 0x000fe80000100a00 */
[----:B------:R0:W-:Y:S04]  /*4d6b0*/  STL.64 [R1+0x938], R26 ;  /* 0x0009381a01007387 */ /* 0x0001e80000100a00 */
[----:B0-----:R-:W3:Y:S04]  /*4d6c0*/  LDL.LU.64 R26, [R1+0x1d68] ;  /* 0x001d6800011a7983 */ /* 0x001ee80000300a00 */
[----:B------:R-:W3:Y:S04]  /*4d6d0*/  LDL.LU.64 R18, [R1+0x1d60] ;  /* 0x001d600001127983 */ /* 0x000ee80000300a00 */
[----:B------:R-:W3:Y:S01]  /*4d6e0*/  LDL.LU.64 R16, [R1+0x1d58] ;  /* 0x001d580001107983 */ /* 0x000ee20000300a00 */
[----:B------:R-:W-:Y:S01]  /*4d6f0*/  IMAD.MOV.U32 R15, RZ, RZ, R2 ;  /* 0x000000ffff0f7224 */ /* 0x000fe200078e0002 */
[----:B---3--:R-:W-:Y:S06]  /*4d700*/  HMMA.16816.F32 R16, R20, R26, R16 ;  /* 0x0000001a1410723c */ /* 0x008fec0000001810 */
[----:B------:R-:W-:-:S15]  /*4d710*/  IMAD.MOV.U32 R2, RZ, RZ, R27 ;  /* 0x000000ffff027224 */ /* 0x000fde00078e001b */
[----:B------:R-:W-:-:S02]  /*4d720*/  NOP ;  /* 0x0000000000007918 */ /* 0x000fc40000000000 */
[----:B------:R0:W-:Y:S04]  /*4d730*/  STL.64 [R1+0x920], R16 ;  /* 0x0009201001007387 */ /* 0x0001e80000100a00 */
[----:B------:R1:W-:Y:S01]  /*4d740*/  STL.64 [R1+0x928], R18 ;  /* 0x0009281201007387 */ /* 0x0003e20000100a00 */
[----:B0-----:R-:W-:-:S03]  /*4d750*/  IMAD.MOV.U32 R17, RZ, RZ, R26 ;  /* 0x000000ffff117224 */ /* 0x001fc600078e001a */
[----:B-1----:R-:W3:Y:S04]  /*4d760*/  LDL.LU.64 R18, [R1+0x1d50] ;  /* 0x001d500001127983 */ /* 0x002ee80000300a00 */
[----:B------:R-:W4:Y:S04]  /*4d770*/  LDL.LU R16, [R1+0x1d48] ;  /* 0x001d480001107983 */ /* 0x000f280000300800 */
[----:B------:R-:W3:Y:S04]  /*4d780*/  LDL.LU.64 R26, [R1+0x1d40] ;  /* 0x001d4000011a7983 */ /* 0x000ee80000300a00 */
[----:B------:R-:W3:Y:S01]  /*4d790*/  LDL.LU.64 R24, [R1+0x1d38] ;  /* 0x001d380001187983 */ /* 0x000ee20000300a00 */
[C---:B--2---:R-:W-:Y:S06]  /*4d7a0*/  HMMA.16816.F32 R8, R20.reuse, R14, R8 ;  /* 0x0000000e1408723c */ /* 0x044fec0000001808 */
[----:B---3--:R-:W-:-:S15]  /*4d7b0*/  HMMA.16816.F32 R24, R20, R18, R24 ;  /* 0x000000121418723c */ /* 0x008fde0000001818 */
[----:B------:R-:W-:-:S08]  /*4d7c0*/  NOP ;  /* 0x0000000000007918 */ /* 0x000fd00000000000 */
        /* <DEDUP_REMOVED lines=18> */
[----:B------:R-:W2:Y:S04]  /*4d8f0*/  LDL.LU R12, [R1+0x120] ;  /* 0x00012000010c7983 */ /* 0x000ea80000300800 */
[----:B------:R-:W2:Y:S04]  /*4d900*/  LDL.LU R13, [R1+0x124] ;  /* 0x00012400010d7983 */ /* 0x000ea80000300800 */
[----:B0-----:R-:W3:Y:S04]  /*4d910*/  LDL.LU R14, [R1+0x128] ;  /* 0x00012800010e7983 */ /* 0x001ee80000300800 */
        /* <DEDUP_REMOVED lines=77> */
[----:B------:R-:W4:Y:S04]  /*4ddf0*/  LDL.LU.64 R10, [R1+0x8] ;  /* 0x00000800010a7983 */ /* 0x000f280000300a00 */
        /* <DEDUP_REMOVED lines=34> */
[----:B------:R1:W-:Y:S01]  /*4e020*/  STL.64 [R1+0x8f8], R18 ;  /* 0x0008f81201007387 */ /* 0x0003e20000100a00 */
[----:B0-----:R-:W-:-:S03]  /*4e030*/  IMAD.MOV.U32 R17, RZ, RZ, R10 ;  /* 0x000000ffff117224 */ /* 0x001fc600078e000a */
[----:B-1----:R-:W2:Y:S01]  /*4e040*/  LDL.LU.64 R18, [R1+0x1cf8] ;  /* 0x001cf80001127983 */ /* 0x002ea20000300a00 */
[----:B------:R-:W-:-:S03]  /*4e050*/  IMAD.MOV.U32 R16, RZ, RZ, R11 ;  /* 0x000000ffff107224 */ /* 0x000fc600078e000b */
[----:B------:R-:W3:Y:S02]  /*4e060*/  LDL.LU.64 R10, [R1+0x1cf0] ;  /* 0x001cf000010a7983 */ /* 0x000ee40000300a00 */
[----:B---3--:R-:W-:-:S15]  /*4e070*/  HMMA.16816.F32 R4, R20, R10, R4 ;  /* 0x0000000a1404723c */ /* 0x008fde0000001804 */
[----:B------:R-:W-:-:S08]  /*4e080*/  NOP ;  /* 0x0000000000007918 */ /* 0x000fd00000000000 */
[----:B------:R-:W-:Y:S04]  /*4e090*/  STL.64 [R1+0x8e0], R4 ;  /* 0x0008e00401007387 */ /* 0x000fe80000100a00 */
[----:B------:R0:W-:Y:S04]  /*4e0a0*/  STL.64 [R1+0x8e8], R6 ;  /* 0x0008e80601007387 */ /* 0x0001e80000100a00 */
[----:B0-----:R-:W3:Y:S04]  /*4e0b0*/  LDL.LU.64 R6, [R1+0x1ce8] ;  /* 0x001ce80001067983 */ /* 0x001ee80000300a00 */
[----:B------:R-:W4:Y:S04]  /*4e0c0*/  LDL.LU.64 R4, [R1+0x1ce0] ;  /* 0x001ce00001047983 */ /* 0x000f280000300a00 */
[----:B------:R0:W-:Y:S04]  /*4e0d0*/  STL.64 [R1+0x1bb0], R10 ;  /* 0x001bb00a01007387 */ /* 0x0001e80000100a00 */
[----:B------:R-:W4:Y:S04]  /*4e0e0*/  LDL.LU R8, [R1+0x110] ;  /* 0x0001100001087983 */ /* 0x000f280000300800 */
[----:B------:R-:W4:Y:S04]  /*4e0f0*/  LDL.LU R9, [R1+0x114] ;  /* 0x0001140001097983 */ /* 0x000f280000300800 */
[----:B0-----:R-:W4:Y:S04]  /*4e100*/  LDL.LU R10, [R1+0x118] ;  /* 0x00011800010a7983 */ /* 0x001f280000300800 */
[----:B------:R-:W4:Y:S01]  /*4e110*/  LDL.LU R11, [R1+0x11c] ;  /* 0x00011c00010b7983 */ /* 0x000f220000300800 */
[----:B---3--:R-:W-:Y:S03]  /*4e120*/  HMMA.16816.F32 R20, R20, R6, R24 ;  /* 0x000000061414723c */ /* 0x008fe60000001818 */
[----:B------:R-:W2:Y:S04]  /*4e130*/  LDL.LU.64 R26, [R1+0x1cd8] ;  /* 0x001cd800011a7983 */ /* 0x000ea80000300a00 */
[----:B------:R-:W2:-:S15]  /*4e140*/  LDL.LU.64 R24, [R1+0x1cd0] ;  /* 0x001cd00001187983 */ /* 0x000e9e0000300a00 */
[----:B------:R-:W-:-:S01]  /*4e150*/  NOP ;  /* 0x0000000000007918 */ /* 0x000fc20000000000 */
[----:B------:R-:W-:Y:S04]  /*4e160*/  STL.64 [R1+0x820], R20 ;  /* 0x0008201401007387 */ /* 0x000fe80000100a00 */
[----:B------:R0:W-:Y:S02]  /*4e170*/  STL.64 [R1+0x828], R22 ;  /* 0x0008281601007387 */ /* 0x0001e40000100a00 */
[----:B0-----:R-:W-:Y:S02]  /*4e180*/  IMAD.MOV.U32 R22, RZ, RZ, R17 ;  /* 0x000000ffff167224 */ /* 0x001fe400078e0011 */
[----:B------:R-:W-:Y:S01]  /*4e190*/  IMAD.MOV.U32 R23, RZ, RZ, R16 ;  /* 0x000000ffff177224 */ /* 0x000fe200078e0010 */
[----:B------:R0:W-:Y:S04]  /*4e1a0*/  STL.64 [R1+0x1b80], R6 ;  /* 0x001b800601007387 */ /* 0x0001e80000100a00 */
[----:B0-----:R-:W3:Y:S01]  /*4e1b0*/  LDL.LU.64 R6, [R1+0xe20] ;  /* 0x000e200001067983 */ /* 0x001ee20000300a00 */
        /* <DEDUP_REMOVED lines=78> */
[----:B------:R-:W4:-:S15]  /*4e6a0*/  LDL.LU.64 R14, [R1+0x1bc0] ;  /* 0x001bc000010e7983 */ /* 0x000f1e0000300a00 */
[----:B------:R-:W-:-:S06]  /*4e6b0*/  NOP ;  /* 0x0000000000007918 */ /* 0x000fcc0000000000 */
[----:B------:R0:W-:Y:S04]  /*4e6c0*/  STL.64 [R1+0x8b0], R16 ;  /* 0x0008b01001007387 */ /* 0x0001e80000100a00 */
[----:B------:R-:W-:Y:S01]  /*4e6d0*/  STL.64 [R1+0x8b8], R18 ;  /* 0x0008b81201007387 */ /* 0x000fe20000100a00 */
[----:B0-----:R-:W-:-:S03]  /*4e6e0*/  IMAD.MOV.U32 R17, RZ, RZ, R0 ;  /* 0x000000ffff117224 */ /* 0x001fc600078e0000 */
[----:B------:R-:W2:Y:S01]  /*4e6f0*/  LDL.LU R0, [R1+0x1bb8] ;  /* 0x001bb80001007983 */ /* 0x000ea20000300800 */
[----:B----4-:R-:W-:Y:S03]  /*4e700*/  HMMA.16816.F32 R12, R24, R14, R8 ;  /* 0x0000000e180c723c */ /* 0x010fe60000001808 */
[----:B------:R-:W4:-:S15]  /*4e710*/  LDL.LU.64 R10, [R1+0x1bb0] ;  /* 0x001bb000010a7983 */ /* 0x000f1e0000300a00 */
[----:B------:R-:W-:-:S05]  /*4e720*/  NOP ;  /* 0x0000000000007918 */ /* 0x000fca0000000000 */
[----:B------:R-:W-:Y:S04]  /*4e730*/  STL.64 [R1+0x4f0], R12 ;  /* 0x0004f00c01007387 */ /* 0x000fe80000100a00 */
[----:B------:R0:W-:Y:S04]  /*4e740*/  STL.64 [R1+0x4f8], R14 ;  /* 0x0004f80e01007387 */ /* 0x0001e80000100a00 */
[----:B0-----:R-:W3:Y:S04]  /*4e750*/  LDL.LU.64 R14, [R1+0x1ba8] ;  /* 0x001ba800010e7983 */ /* 0x001ee80000300a00 */
[----:B------:R-:W3:Y:S01]  /*4e760*/  LDL.LU.64 R12, [R1+0x1ba0] ;  /* 0x001ba000010c7983 */ /* 0x000ee20000300a00 */
[----:B------:R-:W-:-:S02]  /*4e770*/  IMAD.MOV.U32 R16, RZ, RZ, R3 ;  /* 0x000000ffff107224 */ /* 0x000fc400078e0003 */
[----:B------:R-:W0:Y:S01]  /*4e780*/  LDC R3, c[0x0][0x238] ;  /* 0x00008e00ff037b82 */ /* 0x000e220000000800 */
[----:B---3--:R-:W-:Y:S01]  /*4e790*/  HMMA.16816.F32 R20, R24, R22, R12 ;  /* 0x000000161814723c */ /* 0x008fe2000000180c */
[----:B------:R-:W4:Y:S04]  /*4e7a0*/  LDL.LU.64 R14, [R1+0x1b98] ;  /* 0x001b9800010e7983 */ /* 0x000f280000300a00 */
[----:B------:R-:W4:Y:S01]  /*4e7b0*/  LDL.LU.64 R12, [R1+0x1b90] ;  /* 0x001b9000010c7983 */ /* 0x000f220000300a00 */
[----:B------:R-:W-:Y:S02]  /*4e7c0*/  IMAD.MOV.U32 R19, RZ, RZ, R2 ;  /* 0x000000ffff137224 */ /* 0x000fe400078e0002 */
[----:B0-----:R-:W-:-:S04]  /*4e7d0*/  IMAD.SHL.U32 R2, R3, 0x40, RZ ;  /* 0x0000004003027824 */ /* 0x001fc800078e00ff */
[----:B------:R-:W-:-:S05]  /*4e7e0*/  IMAD.SHL.U32 R2, R2, 0x2, RZ ;  /* 0x0000000202027824 */ /* 0x000fca00078e00ff */
[----:B------:R-:W-:-:S06]  /*4e7f0*/  IADD3 R8, P0, R4, R2, RZ ;  /* 0x0000000204087210 */ /* 0x000fcc0007f1e0ff */
[----:B------:R-:W-:Y:S04]  /*4e800*/  STL.64 [R1+0x350], R20 ;  /* 0x0003501401007387 */ /* 0x000fe80000100a00 */
[----:B------:R-:W-:Y:S04]  /*4e810*/  STL.64 [R1+0x358], R22 ;  /* 0x0003581601007387 */ /* 0x000fe80000100a00 */
[----:B------:R0:W-:Y:S01]  /*4e820*/  STL [R1+0x1a88], R8 ;  /* 0x001a880801007387 */ /* 0x0001e20000100800 */
[----:B------:R-:W-:Y:S01]  /*4e830*/  IADD3 R9, P1, R6, R2, RZ ;  /* 0x0000000206097210 */ /* 0x000fe20007f3e0ff */
[----:B------:R-:W-:-:S02]  /*4e840*/  IMAD.MOV.U32 R18, RZ, RZ, R29 ;  /* 0x000000ffff127224 */ /* 0x000fc400078e001d */
[----:B--2---:R-:W-:Y:S01]  /*4e850*/  VIADD R0, R0, 0x1 ;  /* 0x0000000100007836 */ /* 0x004fe20000000000 */
[----:B----4-:R-:W-:-:S15]  /*4e860*/  HMMA.16816.F32 R12, R24, R10, R12 ;  /* 0x0000000a180c723c */ /* 0x010fde000000180c */
[----:B------:R-:W-:-:S08]  /*4e870*/  NOP ;  /* 0x0000000000007918 */ /* 0x000fd00000000000 */
[----:B------:R-:W-:Y:S04]  /*4e880*/  STL.64 [R1+0x2b0], R12 ;  /* 0x0002b00c01007387 */ /* 0x000fe80000100a00 */
[----:B------:R1:W-:Y:S04]  /*4e890*/  STL.64 [R1+0x2b8], R14 ;  /* 0x0002b80e01007387 */ /* 0x0003e80000100a00 */
[----:B0-----:R-:W2:Y:S04]  /*4e8a0*/  LDL.LU R8, [R1+0x1228] ;  /* 0x0012280001087983 */ /* 0x001ea80000300800 */
[----:B------:R-:W3:Y:S04]  /*4e8b0*/  LDL.LU R10, [R1+0x1220] ;  /* 0x00122000010a7983 */ /* 0x000ee80000300800 */
        /* <DEDUP_REMOVED lines=13> */
[----:B------:R0:W-:Y:S04]  /*4e990*/  STL [R1+0x1a8c], R9 ;  /* 0x001a8c0901007387 */ /* 0x0001e80000100800 */
[----:B0-----:R-:W2:Y:S04]  /*4e9a0*/  LDL.LU R9, [R1+0x1230] ;  /* 0x0012300001097983 */ /* 0x001ea80000300800 */
[----:B------:R0:W-:Y:S04]  /*4e9b0*/  STL [R1+0xe44], R0 ;  /* 0x000e440001007387 */ /* 0x0001e80000100800 */
[----:B0-----:R-:W3:Y:S02]  /*4e9c0*/  LDL.LU R0, [R1+0x1b88] ;  /* 0x001b880001007983 */ /* 0x001ee40000300800 */
[----:B---3--:R-:W-:-:S02]  /*4e9d0*/  IMAD.X R4, R5, 0x1, R0, P0 ;  /* 0x0000000105047824 */ /* 0x008fc400000e0600 */
[----:B------:R-:W-:-:S03]  /*4e9e0*/  IMAD.X R5, R7, 0x1, R0, P1 ;  /* 0x0000000107057824 */ /* 0x000fc600008e0600 */
[----:B------:R0:W-:Y:S04]  /*4e9f0*/  STL [R1+0x1a90], R4 ;  /* 0x001a900401007387 */ /* 0x0001e80000100800 */
[----:B0-----:R-:W3:Y:S04]  /*4ea00*/  LDL.LU R4, [R1+0x1238] ;  /* 0x0012380001047983 */ /* 0x001ee80000300800 */
[----:B------:R-:W4:Y:S04]  /*4ea10*/  LDL.LU.64 R6, [R1+0x1b80] ;  /* 0x001b800001067983 */ /* 0x000f280000300a00 */
[----:B------:R0:W-:Y:S04]  /*4ea20*/  STL [R1+0x1a94], R5 ;  /* 0x001a940501007387 */ /* 0x0001e80000100800 */
[----:B0-----:R-:W2:Y:S01]  /*4ea30*/  LDL R5, [R1+0xe44] ;  /* 0x000e440001057983 */ /* 0x001ea20000100800 */
[----:B----4-:R-:W-:Y:S01]  /*4ea40*/  HMMA.16816.F32 R16, R24, R6, R16 ;  /* 0x000000061810723c */ /* 0x010fe20000001810 */
[----:B------:R-:W0:Y:S08]  /*4ea50*/  LDC R27, c[0x0][0x238] ;  /* 0x00008e00ff1b7b82 */ /* 0x000e300000000800 */
[----:B------:R-:W1:Y:S01]  /*4ea60*/  LDC R6, c[0x0][0x230] ;  /* 0x00008c00ff067b82 */ /* 0x000e620000000800 */
[----:B0-----:R-:W-:-:S04]  /*4ea70*/  IMAD.SHL.U32 R27, R27, 0x40, RZ ;  /* 0x000000401b1b7824 */ /* 0x001fc800078e00ff */
[----:B------:R-:W-:-:S09]  /*4ea80*/  IMAD.SHL.U32 R27, R27, 0x2, RZ ;  /* 0x000000021b1b7824 */ /* 0x000fd200078e00ff */
[----:B------:R-:W-:Y:S04]  /*4ea90*/  STL [R1+0x1aa4], R16 ;  /* 0x001aa41001007387 */ /* 0x000fe80000100800 */
[----:B------:R-:W-:Y:S01]  /*4eaa0*/  STL [R1+0x1aa0], R17 ;  /* 0x001aa01101007387 */ /* 0x000fe20000100800 */
[-C--:B---3--:R-:W-:Y:S02]  /*4eab0*/  IADD3 R4, P5, R4, R27.reuse, RZ ;  /* 0x0000001b04047210 */ /* 0x088fe40007fbe0ff */
[-C--:B--2---:R-:W-:Y:S02]  /*4eac0*/  IADD3 R9, P6, R9, R27.reuse, RZ ;  /* 0x0000001b09097210 */ /* 0x084fe40007fde0ff */
[-C--:B------:R-:W-:Y:S01]  /*4ead0*/  IADD3 R8, P1, R8, R27.reuse, RZ ;  /* 0x0000001b08087210 */ /* 0x080fe20007f3e0ff */
[----:B------:R-:W-:Y:S01]  /*4eae0*/  STL [R1+0x1a9c], R18 ;  /* 0x001a9c1201007387 */ /* 0x000fe20000100800 */
[----:B------:R-:W-:-:S03]  /*4eaf0*/  IADD3 R10, P2, R10, R27, RZ ;  /* 0x0000001b0a0a7210 */ /* 0x000fc60007f5e0ff */
[----:B------:R-:W-:Y:S01]  /*4eb00*/  STL [R1+0x1a98], R19 ;  /* 0x001a981301007387 */ /* 0x000fe20000100800 */
[----:B------:R-:W-:-:S03]  /*4eb10*/  IADD3 R11, P3, R11, R27, RZ ;  /* 0x0000001b0b0b7210 */ /* 0x000fc60007f7e0ff */
[----:B------:R-:W-:Y:S01]  /*4eb20*/  STL [R1+0x1238], R4 ;  /* 0x0012380401007387 */ /* 0x000fe20000100800 */
[----:B------:R-:W-:-:S03]  /*4eb30*/  IADD3 R20, P4, R20, R27, RZ ;  /* 0x0000001b14147210 */ /* 0x000fc60007f9e0ff */
[----:B------:R-:W-:Y:S01]  /*4eb40*/  STL [R1+0x1230], R9 ;  /* 0x0012300901007387 */ /* 0x000fe20000100800 */
[----:B------:R-:W-:-:S03]  /*4eb50*/  IMAD.X R21, R21, 0x1, R0, P5 ;  /* 0x0000000115157824 */ /* 0x000fc600028e0600 */
        /* <DEDUP_REMOVED lines=14> */
[----:B------:R-:W-:Y:S04]  /*4ec40*/  STL [R1+0x1200], R15 ;  /* 0x0012000f01007387 */ /* 0x000fe80000100800 */
[----:B------:R-:W-:Y:S01]  /*4ec50*/  STL [R1+0x1224], R14 ;  /* 0x0012240e01007387 */ /* 0x000fe20000100800 */
[----:B------:R-:W-:-:S03]  /*4ec60*/  IMAD.X R29, R29, 0x1, R0, P3 ;  /* 0x000000011d1d7824 */ /* 0x000fc600018e0600 */
[----:B------:R-:W-:Y:S01]  /*4ec70*/  STL [R1+0x11f8], R12 ;  /* 0x0011f80c01007387 */ /* 0x000fe20000100800 */
[----:B------:R-:W-:-:S03]  /*4ec80*/  IADD3 R2, P3, R2, R27, RZ ;  /* 0x0000001b02027210 */ /* 0x000fc60007f7e0ff */
[----:B------:R-:W-:Y:S04]  /*4ec90*/  STL [R1+0x121c], R13 ;  /* 0x00121c0d01007387 */ /* 0x000fe80000100800 */
[----:B------:R-:W-:Y:S04]  /*4eca0*/  STL [R1+0x11f0], R28 ;  /* 0x0011f01c01007387 */ /* 0x000fe80000100800 */
[----:B------:R0:W-:Y:S01]  /*4ecb0*/  STL [R1+0x1b78], R0 ;  /* 0x001b780001007387 */ /* 0x0001e20000100800 */
[----:B------:R-:W-:-:S03]  /*4ecc0*/  IMAD.X R3, R3, 0x1, R0, P4 ;  /* 0x0000000103037824 */ /* 0x000fc600020e0600 */
[----:B------:R-:W-:Y:S04]  /*4ecd0*/  STL [R1+0x1214], R29 ;  /* 0x0012141d01007387 */ /* 0x000fe80000100800 */
[----:B0-----:R-:W2:Y:S04]  /*4ece0*/  LDL.LU R0, [R1+0x11e0] ;  /* 0x0011e00001007983 */ /* 0x001ea80000300800 */
[----:B------:R-:W-:Y:S04]  /*4ecf0*/  STL [R1+0x11e8], R2 ;  /* 0x0011e80201007387 */ /* 0x000fe80000100800 */
[----:B------:R-:W3:Y:S04]  /*4ed00*/  LDL.LU R19, [R1+0x11d0] ;  /* 0x0011d00001137983 */ /* 0x000ee80000300800 */
[----:B------:R-:W-:Y:S04]  /*4ed10*/  STL [R1+0x120c], R3 ;  /* 0x00120c0301007387 */ /* 0x000fe80000100800 */
[----:B---3--:R0:W-:Y:S04]  /*4ed20*/  STL [R1+0x1b6c], R19 ;  /* 0x001b6c1301007387 */ /* 0x0081e80000100800 */
[----:B0-----:R-:W3:Y:S01]  /*4ed30*/  LDL.LU R19, [R1+0x11fc] ;  /* 0x0011fc0001137983 */ /* 0x001ee20000300800 */
[----:B-1----:R-:W-:-:S03]  /*4ed40*/  VIADD R6, R6, 0x3f ;  /* 0x0000003f06067836 */ /* 0x002fc60000000000 */
[----:B---3--:R0:W-:Y:S04]  /*4ed50*/  STL [R1+0x1b70], R19 ;  /* 0x001b701301007387 */ /* 0x0081e80000100800 */
[----:B0-----:R-:W3:Y:S01]  /*4ed60*/  LDL.LU R19, [R1+0x11d8] ;  /* 0x0011d80001137983 */ /* 0x001ee20000300800 */
[----:B------:R-:W-:-:S04]  /*4ed70*/  SHF.R.S32.HI R7, RZ, 0x1f, R6 ;  /* 0x0000001fff077819 */ /* 0x000fc80000011406 */
[----:B------:R-:W-:-:S04]  /*4ed80*/  LEA.HI R7, R7, R6, RZ, 0x6 ;  /* 0x0000000607077211 */ /* 0x000fc800078f30ff */
[----:B------:R-:W-:-:S04]  /*4ed90*/  SHF.R.S32.HI R7, RZ, 0x6, R7 ;  /* 0x00000006ff077819 */ /* 0x000fc80000011407 */
[----:B------:R-:W-:Y:S02]  /*4eda0*/  ISETP.NE.U32.AND P0, PT, R5, R7, PT ;  /* 0x000000070500720c */ /* 0x000fe40003f05070 */
[----:B--2---:R-:W-:Y:S01]  /*4edb0*/  IADD3 R0, P4, R0, R27, RZ ;  /* 0x0000001b00007210 */ /* 0x004fe20007f9e0ff */
[----:B---3--:R0:W-:Y:S04]  /*4edc0*/  STL [R1+0x1b74], R19 ;  /* 0x001b741301007387 */ /* 0x0081e80000100800 */
[----:B0-----:R-:W2:Y:S04]  /*4edd0*/  LDL.LU R19, [R1+0x1204] ;  /* 0x0012040001137983 */ /* 0x001ea80000300800 */
[----:B------:R-:W3:Y:S04]  /*4ede0*/  LDL.LU R18, [R1+0x11f4] ;  /* 0x0011f40001127983 */ /* 0x000ee80000300800 */
        /* <DEDUP_REMOVED lines=26> */
[----:B0-----:R-:W2:Y:S02]  /*4ef90*/  LDL.LU R0, [R1+0x1b78] ;  /* 0x001b780001007983 */ /* 0x001ea40000300800 */
[----:B--2---:R-:W-:-:S05]  /*4efa0*/  IMAD.X R19, R19, 0x1, R0, P5 ;  /* 0x0000000113137824 */ /* 0x004fca00028e0600 */
[----:B------:R0:W-:Y:S04]  /*4efb0*/  STL [R1+0x1204], R19 ;  /* 0x0012041301007387 */ /* 0x0001e80000100800 */
[----:B0-----:R-:W2:Y:S02]  /*4efc0*/  LDL.LU R19, [R1+0x1b74] ;  /* 0x001b740001137983 */ /* 0x001ea40000300800 */
[----:B--2---:R-:W-:-:S05]  /*4efd0*/  IADD3 R19, P5, R19, R27, RZ ;  /* 0x0000001b13137210 */ /* 0x004fca0007fbe0ff */
[----:B------:R0:W-:Y:S04]  /*4efe0*/  STL [R1+0x11d8], R19 ;  /* 0x0011d81301007387 */ /* 0x0001e80000100800 */
[----:B0-----:R-:W2:Y:S02]  /*4eff0*/  LDL.LU R19, [R1+0x1b70] ;  /* 0x001b700001137983 */ /* 0x001ea40000300800 */
[----:B--2---:R-:W-:-:S05]  /*4f000*/  IMAD.X R19, R19, 0x1, R0, P6 ;  /* 0x0000000113137824 */ /* 0x004fca00030e0600 */
[----:B------:R0:W-:Y:S04]  /*4f010*/  STL [R1+0x11fc], R19 ;  /* 0x0011fc1301007387 */ /* 0x0001e80000100800 */
[----:B0-----:R-:W2:Y:S01]  /*4f020*/  LDL.LU R19, [R1+0x1b6c] ;  /* 0x001b6c0001137983 */ /* 0x001ea20000300800 */
[--C-:B---3--:R-:W-:Y:S01]  /*4f030*/  IMAD.X R18, R18, 0x1, R0.reuse, P1 ;  /* 0x0000000112127824 */ /* 0x108fe200008e0600 */
[-C--:B----4-:R-:W-:Y:S01]  /*4f040*/  IADD3 R17, P1, R17, R27.reuse, RZ ;  /* 0x0000001b11117210 */ /* 0x090fe20007f3e0ff */
[--C-:B------:R-:W-:Y:S01]  /*4f050*/  IMAD.X R16, R16, 0x1, R0.reuse, P2 ;  /* 0x0000000110107824 */ /* 0x100fe200010e0600 */
[-C--:B------:R-:W-:Y:S01]  /*4f060*/  IADD3 R24, P2, R24, R27.reuse, RZ ;  /* 0x0000001b18187210 */ /* 0x080fe20007f5e0ff */
        /* <DEDUP_REMOVED lines=16> */
[----:B------:R-:W-:Y:S01]  /*4f170*/  IMAD.X R2, R2, 0x1, R0, P1 ;  /* 0x0000000102027824 */ /* 0x000fe200008e0600 */
[----:B------:R-:W-:-:S02]  /*4f180*/  IADD3 R3, P1, R3, R27, RZ ;  /* 0x0000001b03037210 */ /* 0x000fc40007f3e0ff */
[----:B--2---:R-:W-:-:S05]  /*4f190*/  IADD3 R19, P6, R19, R27, RZ ;  /* 0x0000001b13137210 */ /* 0x004fca0007fde0ff */
[----:B------:R-:W-:Y:S04]  /*4f1a0*/  STL [R1+0x11d0], R19 ;  /* 0x0011d01301007387 */ /* 0x000fe80000100800 */
[----:B------:R-:W-:Y:S04]  /*4f1b0*/  STL [R1+0x11f4], R18 ;  /* 0x0011f41201007387 */ /* 0x000fe80000100800 */
[----:B------:R-:W-:Y:S04]  /*4f1c0*/  STL [R1+0x11c8], R17 ;  /* 0x0011c81101007387 */ /* 0x000fe80000100800 */
[----:B------:R-:W-:Y:S04]  /*4f1d0*/  STL [R1+0x11ec], R16 ;  /* 0x0011ec1001007387 */ /* 0x000fe80000100800 */
[----:B------:R-:W-:Y:S04]  /*4f1e0*/  STL [R1+0x11c0], R24 ;  /* 0x0011c01801007387 */ /* 0x000fe80000100800 */
[----:B------:R-:W-:Y:S04]  /*4f1f0*/  STL [R1+0x11e4], R25 ;  /* 0x0011e41901007387 */ /* 0x000fe80000100800 */
[----:B------:R-:W-:Y:S01]  /*4f200*/  STL [R1+0x11b8], R26 ;  /* 0x0011b81a01007387 */ /* 0x000fe20000100800 */
[----:B------:R-:W-:-:S03]  /*4f210*/  IMAD.X R9, R9, 0x1, R0, P6 ;  /* 0x0000000109097824 */ /* 0x000fc600030e0600 */
[----:B------:R-:W-:Y:S01]  /*4f220*/  STL [R1+0x11dc], R6 ;  /* 0x0011dc0601007387 */ /* 0x000fe20000100800 */
[----:B------:R-:W-:-:S03]  /*4f230*/  IADD3 R8, P6, R8, R27, RZ ;  /* 0x0000001b08087210 */ /* 0x000fc60007fde0ff */
        /* <DEDUP_REMOVED lines=12> */
[----:B------:R-:W-:Y:S04]  /*4f300*/  STL [R1+0x11ac], R15 ;  /* 0x0011ac0f01007387 */ /* 0x000fe80000100800 */
[----:B------:R-:W-:Y:S01]  /*4f310*/  STL [R1+0x1180], R14 ;  /* 0x0011800e01007387 */ /* 0x000fe20000100800 */
[----:B------:R-:W-:-:S03]  /*4f320*/  IADD3 R29, P6, R29, R27, RZ ;  /* 0x0000001b1d1d7210 */ /* 0x000fc60007fde0ff */
[----:B------:R-:W-:Y:S04]  /*4f330*/  STL [R1+0x11a4], R12 ;  /* 0x0011a40c01007387 */ /* 0x000fe80000100800 */
[----:B------:R-:W-:Y:S04]  /*4f340*/  STL [R1+0x1178], R13 ;  /* 0x0011780d01007387 */ /* 0x000fe80000100800 */
[----:B------:R-:W-:Y:S04]  /*4f350*/  STL [R1+0x119c], R28 ;  /* 0x00119c1c01007387 */ /* 0x000fe80000100800 */
[----:B------:R0:W-:Y:S04]  /*4f360*/  STL [R1+0x1b68], R27 ;  /* 0x001b681b01007387 */ /* 0x0001e80000100800 */
[----:B------:R-:W-:Y:S04]  /*4f370*/  STL [R1+0x1170], R29 ;  /* 0x0011701d01007387 */ /* 0x000fe80000100800 */
[----:B0-----:R-:W2:Y:S04]  /*4f380*/  LDL.LU R27, [R1+0x118c] ;  /* 0x00118c00011b7983 */ /* 0x001ea80000300800 */
[----:B------:R-:W-:Y:S04]  /*4f390*/  STL [R1+0x1194], R2 ;  /* 0x0011940201007387 */ /* 0x000fe80000100800 */
[----:B------:R-:W3:Y:S04]  /*4f3a0*/  LDL.LU R19, [R1+0x117c] ;  /* 0x00117c0001137983 */ /* 0x000ee80000300800 */
[----:B------:R-:W-:Y:S04]  /*4f3b0*/  STL [R1+0x1168], R3 ;  /* 0x0011680301007387 */ /* 0x000fe80000100800 */
[----:B---3--:R0:W-:Y:S04]  /*4f3c0*/  STL [R1+0x1b5c], R19 ;  /* 0x001b5c1301007387 */ /* 0x0081e80000100800 */
[----:B0-----:R-:W3:Y:S04]  /*4f3d0*/  LDL.LU R19, [R1+0x1158] ;  /* 0x0011580001137983 */ /* 0x001ee80000300800 */
[----:B---3--:R0:W-:Y:S04]  /*4f3e0*/  STL [R1+0x1b60], R19 ;  /* 0x001b601301007387 */ /* 0x0081e80000100800 */
[----:B0-----:R-:W3:Y:S01]  /*4f3f0*/  LDL.LU R19, [R1+0x1184] ;  /* 0x0011840001137983 */ /* 0x001ee20000300800 */
[----:B--2---:R-:W-:-:S03]  /*4f400*/  IMAD.X R27, R27, 0x1, R0, P2 ;  /* 0x000000011b1b7824 */ /* 0x004fc600010e0600 */
[----:B---3--:R0:W-:Y:S04]  /*4f410*/  STL [R1+0x1b64], R19 ;  /* 0x001b641301007387 */ /* 0x0081e80000100800 */
[----:B0-----:R-:W2:Y:S04]  /*4f420*/  LDL.LU R19, [R1+0x1160] ;  /* 0x0011600001137983 */ /* 0x001ea80000300800 */
[----:B------:R-:W3:Y:S04]  /*4f430*/  LDL.LU R18, [R1+0x1150] ;  /* 0x0011500001127983 */ /* 0x000ee80000300800 */
[----:B------:R-:W4:Y:S04]  /*4f440*/  LDL.LU R17, [R1+0x1174] ;  /* 0x0011740001117983 */ /* 0x000f280000300800 */
        /* <DEDUP_REMOVED lines=24> */
[----:B------:R0:W-:Y:S04]  /*4f5d0*/  STL [R1+0x118c], R27 ;  /* 0x00118c1b01007387 */ /* 0x0001e80000100800 */
[----:B0-----:R-:W2:Y:S02]  /*4f5e0*/  LDL.LU R27, [R1+0x1b68] ;  /* 0x001b6800011b7983 */ /* 0x001ea40000300800 */
[----:B--2---:R-:W-:-:S05]  /*4f5f0*/  IADD3 R19, P2, R19, R27, RZ ;  /* 0x0000001b13137210 */ /* 0x004fca0007f5e0ff */
[----:B------:R0:W-:Y:S04]  /*4f600*/  STL [R1+0x1160], R19 ;  /* 0x0011601301007387 */ /* 0x0001e80000100800 */
[----:B0-----:R-:W2:Y:S02]  /*4f610*/  LDL.LU R19, [R1+0x1b64] ;  /* 0x001b640001137983 */ /* 0x001ea40000300800 */
[----:B--2---:R-:W-:-:S05]  /*4f620*/  IMAD.X R19, R19, 0x1, R0, P3 ;  /* 0x0000000113137824 */ /* 0x004fca00018e0600 */
[----:B------:R0:W-:Y:S04]  /*4f630*/  STL [R1+0x1184], R19 ;  /* 0x0011841301007387 */ /* 0x0001e80000100800 */
[----:B0-----:R-:W2:Y:S02]  /*4f640*/  LDL.LU R19, [R1+0x1b60] ;  /* 0x001b600001137983 */ /* 0x001ea40000300800 */
[----:B--2---:R-:W-:-:S05]  /*4f650*/  IADD3 R19, P3, R19, R27, RZ ;  /* 0x0000001b13137210 */ /* 0x004fca0007f7e0ff */
[----:B------:R0:W-:Y:S04]  /*4f660*/  STL [R1+0x1158], R19 ;  /* 0x0011581301007387 */ /* 0x0001e80000100800 */
[----:B0-----:R-:W2:Y:S01]  /*4f670*/  LDL.LU R19, [R1+0x1b5c] ;  /* 0x001b5c0001137983 */ /* 0x001ea20000300800 */
[--C-:B----4-:R-:W-:Y:S01]  /*4f680*/  IMAD.X R17, R17, 0x1, R0.reuse, P5 ;  /* 0x0000000111117824 */ /* 0x110fe200028e0600 */
[-C--:B---3--:R-:W-:Y:S01]  /*4f690*/  IADD3 R16, P5, R16, R27.reuse, RZ ;  /* 0x0000001b10107210 */ /* 0x088fe20007fbe0ff */
        /* <DEDUP_REMOVED lines=17> */
[----:B------:R-:W-:Y:S01]  /*4f7b0*/  IADD3 R28, P3, R28, R27, RZ ;  /* 0x0000001b1c1c7210 */ /* 0x000fe20007f7e0ff */
[----:B------:R-:W-:-:S02]  /*4f7c0*/  IMAD.X R3, R3, 0x1, R0, P5 ;  /* 0x0000000103037824 */ /* 0x000fc400028e0600 */
[----:B--2---:R-:W-:Y:S01]  /*4f7d0*/  IMAD.X R19, R19, 0x1, R0, P4 ;  /* 0x0000000113137824 */ /* 0x004fe200020e0600 */
[----:B------:R-:W-:-:S04]  /*4f7e0*/  IADD3 R18, P4, R18, R27, RZ ;  /* 0x0000001b12127210 */ /* 0x000fc80007f9e0ff */
        /* <DEDUP_REMOVED lines=38> */
[----:B--2---:R-:W-:-:S03]  /*4fa50*/  IADD3 R0, P5, R0, R27, RZ ;  /* 0x0000001b00007210 */ /* 0x004fc60007fbe0ff */
        /* <DEDUP_REMOVED lines=330> */
[----:B0-----:R-:W3:Y:S01]  /*50f00*/  LDL.LU R3, [R1+0xf24] ;  /* 0x000f240001037983 */ /* 0x001ee20000300800 */
        /* <DEDUP_REMOVED lines=53> */
[----:B------:R-:W-:Y:S04]  /*51260*/  STL [R1+0xf18], R15 ;  /* 0x000f180f01007387 */ /* 0x000fe80000100800 */
[----:B------:R-:W-:Y:S04]  /*51270*/  STL [R1+0xf3c], R14 ;  /* 0x000f3c0e01007387 */ /* 0x000fe80000100800 */
[----:B------:R-:W-:Y:S04]  /*51280*/  STL [R1+0xf10], R12 ;  /* 0x000f100c01007387 */ /* 0x000fe80000100800 */
[----:B------:R0:W-:Y:S04]  /*51290*/  STL [R1+0xf2c], R2 ;  /* 0x000f2c0201007387 */ /* 0x0001e80000100800 */
[----:B------:R-:W-:Y:S04]  /*512a0*/  STL [R1+0xf34], R13 ;  /* 0x000f340d01007387 */ /* 0x000fe80000100800 */
[----:B0-----:R-:W2:Y:S04]  /*512b0*/  LDL.LU R2, [R1+0xef8] ;  /* 0x000ef80001027983 */ /* 0x001ea80000300800 */
[----:B------:R-:W-:Y:S04]  /*512c0*/  STL [R1+0xf08], R28 ;  /* 0x000f081c01007387 */ /* 0x000fe80000100800 */
[----:B------:R-:W3:Y:S01]  /*512d0*/  LDL.LU R19, [R1+0xee8] ;  /* 0x000ee80001137983 */ /* 0x000ee20000300800 */
[----:B------:R-:W-:Y:S01]  /*512e0*/  IADD3 R29, P6, R29, R27, RZ ;  /* 0x0000001b1d1d7210 */ /* 0x000fe20007fde0ff */
[----:B------:R-:W-:-:S02]  /*512f0*/  IMAD.X R3, R3, 0x1, R0, P1 ;  /* 0x0000000103037824 */ /* 0x000fc400008e0600 */
[----:B---3--:R0:W-:Y:S04]  /*51300*/  STL [R1+0x1b14], R19 ;  /* 0x001b141301007387 */ /* 0x0081e80000100800 */
[----:B------:R-:W-:Y:S04]  /*51310*/  STL [R1+0xf00], R29 ;  /* 0x000f001d01007387 */ /* 0x000fe80000100800 */
[----:B0-----:R-:W3:Y:S04]  /*51320*/  LDL.LU R19, [R1+0xf14] ;  /* 0x000f140001137983 */ /* 0x001ee80000300800 */
[----:B------:R-:W-:Y:S04]  /*51330*/  STL [R1+0xf24], R3 ;  /* 0x000f240301007387 */ /* 0x000fe80000100800 */
        /* <DEDUP_REMOVED lines=30> */
[----:B------:R-:W4:Y:S04]  /*51520*/  LDL.LU R29, [R1+0xeac] ;  /* 0x000eac00011d7983 */ /* 0x000f280000300800 */
[----:B0-----:R-:W4:Y:S01]  /*51530*/  LDL.LU R2, [R1+0xe80] ;  /* 0x000e800001027983 */ /* 0x001f220000300800 */
        /* <DEDUP_REMOVED lines=26> */
[----:B------:R-:W-:Y:S01]  /*516e0*/  IMAD.X R15, R15, 0x1, R0, P1 ;  /* 0x000000010f0f7824 */ /* 0x000fe200008e0600 */
[-C--:B------:R-:W-:Y:S02]  /*516f0*/  IADD3 R14, P1, R14, R27.reuse, RZ ;  /* 0x0000001b0e0e7210 */ /* 0x080fe40007f3e0ff */
[-C--:B------:R-:W-:Y:S02]  /*51700*/  IADD3 R12, P2, R12, R27.reuse, RZ ;  /* 0x0000001b0c0c7210 */ /* 0x080fe40007f5e0ff */
        /* <DEDUP_REMOVED lines=22> */
[----:B------:R0:W-:Y:S01]  /*51870*/  STL [R1+0xebc], R3 ;  /* 0x000ebc0301007387 */ /* 0x0001e20000100800 */
[----:B------:R-:W-:-:S03]  /*51880*/  IMAD.X R13, R13, 0x1, R0, P3 ;  /* 0x000000010d0d7824 */ /* 0x000fc600018e0600 */
[----:B------:R-:W-:Y:S04]  /*51890*/  STL [R1+0xec4], R15 ;  /* 0x000ec40f01007387 */ /* 0x000fe80000100800 */
[----:B0-----:R-:W2:Y:S04]  /*518a0*/  LDL.LU R3, [R1+0xea4] ;  /* 0x000ea40001037983 */ /* 0x001ea80000300800 */
[----:B------:R-:W-:Y:S04]  /*518b0*/  STL [R1+0xe98], R14 ;  /* 0x000e980e01007387 */ /* 0x000fe80000100800 */
[----:B------:R-:W-:Y:S04]  /*518c0*/  STL [R1+0xe90], R12 ;  /* 0x000e900c01007387 */ /* 0x000fe80000100800 */
[----:B------:R-:W-:Y:S04]  /*518d0*/  STL [R1+0xeb4], R13 ;  /* 0x000eb40d01007387 */ /* 0x000fe80000100800 */
[----:B------:R-:W3:Y:S01]  /*518e0*/  LDL.LU R19, [R1+0xe94] ;  /* 0x000e940001137983 */ /* 0x000ee20000300800 */
[----:B------:R-:W-:Y:S01]  /*518f0*/  IADD3 R28, P3, R28, R27, RZ ;  /* 0x0000001b1c1c7210 */ /* 0x000fe20007f7e0ff */
[----:B------:R-:W-:-:S04]  /*51900*/  IMAD.X R29, R29, 0x1, R0, P4 ;  /* 0x000000011d1d7824 */ /* 0x000fc800020e0600 */
[----:B------:R-:W-:Y:S04]  /*51910*/  STL [R1+0xe88], R28 ;  /* 0x000e881c01007387 */ /* 0x000fe80000100800 */
[----:B---3--:R0:W-:Y:S04]  /*51920*/  STL [R1+0x1b08], R19 ;  /* 0x001b081301007387 */ /* 0x0081e80000100800 */
[----:B------:R-:W-:Y:S04]  /*51930*/  STL [R1+0xeac], R29 ;  /* 0x000eac1d01007387 */ /* 0x000fe80000100800 */
[----:B0-----:R-:W3:Y:S01]  /*51940*/  LDL.LU R19, [R1+0xe70] ;  /* 0x000e700001137983 */ /* 0x001ee20000300800 */
[----:B------:R-:W-:-:S05]  /*51950*/  IADD3 R2, P4, R2, R27, RZ ;  /* 0x0000001b02027210 */ /* 0x000fca0007f9e0ff */
[----:B------:R-:W-:Y:S04]  /*51960*/  STL [R1+0xe80], R2 ;  /* 0x000e800201007387 */ /* 0x000fe80000100800 */
        /* <DEDUP_REMOVED lines=29> */
[----:B------:R-:W3:Y:S04]  /*51b40*/  LDL.LU R29, [R1+0x124c] ;  /* 0x00124c00011d7983 */ /* 0x000ee80000300800 */
[----:B------:R-:W3:Y:S04]  /*51b50*/  LDL.LU R2, [R1+0x1908] ;  /* 0x0019080001027983 */ /* 0x000ee80000300800 */
        /* <DEDUP_REMOVED lines=15> */
[----:B------:R-:W-:Y:S01]  /*51c50*/  IADD3 R6, P4, R6, R27, RZ ;  /* 0x0000001b06067210 */ /* 0x000fe20007f9e0ff */
[--C-:B------:R-:W-:Y:S01]  /*51c60*/  IMAD.X R7, R7, 0x1, R0.reuse, P5 ;  /* 0x0000000107077824 */ /* 0x100fe200028e0600 */
[----:B------:R-:W-:Y:S01]  /*51c70*/  IADD3 R5, P5, R5, UR7, RZ ;  /* 0x0000000705057c10 */ /* 0x000fe2000ffbe0ff */
[--C-:B------:R-:W-:Y:S01]  /*51c80*/  IMAD.X R4, R4, 0x1, R0.reuse, P6 ;  /* 0x0000000104047824 */ /* 0x100fe200030e0600 */
[----:B------:R-:W-:Y:S01]  /*51c90*/  IADD3 R9, P6, R9, UR7, RZ ;  /* 0x0000000709097c10 */ /* 0x000fe2000ffde0ff */
[--C-:B------:R-:W-:Y:S01]  /*51ca0*/  IMAD.X R11, R11, 0x1, R0.reuse, P2 ;  /* 0x000000010b0b7824 */ /* 0x100fe200010e0600 */
[----:B------:R-:W-:Y:S01]  /*51cb0*/  IADD3 R20, P2, R20, UR7, RZ ;  /* 0x0000000714147c10 */ /* 0x000fe2000ff5e0ff */
[--C-:B------:R-:W-:Y:S01]  /*51cc0*/  IMAD.X R21, R21, 0x1, R0.reuse, P3 ;  /* 0x0000000115157824 */ /* 0x100fe200018e0600 */
[----:B------:R-:W-:Y:S01]  /*51cd0*/  IADD3 R22, P3, R22, UR7, RZ ;  /* 0x0000000716167c10 */ /* 0x000fe2000ff7e0ff */
[----:B------:R-:W-:Y:S01]  /*51ce0*/  IMAD.X R23, R23, 0x1, R0, P4 ;  /* 0x0000000117177824 */ /* 0x000fe200020e0600 */
[----:B------:R-:W-:-:S02]  /*51cf0*/  IADD3 R15, P4, R15, UR7, RZ ;  /* 0x000000070f0f7c10 */ /* 0x000fc4000ff9e0ff */
[----:B------:R-:W-:Y:S02]  /*51d00*/  IADD3.X R14, R14, UR6, RZ, P5, !PT ;  /* 0x000000060e0e7c10 */ /* 0x000fe4000affe4ff */
[----:B------:R-:W-:Y:S02]  /*51d10*/  IADD3 R12, P5, R12, UR7, RZ ;  /* 0x000000070c0c7c10 */ /* 0x000fe4000ffbe0ff */
[----:B------:R-:W-:Y:S02]  /*51d20*/  IADD3.X R13, R13, UR6, RZ, P6, !PT ;  /* 0x000000060d0d7c10 */ /* 0x000fe4000b7fe4ff */
[----:B------:R-:W-:Y:S01]  /*51d30*/  IADD3 R28, P6, R28, UR7, RZ ;  /* 0x000000071c1c7c10 */ /* 0x000fe2000ffde0ff */
        /* <DEDUP_REMOVED lines=12> */
[----:B------:R-:W-:-:S03]  /*51e00*/  IADD3 R10, P1, R10, UR7, RZ ;  /* 0x000000070a0a7c10 */ /* 0x000fc6000ff3e0ff */
[----:B------:R-:W-:Y:S04]  /*51e10*/  STL [R1+0x1928], R5 ;  /* 0x0019280501007387 */ /* 0x000fe80000100800 */
[----:B------:R-:W-:Y:S04]  /*51e20*/  STL [R1+0xe6c], R4 ;  /* 0x000e6c0401007387 */ /* 0x000fe80000100800 */
[----:B------:R-:W-:Y:S04]  /*51e30*/  STL [R1+0x1250], R9 ;  /* 0x0012500901007387 */ /* 0x000fe80000100800 */
[----:B------:R-:W-:Y:S04]  /*51e40*/  STL [R1+0xe64], R8 ;  /* 0x000e640801007387 */ /* 0x000fe80000100800 */
[----:B------:R-:W-:Y:S04]  /*51e50*/  STL [R1+0x1924], R10 ;  /* 0x0019240a01007387 */ /* 0x000fe80000100800 */
[----:B------:R-:W-:Y:S04]  /*51e60*/  STL [R1+0xe5c], R11 ;  /* 0x000e5c0b01007387 */ /* 0x000fe80000100800 */
[----:B------:R-:W-:Y:S04]  /*51e70*/  STL [R1+0x1920], R20 ;  /* 0x0019201401007387 */ /* 0x000fe80000100800 */
[----:B------:R0:W-:Y:S04]  /*51e80*/  STL [R1+0x1aa8], R0 ;  /* 0x001aa80001007387 */ /* 0x0001e80000100800 */
        /* <DEDUP_REMOVED lines=8> */
[----:B0-----:R-:W2:Y:S01]  /*51f10*/  LDL.LU R0, [R1+0x18f8] ;  /* 0x0018f80001007983 */ /* 0x001ea20000300800 */
[----:B------:R-:W-:-:S02]  /*51f20*/  IADD3.X R29, R29, UR6, RZ, P1, !PT ;  /* 0x000000061d1d7c10 */ /* 0x000fc40008ffe4ff */
[----:B------:R-:W-:-:S03]  /*51f30*/  IADD3 R2, P1, R2, UR7, RZ ;  /* 0x0000000702027c10 */ /* 0x000fc6000ff3e0ff */
[----:B------:R-:W-:Y:S04]  /*51f40*/  STL [R1+0x124c], R29 ;  /* 0x00124c1d01007387 */ /* 0x000fe80000100800 */
[----:B--2---:R0:W-:Y:S04]  /*51f50*/  STL [R1+0x1b00], R0 ;  /* 0x001b000001007387 */ /* 0x0041e80000100800 */
[----:B------:R-:W-:Y:S04]  /*51f60*/  STL [R1+0x1908], R2 ;  /* 0x0019080201007387 */ /* 0x000fe80000100800 */
[----:B0-----:R-:W2:Y:S01]  /*51f70*/  LDL.LU R0, [R1+0x1244] ;  /* 0x0012440001007983 */ /* 0x001ea20000300800 */
[----:B------:R-:W-:-:S05]  /*51f80*/  IADD3.X R3, R3, UR6, RZ, P2, !PT ;  /* 0x0000000603037c10 */ /* 0x000fca00097fe4ff */
[----:B------:R-:W-:Y:S04]  /*51f90*/  STL [R1+0x1248], R3 ;  /* 0x0012480301007387 */ /* 0x000fe80000100800 */
[----:B--2---:R0:W-:Y:S04]  /*51fa0*/  STL [R1+0x1b04], R0 ;  /* 0x001b040001007387 */ /* 0x0041e80000100800 */
        /* <DEDUP_REMOVED lines=29> */
[----:B--2---:R-:W-:-:S05]  /*52180*/  IADD3 R0, P2, R0, UR7, RZ ;  /* 0x0000000700007c10 */ /* 0x004fca000ff5e0ff */
[----:B------:R0:W-:Y:S04]  /*52190*/  STL [R1+0x1900], R0 ;  /* 0x0019000001007387 */ /* 0x0001e80000100800 */
[----:B0-----:R-:W2:Y:S02]  /*521a0*/  LDL.LU R0, [R1+0x1b04] ;  /* 0x001b040001007983 */ /* 0x001ea40000300800 */
[----:B--2---:R-:W-:-:S05]  /*521b0*/  IADD3.X R0, R0, UR6, RZ, P3, !PT ;  /* 0x0000000600007c10 */ /* 0x004fca0009ffe4ff */
[----:B------:R0:W-:Y:S04]  /*521c0*/  STL [R1+0x1244], R0 ;  /* 0x0012440001007387 */ /* 0x0001e80000100800 */
[----:B0-----:R-:W2:Y:S01]  /*521d0*/  LDL.LU R0, [R1+0x1b00] ;  /* 0x001b000001007983 */ /* 0x001ea20000300800 */
[----:B---3--:R-:W-:Y:S02]  /*521e0*/  IADD3.X R19, R19, UR6, RZ, P4, !PT ;  /* 0x0000000613137c10 */ /* 0x008fe4000a7fe4ff */
[----:B----4-:R-:W-:Y:S02]  /*521f0*/  IADD3 R18, P4, R18, UR7, RZ ;  /* 0x0000000712127c10 */ /* 0x010fe4000ff9e0ff */
[----:B------:R-:W-:Y:S02]  /*52200*/  IADD3.X R17, R17, UR6, RZ, P5, !PT ;  /* 0x0000000611117c10 */ /* 0x000fe4000affe4ff */
[----:B------:R-:W-:-:S02]  /*52210*/  IADD3 R16, P5, R16, UR7, RZ ;  /* 0x0000000710107c10 */ /* 0x000fc4000ffbe0ff */
[----:B------:R-:W-:Y:S02]  /*52220*/  IADD3.X R24, R24, UR6, RZ, P6, !PT ;  /* 0x0000000618187c10 */ /* 0x000fe4000b7fe4ff */
[----:B------:R-:W-:Y:S02]  /*52230*/  IADD3 R25, P6, R25, UR7, RZ ;  /* 0x0000000719197c10 */ /* 0x000fe4000ffde0ff */
[----:B------:R-:W-:Y:S02]  /*52240*/  IADD3.X R26, R26, UR6, RZ, P1, !PT ;  /* 0x000000061a1a7c10 */ /* 0x000fe40008ffe4ff */
[----:B------:R-:W-:Y:S02]  /*52250*/  IADD3 R27, P1, R27, UR7, RZ ;  /* 0x000000071b1b7c10 */ /* 0x000fe4000ff3e0ff */
        /* <DEDUP_REMOVED lines=13> */
[----:B--2---:R-:W-:-:S05]  /*52330*/  IADD3 R0, P3, R0, UR7, RZ ;  /* 0x0000000700007c10 */ /* 0x004fca000ff7e0ff */
[----:B------:R0:W-:Y:S04]  /*52340*/  STL [R1+0x18f8], R0 ;  /* 0x0018f80001007387 */ /* 0x0001e80000100800 */
[----:B------:R-:W-:Y:S04]  /*52350*/  STL [R1+0x1240], R19 ;  /* 0x0012401301007387 */ /* 0x000fe80000100800 */
[----:B------:R-:W-:Y:S04]  /*52360*/  STL [R1+0x18f0], R18 ;  /* 0x0018f01201007387 */ /* 0x000fe80000100800 */
[----:B------:R-:W-:Y:S04]  /*52370*/  STL [R1+0x123c], R17 ;  /* 0x00123c1101007387 */ /* 0x000fe80000100800 */
[----:B------:R-:W-:Y:S04]  /*52380*/  STL [R1+0x18e8], R16 ;  /* 0x0018e81001007387 */ /* 0x000fe80000100800 */
[----:B------:R-:W-:Y:S04]  /*52390*/  STL [R1+0x190c], R24 ;  /* 0x00190c1801007387 */ /* 0x000fe80000100800 */
[----:B------:R-:W-:Y:S01]  /*523a0*/  STL [R1+0x18e0], R25 ;  /* 0x0018e01901007387 */ /* 0x000fe20000100800 */
[----:B------:R-:W-:-:S03]  /*523b0*/  IADD3.X R5, R5, UR6, RZ, P3, !PT ;  /* 0x0000000605057c10 */ /* 0x000fc60009ffe4ff */
        /* <DEDUP_REMOVED lines=22> */
[----:B0-----:R-:W2:Y:S01]  /*52520*/  LDL.LU R0, [R1+0x18a4] ;  /* 0x0018a40001007983 */ /* 0x001ea20000300800 */
[----:B------:R-:W-:-:S02]  /*52530*/  IADD3 R29, P4, R29, UR7, RZ ;  /* 0x000000071d1d7c10 */ /* 0x000fc4000ff9e0ff */
[----:B------:R-:W-:-:S03]  /*52540*/  IADD3.X R2, R2, UR6, RZ, P5, !PT ;  /* 0x0000000602027c10 */ /* 0x000fc6000affe4ff */
[----:B------:R-:W-:Y:S04]  /*52550*/  STL [R1+0x1890], R29 ;  /* 0x0018901d01007387 */ /* 0x000fe80000100800 */
[----:B--2---:R0:W-:Y:S04]  /*52560*/  STL [R1+0x1af8], R0 ;  /* 0x001af80001007387 */ /* 0x0041e80000100800 */
[----:B------:R-:W-:Y:S04]  /*52570*/  STL [R1+0x18b4], R2 ;  /* 0x0018b40201007387 */ /* 0x000fe80000100800 */
[----:B0-----:R-:W2:Y:S01]  /*52580*/  LDL.LU R0, [R1+0x1880] ;  /* 0x0018800001007983 */ /* 0x001ea20000300800 */
[----:B------:R-:W-:-:S05]  /*52590*/  IADD3 R3, P5, R3, UR7, RZ ;  /* 0x0000000703037c10 */ /* 0x000fca000ffbe0ff */
[----:B------:R-:W-:Y:S04]  /*525a0*/  STL [R1+0x1888], R3 ;  /* 0x0018880301007387 */ /* 0x000fe80000100800 */
[----:B--2---:R0:W-:Y:S04]  /*525b0*/  STL [R1+0x1afc], R0 ;  /* 0x001afc0001007387 */ /* 0x0041e80000100800 */
        /* <DEDUP_REMOVED lines=28> */
[----:B------:R-:W3:Y:S01]  /*52780*/  LDL.LU R3, [R1+0x1834] ;  /* 0x0018340001037983 */ /* 0x000ee20000300800 */
[----:B--2---:R-:W-:-:S05]  /*52790*/  IADD3.X R0, R0, UR6, RZ, P6, !PT ;  /* 0x0000000600007c10 */ /* 0x004fca000b7fe4ff */
[----:B------:R0:W-:Y:S04]  /*527a0*/  STL [R1+0x18ac], R0 ;  /* 0x0018ac0001007387 */ /* 0x0001e80000100800 */
[----:B0-----:R-:W2:Y:S02]  /*527b0*/  LDL.LU R0, [R1+0x1afc] ;  /* 0x001afc0001007983 */ /* 0x001ea40000300800 */
[----:B--2---:R-:W-:-:S05]  /*527c0*/  IADD3 R0, P6, R0, UR7, RZ ;  /* 0x0000000700007c10 */ /* 0x004fca000ffde0ff */
[----:B------:R0:W-:Y:S04]  /*527d0*/  STL [R1+0x1880], R0 ;  /* 0x0018800001007387 */ /* 0x0001e80000100800 */
[----:B0-----:R-:W2:Y:S01]  /*527e0*/  LDL.LU R0, [R1+0x1af8] ;  /* 0x001af80001007983 */ /* 0x001ea20000300800 */
[----:B----4-:R-:W-:Y:S02]  /*527f0*/  IADD3.X R18, R18, UR6, RZ, P2, !PT ;  /* 0x0000000612127c10 */ /* 0x010fe400097fe4ff */
[----:B---3--:R-:W-:Y:S02]  /*52800*/  IADD3 R17, P2, R17, UR7, RZ ;  /* 0x0000000711117c10 */ /* 0x008fe4000ff5e0ff */
        /* <DEDUP_REMOVED lines=18> */
[----:B--2---:R-:W-:Y:S02]  /*52930*/  IADD3.X R0, R0, UR6, RZ, P1, !PT ;  /* 0x0000000600007c10 */ /* 0x004fe40008ffe4ff */
[----:B------:R-:W-:-:S03]  /*52940*/  IADD3 R19, P1, R19, UR7, RZ ;  /* 0x0000000713137c10 */ /* 0x000fc6000ff3e0ff */
[----:B------:R0:W-:Y:S04]  /*52950*/  STL [R1+0x18a4], R0 ;  /* 0x0018a40001007387 */ /* 0x0001e80000100800 */
        /* <DEDUP_REMOVED lines=483> */
[----:B------:R-:W-:-:S02]  /*54790*/  IADD3.X R2, R2, UR6, RZ, P2, !PT ;  /* 0x0000000602027c10 */ /* 0x000fc400097fe4ff */
[----:B------:R-:W-:Y:S02]  /*547a0*/  IADD3 R29, P1, R29, UR7, RZ ;  /* 0x000000071d1d7c10 */ /* 0x000fe4000ff3e0ff */
[----:B--2---:R-:W-:-:S05]  /*547b0*/  IADD3 R0, P6, R0, UR7, RZ ;  /* 0x0000000700007c10 */ /* 0x004fca000ffde0ff */
        /* <DEDUP_REMOVED lines=32> */
[----:B0-----:R-:W2:Y:S04]  /*549c0*/  LDL.LU R2, [R1+0x15c4] ;  /* 0x0015c40001027983 */ /* 0x001ea80000300800 */
[----:B------:R-:W3:Y:S01]  /*549d0*/  LDL.LU R0, [R1+0x15bc] ;  /* 0x0015bc0001007983 */ /* 0x000ee20000300800 */
[----:B------:R-:W-:-:S03]  /*549e0*/  IADD3 R3, P2, R3, UR7, RZ ;  /* 0x0000000703037c10 */ /* 0x000fc6000ff5e0ff */
[----:B---3--:R0:W-:Y:S04]  /*549f0*/  STL [R1+0x1acc], R0 ;  /* 0x001acc0001007387 */ /* 0x0081e80000100800 */
[----:B------:R1:W-:Y:S04]  /*54a00*/  STL [R1+0x15a0], R3 ;  /* 0x0015a00301007387 */ /* 0x0003e80000100800 */
        /* <DEDUP_REMOVED lines=24> */
[----:B--2---:R-:W-:-:S03]  /*54b90*/  IADD3.X R2, R2, UR6, RZ, P3, !PT ;  /* 0x0000000602027c10 */ /* 0x004fc60009ffe4ff */
[----:B------:R-:W2:Y:S04]  /*54ba0*/  LDL.LU R13, [R1+0x155c] ;  /* 0x00155c00010d7983 */ /* 0x000ea80000300800 */
[----:B------:R-:W2:Y:S04]  /*54bb0*/  LDL.LU R28, [R1+0x1530] ;  /* 0x00153000011c7983 */ /* 0x000ea80000300800 */
[----:B------:R-:W2:Y:S04]  /*54bc0*/  LDL.LU R29, [R1+0x1554] ;  /* 0x00155400011d7983 */ /* 0x000ea80000300800 */
[----:B-1----:R-:W2:Y:S04]  /*54bd0*/  LDL.LU R3, [R1+0x1528] ;  /* 0x0015280001037983 */ /* 0x002ea80000300800 */
[----:B------:R0:W-:Y:S04]  /*54be0*/  STL [R1+0x15c4], R2 ;  /* 0x0015c40201007387 */ /* 0x0001e80000100800 */
[----:B0-----:R-:W2:Y:S01]  /*54bf0*/  LDL.LU R2, [R1+0x154c] ;  /* 0x00154c0001027983 */ /* 0x001ea20000300800 */
[----:B---3--:R-:W-:-:S05]  /*54c00*/  IADD3 R0, P3, R0, UR7, RZ ;  /* 0x0000000700007c10 */ /* 0x008fca000ff7e0ff */
[----:B------:R0:W-:Y:S04]  /*54c10*/  STL [R1+0x1598], R0 ;  /* 0x0015980001007387 */ /* 0x0001e80000100800 */
[----:B0-----:R-:W3:Y:S01]  /*54c20*/  LDL.LU R0, [R1+0x1acc] ;  /* 0x001acc0001007983 */ /* 0x001ee20000300800 */
[----:B----4-:R-:W-:Y:S02]  /*54c30*/  IADD3.X R18, R18, UR6, RZ, P5, !PT ;  /* 0x0000000612127c10 */ /* 0x010fe4000affe4ff */
        /* <DEDUP_REMOVED lines=20> */
[----:B------:R-:W-:-:S02]  /*54d80*/  IADD3 R3, P5, R3, UR7, RZ ;  /* 0x0000000703037c10 */ /* 0x000fc4000ffbe0ff */
[----:B---3--:R-:W-:Y:S02]  /*54d90*/  IADD3.X R0, R0, UR6, RZ, P4, !PT ;  /* 0x0000000600007c10 */ /* 0x008fe4000a7fe4ff */
        /* <DEDUP_REMOVED lines=24> */
[----:B------:R-:W-:Y:S04]  /*54f20*/  STL [R1+0x156c], R23 ;  /* 0x00156c1701007387 */ /* 0x000fe80000100800 */
[----:B------:R-:W-:Y:S01]  /*54f30*/  STL [R1+0x1540], R15 ;  /* 0x0015400f01007387 */ /* 0x000fe20000100800 */
[----:B------:R-:W-:-:S03]  /*54f40*/  IADD3 R28, P4, R28, UR7, RZ ;  /* 0x000000071c1c7c10 */ /* 0x000fc6000ff9e0ff */
        /* <DEDUP_REMOVED lines=8> */
[----:B------:R-:W-:-:S03]  /*54fd0*/  IADD3.X R2, R2, UR6, RZ, P6, !PT ;  /* 0x0000000602027c10 */ /* 0x000fc6000b7fe4ff */
[----:B---3--:R0:W-:Y:S04]  /*54fe0*/  STL [R1+0x1ac8], R0 ;  /* 0x001ac80001007387 */ /* 0x0081e80000100800 */
[----:B0-----:R-:W3:Y:S04]  /*54ff0*/  LDL.LU R0, [R1+0x1544] ;  /* 0x0015440001007983 */ /* 0x001ee80000300800 */
        /* <DEDUP_REMOVED lines=24> */
[----:B--2---:R-:W-:-:S03]  /*55180*/  IADD3 R3, P6, R3, UR7, RZ ;  /* 0x0000000703037c10 */ /* 0x004fc6000ffde0ff */
[----:B------:R-:W2:Y:S04]  /*55190*/  LDL.LU R13, [R1+0x14b8] ;  /* 0x0014b800010d7983 */ /* 0x000ea80000300800 */
[----:B------:R-:W2:Y:S04]  /*551a0*/  LDL.LU R28, [R1+0x14dc] ;  /* 0x0014dc00011c7983 */ /* 0x000ea80000300800 */
[----:B0-----:R-:W2:Y:S04]  /*551b0*/  LDL.LU R2, [R1+0x14b0] ;  /* 0x0014b00001027983 */ /* 0x001ea80000300800 */
[----:B------:R-:W2:Y:S04]  /*551c0*/  LDL.LU R29, [R1+0x14d4] ;  /* 0x0014d400011d7983 */ /* 0x000ea80000300800 */
[----:B------:R0:W-:Y:S04]  /*551d0*/  STL [R1+0x1520], R3 ;  /* 0x0015200301007387 */ /* 0x0001e80000100800 */
[----:B0-----:R-:W2:Y:S01]  /*551e0*/  LDL.LU R3, [R1+0x14a8] ;  /* 0x0014a80001037983 */ /* 0x001ea20000300800 */
[----:B---3--:R-:W-:-:S05]  /*551f0*/  IADD3.X R0, R0, UR6, RZ, P1, !PT ;  /* 0x0000000600007c10 */ /* 0x008fca0008ffe4ff */
        /* <DEDUP_REMOVED lines=24> */
[----:B---3--:R-:W-:-:S05]  /*55380*/  IADD3 R0, P1, R0, UR7, RZ ;  /* 0x0000000700007c10 */ /* 0x008fca000ff3e0ff */
        /* <DEDUP_REMOVED lines=33> */
[----:B------:R-:W-:-:S02]  /*555a0*/  IADD3.X R29, R29, UR6, RZ, P3, !PT ;  /* 0x000000061d1d7c10 */ /* 0x000fc40009ffe4ff */
[----:B------:R-:W-:Y:S01]  /*555b0*/  IADD3 R3, P3, R3, UR7, RZ ;  /* 0x0000000703037c10 */ /* 0x000fe2000ff7e0ff */
[----:B---3--:R0:W-:Y:S04]  /*555c0*/  STL [R1+0x1ac4], R0 ;  /* 0x001ac40001007387 */ /* 0x0081e80000100800 */
[----:B------:R-:W-:Y:S04]  /*555d0*/  STL [R1+0x14d4], R29 ;  /* 0x0014d41d01007387 */ /* 0x000fe80000100800 */
        /* <DEDUP_REMOVED lines=27> */
[----:B0-----:R-:W2:Y:S04]  /*55790*/  LDL.LU R3, [R1+0x1438] ;  /* 0x0014380001037983 */ /* 0x001ea80000300800 */
[----:B------:R-:W2:Y:S04]  /*557a0*/  LDL.LU R28, [R1+0x145c] ;  /* 0x00145c00011c7983 */ /* 0x000ea80000300800 */
[----:B------:R-:W2:Y:S04]  /*557b0*/  LDL.LU R29, [R1+0x1430] ;  /* 0x00143000011d7983 */ /* 0x000ea80000300800 */
        /* <DEDUP_REMOVED lines=47> */
[----:B--2---:R-:W-:-:S03]  /*55ab0*/  IADD3.X R13, R13, UR6, RZ, P5, !PT ;  /* 0x000000060d0d7c10 */ /* 0x004fc6000affe4ff */
[----:B------:R-:W-:Y:S01]  /*55ac0*/  STL [R1+0x147c], R21 ;  /* 0x00147c1501007387 */ /* 0x000fe20000100800 */
[----:B------:R-:W-:-:S03]  /*55ad0*/  IADD3 R3, P5, R3, UR7, RZ ;  /* 0x0000000703037c10 */ /* 0x000fc6000ffbe0ff */
        /* <DEDUP_REMOVED lines=10> */
[----:B------:R-:W-:-:S03]  /*55b80*/  IADD3 R29, P6, R29, UR7, RZ ;  /* 0x000000071d1d7c10 */ /* 0x000fc6000ffde0ff */
[----:B------:R-:W-:Y:S01]  /*55b90*/  STL [R1+0x145c], R28 ;  /* 0x00145c1c01007387 */ /* 0x000fe20000100800 */
[----:B------:R-:W-:-:S03]  /*55ba0*/  IADD3.X R2, R2, UR6, RZ, P1, !PT ;  /* 0x0000000602027c10 */ /* 0x000fc60008ffe4ff */
        /* <DEDUP_REMOVED lines=28> */
[----:B0-----:R-:W2:Y:S04]  /*55d70*/  LDL.LU R2, [R1+0x13c0] ;  /* 0x0013c00001027983 */ /* 0x001ea80000300800 */
[----:B------:R-:W2:Y:S04]  /*55d80*/  LDL.LU R13, [R1+0x13e4] ;  /* 0x0013e400010d7983 */ /* 0x000ea80000300800 */
[----:B------:R-:W2:Y:S04]  /*55d90*/  LDL.LU R28, [R1+0x13b8] ;  /* 0x0013b800011c7983 */ /* 0x000ea80000300800 */
        /* <DEDUP_REMOVED lines=58> */
[----:B------:R-:W-:Y:S04]  /*56140*/  STL [R1+0x13e4], R13 ;  /* 0x0013e40d01007387 */ /* 0x000fe80000100800 */
[----:B------:R-:W3:Y:S01]  /*56150*/  LDL.LU R0, [R1+0x13cc] ;  /* 0x0013cc0001007983 */ /* 0x000ee20000300800 */
[----:B------:R-:W-:-:S02]  /*56160*/  IADD3 R28, P3, R28, UR7, RZ ;  /* 0x000000071c1c7c10 */ /* 0x000fc4000ff7e0ff */
[----:B------:R-:W-:-:S03]  /*56170*/  IADD3.X R29, R29, UR6, RZ, P4, !PT ;  /* 0x000000061d1d7c10 */ /* 0x000fc6000a7fe4ff */
[----:B------:R-:W-:Y:S01]  /*56180*/  STL [R1+0x13b8], R28 ;  /* 0x0013b81c01007387 */ /* 0x000fe20000100800 */
[----:B------:R-:W-:-:S03]  /*56190*/  IADD3 R3, P4, R3, UR7, RZ ;  /* 0x0000000703037c10 */ /* 0x000fc6000ff9e0ff */
        /* <DEDUP_REMOVED lines=27> */
[----:B0-----:R-:W2:Y:S04]  /*56350*/  LDL.LU R3, [R1+0x1348] ;  /* 0x0013480001037983 */ /* 0x001ea80000300800 */
[----:B------:R-:W2:Y:S04]  /*56360*/  LDL.LU R12, [R1+0x136c] ;  /* 0x00136c00010c7983 */ /* 0x000ea80000300800 */
[----:B------:R-:W2:Y:S04]  /*56370*/  LDL.LU R13, [R1+0x1340] ;  /* 0x00134000010d7983 */ /* 0x000ea80000300800 */
[----:B------:R-:W2:Y:S04]  /*56380*/  LDL.LU R28, [R1+0x1364] ;  /* 0x00136400011c7983 */ /* 0x000ea80000300800 */
[----:B------:R0:W-:Y:S04]  /*56390*/  STL [R1+0x13d4], R2 ;  /* 0x0013d40201007387 */ /* 0x0001e80000100800 */
[----:B------:R-:W2:Y:S04]  /*563a0*/  LDL.LU R29, [R1+0x1338] ;  /* 0x00133800011d7983 */ /* 0x000ea80000300800 */
        /* <DEDUP_REMOVED lines=21> */
[----:B------:R-:W-:Y:S02]  /*56500*/  IADD3.X R14, R14, UR6, RZ, P5, !PT ;  /* 0x000000060e0e7c10 */ /* 0x000fe4000affe4ff */
[----:B--2---:R-:W-:Y:S02]  /*56510*/  IADD3 R3, P5, R3, UR7, RZ ;  /* 0x0000000703037c10 */ /* 0x004fe4000ffbe0ff */
        /* <DEDUP_REMOVED lines=27> */
[----:B------:R0:W-:Y:S01]  /*566d0*/  STL [R1+0x1348], R3 ;  /* 0x0013480301007387 */ /* 0x0001e20000100800 */
[----:B------:R-:W-:-:S03]  /*566e0*/  IADD3 R13, P6, R13, UR7, RZ ;  /* 0x000000070d0d7c10 */ /* 0x000fc6000ffde0ff */
[----:B------:R-:W-:Y:S04]  /*566f0*/  STL [R1+0x1350], R15 ;  /* 0x0013500f01007387 */ /* 0x000fe80000100800 */
[----:B0-----:R-:W2:Y:S04]  /*56700*/  LDL.LU R3, [R1+0x1330] ;  /* 0x0013300001037983 */ /* 0x001ea80000300800 */
[----:B------:R-:W-:Y:S04]  /*56710*/  STL [R1+0x1374], R14 ;  /* 0x0013740e01007387 */ /* 0x000fe80000100800 */
[----:B------:R-:W-:Y:S04]  /*56720*/  STL [R1+0x136c], R12 ;  /* 0x00136c0c01007387 */ /* 0x000fe80000100800 */
        /* <DEDUP_REMOVED lines=37> */
[----:B------:R-:W2:Y:S04]  /*56980*/  LDL.LU R28, [R1+0x12c0] ;  /* 0x0012c000011c7983 */ /* 0x000ea80000300800 */
[----:B------:R-:W2:Y:S04]  /*56990*/  LDL.LU R29, [R1+0x12e4] ;  /* 0x0012e400011d7983 */ /* 0x000ea80000300800 */
        /* <DEDUP_REMOVED lines=24> */
[----:B------:R-:W-:Y:S02]  /*56b20*/  IADD3.X R13, R13, UR6, RZ, P4, !PT ;  /* 0x000000060d0d7c10 */ /* 0x000fe4000a7fe4ff */
        /* <DEDUP_REMOVED lines=68> */
[----:B------:R-:W2:Y:S04]  /*56f70*/  LDL.LU R28, [R1+0x1270] ;  /* 0x00127000011c7983 */ /* 0x000ea80000300800 */
        /* <DEDUP_REMOVED lines=21> */
[----:B--2---:R-:W-:Y:S02]  /*570d0*/  IADD3 R3, P5, R3, UR7, RZ ;  /* 0x0000000703037c10 */ /* 0x004fe4000ffbe0ff */
        /* <DEDUP_REMOVED lines=27> */
[----:B------:R-:W-:Y:S01]  /*57290*/  STL [R1+0x1940], R22 ;  /* 0x0019401601007387 */ /* 0x000fe20000100800 */
[----:B------:R-:W-:-:S02]  /*572a0*/  IADD3.X R12, R12, UR6, RZ, P1, !PT ;  /* 0x000000060c0c7c10 */ /* 0x000fc40008ffe4ff */
[----:B------:R-:W-:Y:S01]  /*572b0*/  IADD3 R13, P1, R13, UR7, RZ ;  /* 0x000000070d0d7c10 */ /* 0x000fe2000ff3e0ff */
[----:B0-----:R-:W2:Y:S04]  /*572c0*/  LDL.LU R3, [R1+0x1968] ;  /* 0x0019680001037983 */ /* 0x001ea80000300800 */
[----:B------:R-:W-:Y:S04]  /*572d0*/  STL [R1+0x1284], R23 ;  /* 0x0012841701007387 */ /* 0x000fe80000100800 */
[----:B------:R-:W-:Y:S04]  /*572e0*/  STL [R1+0x127c], R15 ;  /* 0x00127c0f01007387 */ /* 0x000fe80000100800 */
        /* <DEDUP_REMOVED lines=9> */
[----:B------:R1:W-:Y:S04]  /*57380*/  STL [R1+0x1960], R29 ;  /* 0x0019601d01007387 */ /* 0x0003e80000100800 */
        /* <DEDUP_REMOVED lines=24> */
[----:B------:R-:W2:Y:S04]  /*57510*/  LDL.LU R15, [R1+0x19c8] ;  /* 0x0019c800010f7983 */ /* 0x000ea80000300800 */
[----:B------:R-:W2:Y:S04]  /*57520*/  LDL.LU R14, [R1+0x1964] ;  /* 0x00196400010e7983 */ /* 0x000ea80000300800 */
[----:B------:R0:W-:Y:S04]  /*57530*/  STL [R1+0x1968], R3 ;  /* 0x0019680301007387 */ /* 0x0001e80000100800 */
[----:B------:R-:W2:Y:S04]  /*57540*/  LDL.LU R12, [R1+0x19d0] ;  /* 0x0019d000010c7983 */ /* 0x000ea80000300800 */
[----:B------:R-:W2:Y:S04]  /*57550*/  LDL.LU R28, [R1+0x196c] ;  /* 0x00196c00011c7983 */ /* 0x000ea80000300800 */
[----:B-1----:R-:W2:Y:S04]  /*57560*/  LDL.LU R29, [R1+0x19d8] ;  /* 0x0019d800011d7983 */ /* 0x002ea80000300800 */
[----:B0-----:R-:W2:Y:S04]  /*57570*/  LDL.LU R2, [R1+0x1974] ;  /* 0x0019740001027983 */ /* 0x001ea80000300800 */
[----:B------:R-:W2:Y:S01]  /*57580*/  LDL.LU R3, [R1+0x19e0] ;  /* 0x0019e00001037983 */ /* 0x000ea20000300800 */
        /* <DEDUP_REMOVED lines=87> */
[----:B------:R-:W2:Y:S04]  /*57b00*/  LDL.LU R11, [R1+0x1a20] ;  /* 0x001a2000010b7983 */ /* 0x000ea80000300800 */
[----:B------:R0:W-:Y:S04]  /*57b10*/  STL [R1+0x197c], R13 ;  /* 0x00197c0d01007387 */ /* 0x0001e80000100800 */
[----:B------:R-:W2:Y:S04]  /*57b20*/  LDL.LU R20, [R1+0x19e4] ;  /* 0x0019e40001147983 */ /* 0x000ea80000300800 */
[----:B------:R-:W2:Y:S04]  /*57b30*/  LDL.LU R21, [R1+0x1a1c] ;  /* 0x001a1c0001157983 */ /* 0x000ea80000300800 */
        /* <DEDUP_REMOVED lines=18> */
[----:B---3--:R-:W-:Y:S02]  /*57c60*/  IADD3.X R0, R0, UR6, RZ, P2, !PT ;  /* 0x0000000600007c10 */ /* 0x008fe400097fe4ff */
[----:B------:R-:W-:-:S03]  /*57c70*/  IADD3 R16, P2, R16, UR7, RZ ;  /* 0x0000000710107c10 */ /* 0x000fc6000ff5e0ff */
[----:B------:R0:W-:Y:S04]  /*57c80*/  STL [R1+0x1984], R0 ;  /* 0x0019840001007387 */ /* 0x0001e80000100800 */
[----:B0-----:R1:W5:Y:S04]  /*57c90*/  LDL.LU R0, [R1+0x1aa8] ;  /* 0x001aa80001007983 */ /* 0x0013680000300800 */
        /* <DEDUP_REMOVED lines=8> */
[----:B------:R0:W-:Y:S01]  /*57d20*/  STL [R1+0x1a00], R5 ;  /* 0x001a000501007387 */ /* 0x0001e20000100800 */
[----:B------:R-:W-:-:S03]  /*57d30*/  IADD3.X R29, R29, UR6, RZ, P2, !PT ;  /* 0x000000061d1d7c10 */ /* 0x000fc600097fe4ff */
[----:B0-----:R-:W3:Y:S04]  /*57d40*/  LDL.LU R5, [R1+0x1a94] ;  /* 0x001a940001057983 */ /* 0x001ee80000300800 */
[----:B------:R0:W-:Y:S01]  /*57d50*/  STL [R1+0x199c], R4 ;  /* 0x00199c0401007387 */ /* 0x0001e20000100800 */
[----:B------:R-:W-:-:S03]  /*57d60*/  IADD3 R2, P2, R2, UR7, RZ ;  /* 0x0000000702027c10 */ /* 0x000fc6000ff5e0ff */
[----:B0-----:R-:W4:Y:S04]  /*57d70*/  LDL.LU R4, [R1+0x1a90] ;  /* 0x001a900001047983 */ /* 0x001f280000300800 */
[----:B------:R0:W-:Y:S04]  /*57d80*/  STL [R1+0x1a08], R9 ;  /* 0x001a080901007387 */ /* 0x0001e80000100800 */
[----:B0-----:R-:W3:Y:S04]  /*57d90*/  LDL.LU R9, [R1+0x1a8c] ;  /* 0x001a8c0001097983 */ /* 0x001ee80000300800 */
[----:B------:R0:W-:Y:S04]  /*57da0*/  STL [R1+0x19a4], R8 ;  /* 0x0019a40801007387 */ /* 0x0001e80000100800 */
[----:B0-----:R-:W3:Y:S04]  /*57db0*/  LDL.LU R8, [R1+0x1a88] ;  /* 0x001a880001087983 */ /* 0x001ee80000300800 */
        /* <DEDUP_REMOVED lines=9> */
[----:B0-----:R-:W4:Y:S04]  /*57e50*/  LDL.LU R2, [R1+0x1a74] ;  /* 0x001a740001027983 */ /* 0x001f280000300800 */
[----:B------:R0:W-:Y:S04]  /*57e60*/  STL [R1+0x19bc], R3 ;  /* 0x0019bc0301007387 */ /* 0x0001e80000100800 */
[----:B0-----:R-:W2:Y:S01]  /*57e70*/  LDL.LU R3, [R1+0x1a70] ;  /* 0x001a700001037983 */ /* 0x001ea20000300800 */
[----:B------:R-:W-:-:S02]  /*57e80*/  IADD3 R24, P3, R24, UR7, RZ ;  /* 0x0000000718187c10 */ /* 0x000fc4000ff7e0ff */
[----:B------:R-:W-:Y:S02]  /*57e90*/  IADD3.X R25, R25, UR6, RZ, P4, !PT ;  /* 0x0000000619197c10 */ /* 0x000fe4000a7fe4ff */
[----:B------:R-:W-:Y:S02]  /*57ea0*/  IADD3 R26, P4, R26, UR7, RZ ;  /* 0x000000071a1a7c10 */ /* 0x000fe4000ff9e0ff */
[----:B------:R-:W-:Y:S01]  /*57eb0*/  IADD3.X R27, R27, UR6, RZ, P5, !PT ;  /* 0x000000061b1b7c10 */ /* 0x000fe2000affe4ff */
[----:B------:R-:W-:Y:S04]  /*57ec0*/  STL [R1+0x1a30], R24 ;  /* 0x001a301801007387 */ /* 0x000fe80000100800 */
[----:B------:R-:W-:Y:S04]  /*57ed0*/  STL [R1+0x19c4], R25 ;  /* 0x0019c41901007387 */ /* 0x000fe80000100800 */
[----:B------:R-:W-:Y:S01]  /*57ee0*/  STL [R1+0x1a2c], R26 ;  /* 0x001a2c1a01007387 */ /* 0x000fe20000100800 */
[----:B--2---:R-:W-:-:S05]  /*57ef0*/  IADD3.X R3, R3, UR6, RZ, P6, !PT ;  /* 0x0000000603037c10 */ /* 0x004fca000b7fe4ff */
[----:B------:R0:W-:Y:S04]  /*57f00*/  STL [R1+0x19d4], R3 ;  /* 0x0019d40301007387 */ /* 0x0001e80000100800 */
[----:B------:R-:W-:Y:S04]  /*57f10*/  STL [R1+0x19cc], R27 ;  /* 0x0019cc1b01007387 */ /* 0x000fe80000100800 */
[----:B0-----:R-:W2:Y:S01]  /*57f20*/  LDL.LU R3, [R1+0x1a6c] ;  /* 0x001a6c0001037983 */ /* 0x001ea20000300800 */
[----:B------:R-:W-:Y:S02]  /*57f30*/  IADD3 R6, P5, R6, UR7, RZ ;  /* 0x0000000706067c10 */ /* 0x000fe4000ffbe0ff */
[----:B------:R-:W-:-:S02]  /*57f40*/  IADD3 R7, P6, R7, UR7, RZ ;  /* 0x0000000707077c10 */ /* 0x000fc4000ffde0ff */
[----:B------:R-:W-:Y:S02]  /*57f50*/  IADD3.X R10, R10, UR6, RZ, P1, !PT ;  /* 0x000000060a0a7c10 */ /* 0x000fe40008ffe4ff */
[----:B------:R-:W-:Y:S02]  /*57f60*/  IADD3 R11, P1, R11, UR7, RZ ;  /* 0x000000070b0b7c10 */ /* 0x000fe4000ff3e0ff */
[----:B------:R-:W-:Y:S01]  /*57f70*/  IADD3.X R20, R20, UR6, RZ, P2, !PT ;  /* 0x0000000614147c10 */ /* 0x000fe200097fe4ff */
[----:B------:R-:W-:Y:S01]  /*57f80*/  STL [R1+0x1a28], R6 ;  /* 0x001a280601007387 */ /* 0x000fe20000100800 */
[----:B------:R-:W-:-:S03]  /*57f90*/  IADD3 R21, P2, R21, UR7, RZ ;  /* 0x0000000715157c10 */ /* 0x000fc6000ff5e0ff */
[----:B------:R0:W-:Y:S01]  /*57fa0*/  STL [R1+0x1a24], R7 ;  /* 0x001a240701007387 */ /* 0x0001e20000100800 */
[----:B------:R-:W-:-:S03]  /*57fb0*/  IADD3.X R22, R22, UR6, RZ, P3, !PT ;  /* 0x0000000616167c10 */ /* 0x000fc60009ffe4ff */
[----:B------:R-:W-:Y:S01]  /*57fc0*/  STL [R1+0x19dc], R10 ;  /* 0x0019dc0a01007387 */ /* 0x000fe20000100800 */
[----:B------:R-:W-:-:S03]  /*57fd0*/  IADD3.X R23, R23, UR6, RZ, P4, !PT ;  /* 0x0000000617177c10 */ /* 0x000fc6000a7fe4ff */
[----:B------:R-:W-:Y:S04]  /*57fe0*/  STL [R1+0x1a20], R11 ;  /* 0x001a200b01007387 */ /* 0x000fe80000100800 */
[----:B------:R-:W-:Y:S01]  /*57ff0*/  STL [R1+0x19e4], R20 ;  /* 0x0019e41401007387 */ /* 0x000fe20000100800 */
[----:B------:R-:W-:-:S03]  /*58000*/  IADD3.X R12, R12, UR6, RZ, P5, !PT ;  /* 0x000000060c0c7c10 */ /* 0x000fc6000affe4ff */
[----:B------:R-:W-:Y:S01]  /*58010*/  STL [R1+0x1a1c], R21 ;  /* 0x001a1c1501007387 */ /* 0x000fe20000100800 */
[----:B------:R-:W-:-:S03]  /*58020*/  IADD3.X R13, R13, UR6, RZ, P6, !PT ;  /* 0x000000060d0d7c10 */ /* 0x000fc6000b7fe4ff */
[----:B------:R-:W-:Y:S04]  /*58030*/  STL [R1+0x19ec], R22 ;  /* 0x0019ec1601007387 */ /* 0x000fe80000100800 */
[----:B------:R-:W-:Y:S01]  /*58040*/  STL [R1+0x19f4], R23 ;  /* 0x0019f41701007387 */ /* 0x000fe20000100800 */
[----:B----4-:R-:W-:Y:S01]  /*58050*/  IADD3.X R2, R2, UR6, RZ, P2, !PT ;  /* 0x0000000602027c10 */ /* 0x010fe200097fe4ff */
[----:B0-----:R-:W-:Y:S02]  /*58060*/  IMAD.MOV.U32 R7, RZ, RZ, R4 ;  /* 0x000000ffff077224 */ /* 0x001fe400078e0004 */
[----:B---3--:R-:W-:Y:S02]  /*58070*/  IMAD.MOV.U32 R4, RZ, RZ, R9 ;  /* 0x000000ffff047224 */ /* 0x008fe400078e0009 */
[----:B------:R-:W-:Y:S01]  /*58080*/  IMAD.MOV.U32 R6, RZ, RZ, R8 ;  /* 0x000000ffff067224 */ /* 0x000fe200078e0008 */
[----:B--2---:R-:W-:-:S05]  /*58090*/  IADD3.X R3, R3, UR6, RZ, P1, !PT ;  /* 0x0000000603037c10 */ /* 0x004fca0008ffe4ff */
[----:B------:R0:W-:Y:S04]  /*580a0*/  STL [R1+0x1a0c], R3 ;  /* 0x001a0c0301007387 */ /* 0x0001e80000100800 */
[----:B------:R-:W-:Y:S04]  /*580b0*/  STL [R1+0x19fc], R12 ;  /* 0x0019fc0c01007387 */ /* 0x000fe80000100800 */
[----:B0-----:R1:W5:Y:S04]  /*580c0*/  LDL.LU R3, [R1+0x1a68] ;  /* 0x001a680001037983 */ /* 0x0013680000300800 */
[----:B------:R-:W-:Y:S04]  /*580d0*/  STL [R1+0x1a04], R13 ;  /* 0x001a040d01007387 */ /* 0x000fe80000100800 */
[----:B------:R0:W-:Y:S02]  /*580e0*/  STL [R1+0x1a14], R2 ;  /* 0x001a140201007387 */ /* 0x0001e40000100800 */
[----:B0-----:R-:W0:Y:S02]  /*580f0*/  S2R R2, SR_TID.X ;  /* 0x0000000000027919 */ /* 0x001e240000002100 */
[----:B------:R1:W-:Y:S04]  /*58100*/  STL.64 [R1+0xe20], R4 ;  /* 0x000e200401007387 */ /* 0x0003e80000100a00 */
[----:B------:R1:W-:Y:S01]  /*58110*/  STL.64 [R1+0xe28], R6 ;  /* 0x000e280601007387 */ /* 0x0003e20000100a00 */
[----:B0-----:R-:W-:-:S05]  /*58120*/  LOP3.LUT R2, R2, 0x3f, RZ, 0xc0, !PT ;  /* 0x0000003f02027812 */ /* 0x001fca00078ec0ff */
[----:B------:R-:W-:Y:S01]  /*58130*/  IMAD.SHL.U32 R2, R2, 0x2, RZ ;  /* 0x0000000202027824 */ /* 0x000fe200078e00ff */
[----:B-1----:R-:W-:Y:S06]  /*58140*/  @P0 BRA `(.L_x_2) ;  /* 0xfffffc8400000947 */ /* 0x002fec000383ffff */
[----:B-----5:R0:W-:Y:S04]  /*58150*/  STL [R1+0x1eb8], R17 ;  /* 0x001eb81101007387 */ /* 0x0201e80000100800 */
[----:B0-----:R-:W2:Y:S04]  /*58160*/  LDL.LU R17, [R1+0x82c] ;  /* 0x00082c0001117983 */ /* 0x001ea80000300800 */
[----:B------:R0:W-:Y:S04]  /*58170*/  STL [R1+0x1e84], R18 ;  /* 0x001e841201007387 */ /* 0x0001e80000100800 */
[----:B0-----:R-:W3:Y:S04]  /*58180*/  LDL.LU R18, [R1+0x3e4] ;  /* 0x0003e40001127983 */ /* 0x001ee80000300800 */
[----:B---3--:R0:W-:Y:S04]  /*58190*/  STL [R1+0x1e8c], R18 ;  /* 0x001e8c1201007387 */ /* 0x0081e80000100800 */
        /* <DEDUP_REMOVED lines=11> */
[----:B------:R0:W-:Y:S04]  /*58250*/  STL [R1+0x1e80], R16 ;  /* 0x001e801001007387 */ /* 0x0001e80000100800 */
[----:B0-----:R-:W4:Y:S04]  /*58260*/  LDL.LU R16, [R1+0x828] ;  /* 0x0008280001107983 */ /* 0x001f280000300800 */
[----:B----4-:R0:W-:Y:S04]  /*58270*/  STL [R1+0x1e88], R16 ;  /* 0x001e881001007387 */ /* 0x0101e80000100800 */
        /* <DEDUP_REMOVED lines=11> */
[----:B------:R-:W2:Y:S04]  /*58330*/  LDL.LU R29, [R1+0xa04] ;  /* 0x000a0400011d7983 */ /* 0x000ea80000300800 */
[----:B--2---:R0:W-:Y:S04]  /*58340*/  STL [R1+0x1e40], R29 ;  /* 0x001e401d01007387 */ /* 0x0041e80000100800 */
[----:B0-----:R-:W2:Y:S04]  /*58350*/  LDL.LU R29, [R1+0x2b4] ;  /* 0x0002b400011d7983 */ /* 0x001ea80000300800 */
        /* <DEDUP_REMOVED lines=16> */
[----:B------:R-:W3:Y:S04]  /*58460*/  LDL.LU R2, [R1+0x61c] ;  /* 0x00061c0001027983 */ /* 0x000ee80000300800 */
        /* <DEDUP_REMOVED lines=11> */
[----:B0-----:R-:W3:Y:S01]  /*58520*/  LDL.LU R2, [R1+0x1f0] ;  /* 0x0001f00001027983 */ /* 0x001ee20000300800 */
[----:B------:R-:W-:-:S03]  /*58530*/  F2FP.F16.F32.PACK_AB R19, R19, R17 ;  /* 0x000000111313723e */ /* 0x000fc600000000ff */
[----:B---3--:R0:W-:Y:S04]  /*58540*/  STL [R1+0x1e78], R2 ;  /* 0x001e780201007387 */ /* 0x0081e80000100800 */
        /* <DEDUP_REMOVED lines=21> */
[----:B0-----:R-:W3:Y:S04]  /*586a0*/  LDL.LU R15, [R1+0x3c4] ;  /* 0x0003c400010f7983 */ /* 0x001ee80000300800 */
[----:B------:R0:W-:Y:S04]  /*586b0*/  STL [R1+0x1a94], R14 ;  /* 0x001a940e01007387 */ /* 0x0001e80000100800 */
[----:B0-----:R-:W3:Y:S04]  /*586c0*/  LDL.LU R14, [R1+0xa0c] ;  /* 0x000a0c00010e7983 */ /* 0x001ee80000300800 */
[----:B------:R0:W-:Y:S04]  /*586d0*/  STL [R1+0x1a6c], R28 ;  /* 0x001a6c1c01007387 */ /* 0x0001e80000100800 */
[----:B0-----:R-:W3:Y:S04]  /*586e0*/  LDL.LU R28, [R1+0x3cc] ;  /* 0x0003cc00011c7983 */ /* 0x001ee80000300800 */
[----:B------:R0:W-:Y:S04]  /*586f0*/  STL [R1+0x1a68], R3 ;  /* 0x001a680301007387 */ /* 0x0001e80000100800 */
[----:B0-----:R-:W3:Y:S04]  /*58700*/  LDL.LU R3, [R1+0x974] ;  /* 0x0009740001037983 */ /* 0x001ee80000300800 */
[----:B------:R-:W4:Y:S04]  /*58710*/  LDL.LU R17, [R1+0x1eb8] ;  /* 0x001eb80001117983 */ /* 0x000f280000300800 */
[----:B------:R0:W-:Y:S04]  /*58720*/  STL [R1+0x45c], R19 ;  /* 0x00045c1301007387 */ /* 0x0001e80000100800 */
[----:B0-----:R-:W3:Y:S01]  /*58730*/  LDL.LU R19, [R1+0x224] ;  /* 0x0002240001137983 */ /* 0x001ee20000300800 */
[----:B----4-:R-:W-:-:S03]  /*58740*/  F2FP.F16.F32.PACK_AB R17, R17, R18 ;  /* 0x000000121111723e */ /* 0x010fc600000000ff */
[----:B------:R-:W4:Y:S04]  /*58750*/  LDL.LU R18, [R1+0x1eb4] ;  /* 0x001eb40001127983 */ /* 0x000f280000300800 */
[----:B------:R0:W-:Y:S04]  /*58760*/  STL [R1+0x458], R17 ;  /* 0x0004581101007387 */ /* 0x0001e80000100800 */
[----:B0-----:R-:W3:Y:S01]  /*58770*/  LDL.LU R17, [R1+0x97c] ;  /* 0x00097c0001117983 */ /* 0x001ee20000300800 */
[----:B----4-:R-:W-:-:S03]  /*58780*/  F2FP.F16.F32.PACK_AB R18, R16, R18 ;  /* 0x000000121012723e */ /* 0x010fc600000000ff */
[----:B------:R-:W4:Y:S04]  /*58790*/  LDL.LU R16, [R1+0x1eb0] ;  /* 0x001eb00001107983 */ /* 0x000f280000300800 */
[----:B------:R0:W-:Y:S04]  /*587a0*/  STL [R1+0x454], R18 ;  /* 0x0004541201007387 */ /* 0x0001e80000100800 */
[----:B0-----:R-:W4:Y:S02]  /*587b0*/  LDL.LU R18, [R1+0x1eac] ;  /* 0x001eac0001127983 */ /* 0x001f240000300800 */
[----:B----4-:R-:W-:-:S02]  /*587c0*/  F2FP.F16.F32.PACK_AB R18, R16, R18 ;  /* 0x000000121012723e */ /* 0x010fc400000000ff */
        /* <DEDUP_REMOVED lines=20> */
[----:B------:R-:W2:Y:S04]  /*58910*/  LDL.LU R16, [R1+0x1e80] ;  /* 0x001e800001107983 */ /* 0x000ea80000300800 */
[----:B------:R0:W-:Y:S04]  /*58920*/  STL [R1+0x43c], R18 ;  /* 0x00043c1201007387 */ /* 0x0001e80000100800 */
[----:B0-----:R-:W4:Y:S01]  /*58930*/  LDL.LU R18, [R1+0x22c] ;  /* 0x00022c0001127983 */ /* 0x001f220000300800 */
[----:B--2---:R-:W-:-:S03]  /*58940*/  F2FP.F16.F32.PACK_AB R16, R16, R29 ;  /* 0x0000001d1010723e */ /* 0x004fc600000000ff */
[----:B------:R-:W3:Y:S04]  /*58950*/  LDL.LU R29, [R1+0x1e7c] ;  /* 0x001e7c00011d7983 */ /* 0x000ee80000300800 */
[----:B------:R0:W-:Y:S04]  /*58960*/  STL [R1+0x438], R16 ;  /* 0x0004381001007387 */ /* 0x0001e80000100800 */
[----:B0-----:R-:W2:Y:S01]  /*58970*/  LDL.LU R16, [R1+0x8e4] ;  /* 0x0008e40001107983 */ /* 0x001ea20000300800 */
[----:B---3--:R-:W-:-:S03]  /*58980*/  F2FP.F16.F32.PACK_AB R29, R2, R29 ;  /* 0x0000001d021d723e */ /* 0x008fc600000000ff */
[----:B------:R-:W3:Y:S04]  /*58990*/  LDL.LU R2, [R1+0x1e78] ;  /* 0x001e780001027983 */ /* 0x000ee80000300800 */
[----:B------:R0:W-:Y:S04]  /*589a0*/  STL [R1+0x434], R29 ;  /* 0x0004341d01007387 */ /* 0x0001e80000100800 */
[----:B0-----:R-:W3:Y:S02]  /*589b0*/  LDL.LU R29, [R1+0x1e74] ;  /* 0x001e7400011d7983 */ /* 0x001ee40000300800 */
[----:B---3--:R-:W-:-:S02]  /*589c0*/  F2FP.F16.F32.PACK_AB R29, R2, R29 ;  /* 0x0000001d021d723e */ /* 0x008fc400000000ff */
        /* <DEDUP_REMOVED lines=22> */
[----:B0-----:R-:W2:Y:S01]  /*58b30*/  LDL.LU R29, [R1+0x1e44] ;  /* 0x001e4400011d7983 */ /* 0x001ea20000300800 */
[----:B----4-:R-:W-:Y:S02]  /*58b40*/  F2FP.F16.F32.PACK_AB R17, R18, R17 ;  /* 0x000000111211723e */ /* 0x010fe400000000ff */
[----:B--2---:R-:W-:-:S02]  /*58b50*/  F2FP.F16.F32.PACK_AB R16, R29, R16 ;  /* 0x000000101d10723e */ /* 0x004fc400000000ff */
[----:B------:R-:W2:Y:S01]  /*58b60*/  LDL.LU R29, [R1+0x1e40] ;  /* 0x001e4000011d7983 */ /* 0x000ea20000300800 */
[----:B---3--:R-:W-:Y:S02]  /*58b70*/  F2FP.F16.F32.PACK_AB R0, R2, R0 ;  /* 0x000000000200723e */ /* 0x008fe400000000ff */
[----:B------:R-:W-:Y:S01]  /*58b80*/  F2FP.F16.F32.PACK_AB R2, R8, R4 ;  /* 0x000000040802723e */ /* 0x000fe200000000ff */
[----:B------:R0:W-:Y:S04]  /*58b90*/  STL [R1+0x418], R16 ;  /* 0x0004181001007387 */ /* 0x0001e80000100800 */
[----:B------:R-:W-:Y:S01]  /*58ba0*/  STL [R1+0x414], R17 ;  /* 0x0004141101007387 */ /* 0x000fe20000100800 */
[----:B0-----:R-:W-:Y:S02]  /*58bb0*/  F2FP.F16.F32.PACK_AB R16, R19, R3 ;  /* 0x000000031310723e */ /* 0x001fe400000000ff */
[----:B------:R-:W-:-:S03]  /*58bc0*/  F2FP.F16.F32.PACK_AB R3, R28, R14 ;  /* 0x0000000e1c03723e */ /* 0x000fc600000000ff */
[----:B------:R-:W-:Y:S04]  /*58bd0*/  STL [R1+0x410], R16 ;  /* 0x0004101001007387 */ /* 0x000fe80000100800 */
[----:B------:R0:W-:Y:S02]  /*58be0*/  STL [R1+0x3ec], R3 ;  /* 0x0003ec0301007387 */ /* 0x0001e40000100800 */
[----:B0-----:R-:W-:Y:S02]  /*58bf0*/  F2FP.F16.F32.PACK_AB R3, R9, R5 ;  /* 0x000000050903723e */ /* 0x001fe400000000ff */
[----:B--2---:R-:W-:-:S05]  /*58c00*/  F2FP.F16.F32.PACK_AB R14, R15, R29 ;  /* 0x0000001d0f0e723e */ /* 0x004fca00000000ff */
[----:B------:R-:W-:Y:S04]  /*58c10*/  STL [R1+0x3e8], R14 ;  /* 0x0003e80e01007387 */ /* 0x000fe80000100800 */
[----:B------:R0:W-:Y:S04]  /*58c20*/  STL [R1+0x3e4], R0 ;  /* 0x0003e40001007387 */ /* 0x0001e80000100800 */
[----:B------:R1:W-:Y:S04]  /*58c30*/  STL [R1+0x3e0], R3 ;  /* 0x0003e00301007387 */ /* 0x0003e80000100800 */
[----:B------:R2:W-:Y:S01]  /*58c40*/  STL [R1+0x38c], R2 ;  /* 0x00038c0201007387 */ /* 0x0005e20000100800 */
[----:B0-----:R-:W-:-:S02]  /*58c50*/  F2FP.F16.F32.PACK_AB R0, R24, R25 ;  /* 0x000000191800723e */ /* 0x001fc400000000ff */
[----:B-1----:R-:W-:-:S03]  /*58c60*/  F2FP.F16.F32.PACK_AB R3, R26, R27 ;  /* 0x0000001b1a03723e */ /* 0x002fc600000000ff */
[----:B------:R0:W-:Y:S01]  /*58c70*/  STL [R1+0x388], R0 ;  /* 0x0003880001007387 */ /* 0x0001e20000100800 */
[----:B--2---:R-:W-:-:S03]  /*58c80*/  F2FP.F16.F32.PACK_AB R2, R6, R7 ;  /* 0x000000070602723e */ /* 0x004fc600000000ff */
[----:B------:R1:W-:Y:S04]  /*58c90*/  STL [R1+0x384], R3 ;  /* 0x0003840301007387 */ /* 0x0003e80000100800 */
[----:B------:R2:W-:Y:S01]  /*58ca0*/  STL [R1+0x380], R2 ;  /* 0x0003800201007387 */ /* 0x0005e20000100800 */
[----:B0-----:R-:W-:Y:S02]  /*58cb0*/  F2FP.F16.F32.PACK_AB R0, R10, R11 ;  /* 0x0000000b0a00723e */ /* 0x001fe400000000ff */
[----:B-1----:R-:W-:-:S03]  /*58cc0*/  F2FP.F16.F32.PACK_AB R3, R20, R21 ;  /* 0x000000151403723e */ /* 0x002fc600000000ff */
[----:B------:R0:W-:Y:S01]  /*58cd0*/  STL [R1+0x37c], R0 ;  /* 0x00037c0001007387 */ /* 0x0001e20000100800 */
[----:B--2---:R-:W-:-:S03]  /*58ce0*/  F2FP.F16.F32.PACK_AB R2, R22, R23 ;  /* 0x000000171602723e */ /* 0x004fc600000000ff */
[----:B------:R-:W-:Y:S04]  /*58cf0*/  STL [R1+0x378], R3 ;  /* 0x0003780301007387 */ /* 0x000fe80000100800 */
[----:B------:R-:W2:Y:S01]  /*58d00*/  LDL.LU R16, [R1+0x904] ;  /* 0x0009040001107983 */ /* 0x000ea20000300800 */
[----:B0-----:R-:W-:-:S03]  /*58d10*/  F2FP.F16.F32.PACK_AB R0, R12, R13 ;  /* 0x0000000d0c00723e */ /* 0x001fc600000000ff */
[----:B------:R-:W-:Y:S04]  /*58d20*/  STL [R1+0x374], R2 ;  /* 0x0003740201007387 */ /* 0x000fe80000100800 */
[----:B--2---:R0:W-:Y:S04]  /*58d30*/  STL [R1+0x1db8], R16 ;  /* 0x001db81001007387 */ /* 0x0041e80000100800 */
[----:B------:R-:W-:Y:S04]  /*58d40*/  STL [R1+0x370], R0 ;  /* 0x0003700001007387 */ /* 0x000fe80000100800 */
        /* <DEDUP_REMOVED lines=69> */
[----:B0-----:R-:W2:Y:S04]  /*591a0*/  LDL.LU R18, [R1+0x35c] ;  /* 0x00035c0001127983 */ /* 0x001ea80000300800 */
[----:B------:R-:W3:Y:S04]  /*591b0*/  LDL.LU R17, [R1+0x99c] ;  /* 0x00099c0001117983 */ /* 0x000ee80000300800 */
[----:B------:R-:W4:Y:S04]  /*591c0*/  LDL.LU R19, [R1+0x244] ;  /* 0x0002440001137983 */ /* 0x000f280000300800 */
[----:B------:R-:W4:Y:S04]  /*591d0*/  LDL.LU R3, [R1+0x994] ;  /* 0x0009940001037983 */ /* 0x000f280000300800 */
[----:B------:R-:W3:Y:S04]  /*591e0*/  LDL.LU R28, [R1+0x3fc] ;  /* 0x0003fc00011c7983 */ /* 0x000ee80000300800 */
[----:B------:R-:W3:Y:S04]  /*591f0*/  LDL.LU R14, [R1+0xa2c] ;  /* 0x000a2c00010e7983 */ /* 0x000ee80000300800 */
[----:B------:R-:W3:Y:S04]  /*59200*/  LDL.LU R15, [R1+0x3f4] ;  /* 0x0003f400010f7983 */ /* 0x000ee80000300800 */
[----:B------:R-:W3:Y:S04]  /*59210*/  LDL.LU R29, [R1+0xa24] ;  /* 0x000a2400011d7983 */ /* 0x000ee80000300800 */
[----:B------:R-:W4:Y:S04]  /*59220*/  LDL.LU R2, [R1+0x63c] ;  /* 0x00063c0001027983 */ /* 0x000f280000300800 */
        /* <DEDUP_REMOVED lines=19> */
[----:B--2---:R-:W-:-:S03]  /*59360*/  F2FP.F16.F32.PACK_AB R16, R18, R16 ;  /* 0x000000101210723e */ /* 0x004fc600000000ff */
[----:B------:R-:W2:Y:S04]  /*59370*/  LDL.LU R18, [R1+0x1e3c] ;  /* 0x001e3c0001127983 */ /* 0x000ea80000300800 */
[----:B------:R0:W-:Y:S04]  /*59380*/  STL [R1+0x36c], R16 ;  /* 0x00036c1001007387 */ /* 0x0001e80000100800 */
[----:B0-----:R-:W2:Y:S02]  /*59390*/  LDL.LU R16, [R1+0x1e38] ;  /* 0x001e380001107983 */ /* 0x001ea40000300800 */
[----:B--2---:R-:W-:-:S02]  /*593a0*/  F2FP.F16.F32.PACK_AB R16, R18, R16 ;  /* 0x000000101210723e */ /* 0x004fc400000000ff */
        /* <DEDUP_REMOVED lines=65> */
[----:B------:R0:W-:Y:S01]  /*597c0*/  STL [R1+0x318], R16 ;  /* 0x0003181001007387 */ /* 0x0001e20000100800 */
[----:B----4-:R-:W-:Y:S02]  /*597d0*/  F2FP.F16.F32.PACK_AB R0, R2, R0 ;  /* 0x000000000200723e */ /* 0x010fe400000000ff */
[----:B0-----:R-:W-:Y:S02]  /*597e0*/  F2FP.F16.F32.PACK_AB R16, R19, R3 ;  /* 0x000000031310723e */ /* 0x001fe400000000ff */
[----:B---3--:R-:W-:Y:S02]  /*597f0*/  F2FP.F16.F32.PACK_AB R3, R28, R14 ;  /* 0x0000000e1c03723e */ /* 0x008fe400000000ff */
[----:B------:R-:W-:-:S02]  /*59800*/  F2FP.F16.F32.PACK_AB R14, R15, R29 ;  /* 0x0000001d0f0e723e */ /* 0x000fc400000000ff */
[----:B------:R-:W-:Y:S02]  /*59810*/  F2FP.F16.F32.PACK_AB R2, R8, R4 ;  /* 0x000000040802723e */ /* 0x000fe400000000ff */
[----:B--2---:R-:W-:-:S05]  /*59820*/  F2FP.F16.F32.PACK_AB R17, R18, R17 ;  /* 0x000000111211723e */ /* 0x004fca00000000ff */
[----:B------:R-:W-:Y:S04]  /*59830*/  STL [R1+0x314], R17 ;  /* 0x0003141101007387 */ /* 0x000fe80000100800 */
[----:B------:R-:W-:Y:S04]  /*59840*/  STL [R1+0x310], R16 ;  /* 0x0003101001007387 */ /* 0x000fe80000100800 */
[----:B------:R0:W-:Y:S04]  /*59850*/  STL [R1+0x30c], R3 ;  /* 0x00030c0301007387 */ /* 0x0001e80000100800 */
[----:B------:R-:W-:Y:S01]  /*59860*/  STL [R1+0x308], R14 ;  /* 0x0003080e01007387 */ /* 0x000fe20000100800 */
[----:B0-----:R-:W-:-:S03]  /*59870*/  F2FP.F16.F32.PACK_AB R3, R9, R5 ;  /* 0x000000050903723e */ /* 0x001fc600000000ff */
[----:B------:R0:W-:Y:S04]  /*59880*/  STL [R1+0x304], R0 ;  /* 0x0003040001007387 */ /* 0x0001e80000100800 */
[----:B------:R1:W-:Y:S01]  /*59890*/  STL [R1+0x300], R3 ;  /* 0x0003000301007387 */ /* 0x0003e20000100800 */
[----:B0-----:R-:W-:-:S03]  /*598a0*/  F2FP.F16.F32.PACK_AB R0, R24, R25 ;  /* 0x000000191800723e */ /* 0x001fc600000000ff */
[----:B------:R0:W-:Y:S01]  /*598b0*/  STL [R1+0x2fc], R2 ;  /* 0x0002fc0201007387 */ /* 0x0001e20000100800 */
[----:B-1----:R-:W-:-:S03]  /*598c0*/  F2FP.F16.F32.PACK_AB R3, R26, R27 ;  /* 0x0000001b1a03723e */ /* 0x002fc600000000ff */
[----:B------:R1:W-:Y:S04]  /*598d0*/  STL [R1+0x2f8], R0 ;  /* 0x0002f80001007387 */ /* 0x0003e80000100800 */
[----:B------:R2:W-:Y:S01]  /*598e0*/  STL [R1+0x2f4], R3 ;  /* 0x0002f40301007387 */ /* 0x0005e20000100800 */
[----:B0-----:R-:W-:Y:S02]  /*598f0*/  F2FP.F16.F32.PACK_AB R2, R6, R7 ;  /* 0x000000070602723e */ /* 0x001fe400000000ff */
[----:B-1----:R-:W-:-:S03]  /*59900*/  F2FP.F16.F32.PACK_AB R0, R10, R11 ;  /* 0x0000000b0a00723e */ /* 0x002fc600000000ff */
[----:B------:R0:W-:Y:S01]  /*59910*/  STL [R1+0x2f0], R2 ;  /* 0x0002f00201007387 */ /* 0x0001e20000100800 */
[----:B--2---:R-:W-:-:S03]  /*59920*/  F2FP.F16.F32.PACK_AB R3, R20, R21 ;  /* 0x000000151403723e */ /* 0x004fc600000000ff */
[----:B------:R1:W-:Y:S04]  /*59930*/  STL [R1+0x2ec], R0 ;  /* 0x0002ec0001007387 */ /* 0x0003e80000100800 */
[----:B------:R-:W-:Y:S04]  /*59940*/  STL [R1+0x2e8], R3 ;  /* 0x0002e80301007387 */ /* 0x000fe80000100800 */
[----:B------:R-:W2:Y:S01]  /*59950*/  LDL.LU R16, [R1+0x924] ;  /* 0x0009240001107983 */ /* 0x000ea20000300800 */
[----:B0-----:R-:W-:Y:S02]  /*59960*/  F2FP.F16.F32.PACK_AB R2, R22, R23 ;  /* 0x000000171602723e */ /* 0x001fe400000000ff */
[----:B-1----:R-:W-:-:S03]  /*59970*/  F2FP.F16.F32.PACK_AB R0, R12, R13 ;  /* 0x0000000d0c00723e */ /* 0x002fc600000000ff */
        /* <DEDUP_REMOVED lines=972> */
[----:B------:R-:W-:Y:S04]  /*5d640*/  STL [R1+0x48], R14 ;  /* 0x0000480e01007387 */ /* 0x000fe80000100800 */
[----:B------:R1:W-:Y:S01]  /*5d650*/  STL [R1+0x44], R0 ;  /* 0x0000440001007387 */ /* 0x0003e20000100800 */
[----:B0-----:R-:W-:-:S02]  /*5d660*/  F2FP.F16.F32.PACK_AB R3, R9, R5 ;  /* 0x000000050903723e */ /* 0x001fc400000000ff */
[----:B-1----:R-:W-:-:S03]  /*5d670*/  F2FP.F16.F32.PACK_AB R0, R24, R25 ;  /* 0x000000191800723e */ /* 0x002fc600000000ff */
[----:B------:R0:W-:Y:S04]  /*5d680*/  STL [R1+0x40], R3 ;  /* 0x0000400301007387 */ /* 0x0001e80000100800 */
[----:B------:R1:W-:Y:S04]  /*5d690*/  STL [R1+0x3c], R2 ;  /* 0x00003c0201007387 */ /* 0x0003e80000100800 */
[----:B------:R2:W-:Y:S01]  /*5d6a0*/  STL [R1+0x38], R0 ;  /* 0x0000380001007387 */ /* 0x0005e20000100800 */
[----:B0-----:R-:W-:Y:S02]  /*5d6b0*/  F2FP.F16.F32.PACK_AB R3, R26, R27 ;  /* 0x0000001b1a03723e */ /* 0x001fe400000000ff */
[----:B-1----:R-:W-:-:S02]  /*5d6c0*/  F2FP.F16.F32.PACK_AB R2, R6, R7 ;  /* 0x000000070602723e */ /* 0x002fc400000000ff */
[----:B--2---:R-:W-:Y:S01]  /*5d6d0*/  F2FP.F16.F32.PACK_AB R0, R10, R11 ;  /* 0x0000000b0a00723e */ /* 0x004fe200000000ff */
[----:B------:R0:W-:Y:S04]  /*5d6e0*/  STL [R1+0x34], R3 ;  /* 0x0000340301007387 */ /* 0x0001e80000100800 */
[----:B------:R1:W-:Y:S04]  /*5d6f0*/  STL [R1+0x30], R2 ;  /* 0x0000300201007387 */ /* 0x0003e80000100800 */
[----:B------:R2:W-:Y:S01]  /*5d700*/  STL [R1+0x2c], R0 ;  /* 0x00002c0001007387 */ /* 0x0005e20000100800 */
[----:B0-----:R-:W-:-:S05]  /*5d710*/  F2FP.F16.F32.PACK_AB R3, R20, R21 ;  /* 0x000000151403723e */ /* 0x001fca00000000ff */
[----:B------:R-:W-:Y:S04]  /*5d720*/  STL [R1+0x28], R3 ;  /* 0x0000280301007387 */ /* 0x000fe80000100800 */
[----:B------:R-:W3:Y:S01]  /*5d730*/  LDL.LU R7, [R1+0xd38] ;  /* 0x000d380001077983 */ /* 0x000ee20000300800 */
[----:B-1----:R-:W-:Y:S02]  /*5d740*/  F2FP.F16.F32.PACK_AB R2, R22, R23 ;  /* 0x000000171602723e */ /* 0x002fe400000000ff */
[----:B--2---:R-:W-:-:S03]  /*5d750*/  F2FP.F16.F32.PACK_AB R0, R12, R13 ;  /* 0x0000000d0c00723e */ /* 0x004fc600000000ff */
[----:B------:R-:W-:Y:S04]  /*5d760*/  STL [R1+0x24], R2 ;  /* 0x0000240201007387 */ /* 0x000fe80000100800 */
[----:B---3--:R0:W-:Y:S04]  /*5d770*/  STL [R1+0x1ab8], R7 ;  /* 0x001ab80701007387 */ /* 0x0081e80000100800 */
        /* <DEDUP_REMOVED lines=36> */
[----:B---3--:R0:W-:Y:S04]  /*5d9c0*/  STL [R1+0x1ab0], R5 ;  /* 0x001ab00501007387 */ /* 0x0081e80000100800 */
[----:B0-----:R-:W3:Y:S04]  /*5d9d0*/  LDL.LU R5, [R1+0xcc0] ;  /* 0x000cc00001057983 */ /* 0x001ee80000300800 */
[----:B------:R-:W4:Y:S04]  /*5d9e0*/  LDL.LU R4, [R1+0xd60] ;  /* 0x000d600001047983 */ /* 0x000f280000300800 */
[----:B----4-:R0:W-:Y:S04]  /*5d9f0*/  STL [R1+0x1aac], R4 ;  /* 0x001aac0401007387 */ /* 0x0101e80000100800 */
[----:B0-----:R-:W4:Y:S04]  /*5da00*/  LDL.LU R4, [R1+0xd48] ;  /* 0x000d480001047983 */ /* 0x001f280000300800 */
[----:B------:R-:W2:Y:S04]  /*5da10*/  LDL.LU R11, [R1+0xd78] ;  /* 0x000d7800010b7983 */ /* 0x000ea80000300800 */
[----:B--2---:R0:W-:Y:S04]  /*5da20*/  STL [R1+0x1aa8], R11 ;  /* 0x001aa80b01007387 */ /* 0x0041e80000100800 */
        /* <DEDUP_REMOVED lines=10> */
[----:B------:R-:W2:Y:S04]  /*5dad0*/  LDL.LU R8, [R1+0xd90] ;  /* 0x000d900001087983 */ /* 0x000ea80000300800 */
[----:B------:R-:W2:Y:S04]  /*5dae0*/  LDL.LU R14, [R1+0xdac] ;  /* 0x000dac00010e7983 */ /* 0x000ea80000300800 */
        /* <DEDUP_REMOVED lines=24> */
[----:B------:R-:W2:Y:S01]  /*5dc70*/  LDL.LU R28, [R1+0xdc8] ;  /* 0x000dc800011c7983 */ /* 0x000ea20000300800 */
[----:B------:R-:W-:-:S03]  /*5dc80*/  F2FP.F16.F32.PACK_AB R7, R6, R7 ;  /* 0x000000070607723e */ /* 0x000fc600000000ff */
[----:B--2---:R0:W-:Y:S04]  /*5dc90*/  STL [R1+0x1a70], R28 ;  /* 0x001a701c01007387 */ /* 0x0041e80000100800 */
        /* <DEDUP_REMOVED lines=40> */
[----:B------:R0:W-:Y:S04]  /*5df20*/  STL [R1], R7 ;  /* 0x0000000701007387 */ /* 0x0001e80000100800 */
[----:B0-----:R-:W3:Y:S02]  /*5df30*/  LDL.LU R7, [R1+0x1ab8] ;  /* 0x001ab80001077983 */ /* 0x001ee40000300800 */
[----:B---3--:R-:W-:-:S02]  /*5df40*/  F2FP.F16.F32.PACK_AB R7, R6, R7 ;  /* 0x000000070607723e */ /* 0x008fc400000000ff */
[----:B------:R-:W3:Y:S02]  /*5df50*/  LDL.LU R6, [R1+0x1ab4] ;  /* 0x001ab40001067983 */ /* 0x000ee40000300800 */
[----:B---3--:R-:W-:Y:S02]  /*5df60*/  F2FP.F16.F32.PACK_AB R6, R5, R6 ;  /* 0x000000060506723e */ /* 0x008fe400000000ff */
[----:B------:R-:W3:Y:S02]  /*5df70*/  LDL.LU R5, [R1+0x1ab0] ;  /* 0x001ab00001057983 */ /* 0x000ee40000300800 */
[----:B---3--:R-:W-:Y:S02]  /*5df80*/  F2FP.F16.F32.PACK_AB R5, R4, R5 ;  /* 0x000000050405723e */ /* 0x008fe400000000ff */
[----:B------:R-:W3:Y:S02]  /*5df90*/  LDL.LU R4, [R1+0x1aac] ;  /* 0x001aac0001047983 */ /* 0x000ee40000300800 */
        /* <DEDUP_REMOVED lines=25> */
[----:B------:R-:W4:Y:S02]  /*5e130*/  LDL.LU R23, [R1+0x1a78] ;  /* 0x001a780001177983 */ /* 0x000f240000300800 */
[----:B----4-:R-:W-:Y:S02]  /*5e140*/  F2FP.F16.F32.PACK_AB R23, R22, R23 ;  /* 0x000000171617723e */ /* 0x010fe400000000ff */
[----:B------:R-:W2:Y:S02]  /*5e150*/  LDL.LU R22, [R1+0x1a74] ;  /* 0x001a740001167983 */ /* 0x000ea40000300800 */
[----:B--2---:R-:W-:Y:S02]  /*5e160*/  F2FP.F16.F32.PACK_AB R22, R28, R22 ;  /* 0x000000161c16723e */ /* 0x004fe400000000ff */
[----:B------:R-:W2:Y:S01]  /*5e170*/  LDL.LU R28, [R1+0x1a70] ;  /* 0x001a7000011c7983 */ /* 0x000ea20000300800 */
[----:B------:R-:W-:Y:S02]  /*5e180*/  F2FP.F16.F32.PACK_AB R20, R3, R20 ;  /* 0x000000140314723e */ /* 0x000fe400000000ff */
[----:B--2---:R-:W-:-:S02]  /*5e190*/  F2FP.F16.F32.PACK_AB R21, R28, R21 ;  /* 0x000000151c15723e */ /* 0x004fc400000000ff */
[----:B------:R-:W2:Y:S04]  /*5e1a0*/  LDL.LU R28, [R1+0x1a6c] ;  /* 0x001a6c00011c7983 */ /* 0x000ea80000300800 */
[----:B------:R0:W5:Y:S01]  /*5e1b0*/  LDL.LU R3, [R1+0x1a68] ;  /* 0x001a680001037983 */ /* 0x0001620000300800 */
[----:B------:R-:W-:Y:S02]  /*5e1c0*/  F2FP.F16.F32.PACK_AB R27, R29, R27 ;  /* 0x0000001b1d1b723e */ /* 0x000fe400000000ff */
[----:B------:R-:W-:Y:S02]  /*5e1d0*/  F2FP.F16.F32.PACK_AB R26, R2, R26 ;  /* 0x0000001a021a723e */ /* 0x000fe400000000ff */
[----:B------:R-:W-:Y:S02]  /*5e1e0*/  F2FP.F16.F32.PACK_AB R25, R0, R25 ;  /* 0x000000190019723e */ /* 0x000fe400000000ff */
[----:B0-2---:R-:W-:-:S07]  /*5e1f0*/  F2FP.F16.F32.PACK_AB R24, R24, R28 ;  /* 0x0000001c1818723e */ /* 0x005fce00000000ff */
.L_x_1:
[----:B------:R-:W2:Y:S01]  /*5e200*/  LDL.LU R28, [R1+0x1a64] ;  /* 0x001a6400011c7983 */ /* 0x000ea20000300800 */
[----:B-1---5:R-:W-:Y:S01]  /*5e210*/  VIADD R0, R3, 0xff ;  /* 0x000000ff03007836 */ /* 0x022fe20000000000 */
[----:B------:R-:W-:Y:S01]  /*5e220*/  ULDC.64 UR28, c[0x0][0x228] ;  /* 0x00008a00001c7ab9 */ /* 0x000fe20000000a00 */
[----:B------:R-:W0:Y:S01]  /*5e230*/  S2UR UR5, SR_CgaCtaId ;  /* 0x00000000000579c3 */ /* 0x000e220000008800 */
[----:B------:R-:W1:Y:S01]  /*5e240*/  S2R R2, SR_TID.X ;  /* 0x0000000000027919 */ /* 0x000e620000002100 */
[----:B------:R-:W-:Y:S01]  /*5e250*/  UMOV UR4, 0x400 ;  /* 0x0000040000047882 */ /* 0x000fe20000000000 */
[----:B------:R-:W-:Y:S01]  /*5e260*/  ISETP.GE.AND P3, PT, R0, UR29, PT ;  /* 0x0000001d00007c0c */ /* 0x000fe2000bf66270 */
[----:B------:R-:W-:Y:S01]  /*5e270*/  ULDC.64 UR6, c[0x0][0x220] ;  /* 0x0000880000067ab9 */ /* 0x000fe20000000a00 */
[----:B------:R-:W3:Y:S01]  /*5e280*/  S2R R0, SR_TID.X ;  /* 0x0000000000007919 */ /* 0x000ee20000002100 */
[----:B------:R-:W-:Y:S01]  /*5e290*/  ULDC.64 UR30, c[0x0][0x228] ;  /* 0x00008a00001e7ab9 */ /* 0x000fe20000000a00 */
[----:B------:R-:W-:Y:S01]  /*5e2a0*/  ULDC UR26, c[0x0][0x248] ;  /* 0x00009200001a7ab9 */ /* 0x000fe20000000800 */
[----:B------:R-:W-:Y:S01]  /*5e2b0*/  ULDC.64 UR24, c[0x0][0x228] ;  /* 0x00008a0000187ab9 */ /* 0x000fe20000000a00 */
[----:B------:R-:W-:Y:S01]  /*5e2c0*/  ULDC.64 UR22, c[0x0][0x228] ;  /* 0x00008a0000167ab9 */ /* 0x000fe20000000a00 */
[----:B------:R-:W-:Y:S01]  /*5e2d0*/  ULDC.64 UR20, c[0x0][0x228] ;  /* 0x00008a0000147ab9 */ /* 0x000fe20000000a00 */
[----:B------:R-:W-:Y:S01]  /*5e2e0*/  ULDC.64 UR18, c[0x0][0x228] ;  /* 0x00008a0000127ab9 */ /* 0x000fe20000000a00 */
[----:B------:R-:W-:Y:S01]  /*5e2f0*/  ULDC.64 UR16, c[0x0][0x228] ;  /* 0x00008a0000107ab9 */ /* 0x000fe20000000a00 */
[----:B------:R-:W-:Y:S01]  /*5e300*/  ULDC.64 UR14, c[0x0][0x228] ;  /* 0x00008a00000e7ab9 */ /* 0x000fe20000000a00 */
[----:B------:R-:W-:Y:S01]  /*5e310*/  ULDC.64 UR12, c[0x0][0x228] ;  /* 0x00008a00000c7ab9 */ /* 0x000fe20000000a00 */
[----:B------:R-:W-:Y:S01]  /*5e320*/  ULDC.64 UR10, c[0x0][0x228] ;  /* 0x00008a00000a7ab9 */ /* 0x000fe20000000a00 */
[----:B0-----:R-:W-:Y:S01]  /*5e330*/  ULEA UR4, UR5, UR4, 0x18 ;  /* 0x0000000405047291 */ /* 0x001fe2000f8ec03f */
[----:B-1----:R-:W-:Y:S01]  /*5e340*/  LOP3.LUT R2, R2, 0x3f, RZ, 0xc0, !PT ;  /* 0x0000003f02027812 */ /* 0x002fe200078ec0ff */
[----:B---3--:R-:W-:-:S04]  /*5e350*/  IMAD.SHL.U32 R0, R0, 0x10, RZ ;  /* 0x0000001000007824 */ /* 0x008fc800078e00ff */
[----:B------:R-:W-:Y:S02]  /*5e360*/  LEA R2, R2, UR4, 0x4 ;  /* 0x0000000402027c11 */ /* 0x000fe4000f8e20ff */
[----:B------:R-:W-:Y:S01]  /*5e370*/  LOP3.LUT R0, R0, 0x1f0, RZ, 0xc0, !PT ;  /* 0x000001f000007812 */ /* 0x000fe200078ec0ff */
[----:B------:R-:W-:Y:S03]  /*5e380*/  BAR.SYNC.DEFER_BLOCKING 0x0 ;  /* 0x0000000000007b1d */ /* 0x000fe60000010000 */
[----:B--2---:R-:W-:-:S03]  /*5e390*/  IADD3 R0, R0, UR4, R28 ;  /* 0x0000000400007c10 */ /* 0x004fc6000fffe01c */
[----:B------:R-:W-:Y:S02]  /*5e3a0*/  ULDC.64 UR4, c[0x0][0x228] ;  /* 0x00008a0000047ab9 */ /* 0x000fe40000000a00 */
[----:B------:R-:W0:Y:S01]  /*5e3b0*/  LDC R28, c[0x0][0x244] ;  /* 0x00009100ff1c7b82 */ /* 0x000e220000000800 */
[----:B------:R1:W-:Y:S04]  /*5e3c0*/  STSM.16.M88.4 [R0], R24 ;  /* 0x0000001800007844 */ /* 0x0003e80000000200 */
[----:B------:R-:W-:Y:S03]  /*5e3d0*/  STSM.16.M88.4 [R0+0x200], R20 ;  /* 0x0002001400007844 */ /* 0x000fe60000000200 */
[----:B------:R-:W-:Y:S06]  /*5e3e0*/  BAR.SYNC.DEFER_BLOCKING 0x0 ;  /* 0x0000000000007b1d */ /* 0x000fec0000010000 */
[----:B-1----:R-:W2:Y:S04]  /*5e3f0*/  LDL.LU R24, [R1+0x30] ;  /* 0x0000300001187983 */ /* 0x002ea80000300800 */
[----:B------:R-:W2:Y:S04]  /*5e400*/  LDL.LU R25, [R1+0x34] ;  /* 0x0000340001197983 */ /* 0x000ea80000300800 */
[----:B------:R-:W2:Y:S04]  /*5e410*/  LDL.LU R26, [R1+0x38] ;  /* 0x00003800011a7983 */ /* 0x000ea80000300800 */
[----:B------:R-:W2:Y:S04]  /*5e420*/  LDL.LU R27, [R1+0x3c] ;  /* 0x00003c00011b7983 */ /* 0x000ea80000300800 */
[----:B------:R-:W1:Y:S04]  /*5e430*/  LDS.128 R20, [R2] ;  /* 0x0000000002147984 */ /* 0x000e680000000c00 */
[----:B-1----:R-:W-:Y:S01]  /*5e440*/  STL [R1+0x134], R21 ;  /* 0x0001341501007387 */ /* 0x002fe20000100800 */
[----:B------:R-:W-:-:S03]  /*5e450*/  IMAD.MOV.U32 R29, RZ, RZ, R20 ;  /* 0x000000ffff1d7224 */ /* 0x000fc600078e0014 */
[----:B------:R-:W-:Y:S04]  /*5e460*/  STL.64 [R1+0x138], R22 ;  /* 0x0001381601007387 */ /* 0x000fe80000100a00 */
[----:B------:R-:W1:Y:S01]  /*5e470*/  LDS.128 R20, [R2+0x400] ;  /* 0x0004000002147984 */ /* 0x000e620000000c00 */
[----:B------:R-:W-:Y:S06]  /*5e480*/  BAR.SYNC.DEFER_BLOCKING 0x0 ;  /* 0x0000000000007b1d */ /* 0x000fec0000010000 */
[----:B------:R-:W-:Y:S04]  /*5e490*/  STSM.16.M88.4 [R0], R16 ;  /* 0x0000001000007844 */ /* 0x000fe80000000200 */
[----:B------:R3:W-:Y:S01]  /*5e4a0*/  STSM.16.M88.4 [R0+0x200], R12 ;  /* 0x0002000c00007844 */ /* 0x0007e20000000200 */
[----:B------:R-:W-:Y:S06]  /*5e4b0*/  BAR.SYNC.DEFER_BLOCKING 0x0 ;  /* 0x0000000000007b1d */ /* 0x000fec0000010000 */
[----:B-1----:R-:W-:Y:S04]  /*5e4c0*/  STL.64 [R1+0x240], R20 ;  /* 0x0002401401007387 */ /* 0x002fe80000100a00 */
[----:B------:R-:W-:Y:S04]  /*5e4d0*/  STL.64 [R1+0x248], R22 ;  /* 0x0002481601007387 */ /* 0x000fe80000100a00 */
[----:B---3--:R-:W3:Y:S04]  /*5e4e0*/  LDL.LU R12, [R1+0x20] ;  /* 0x00002000010c7983 */ /* 0x008ee80000300800 */
[----:B------:R-:W3:Y:S04]  /*5e4f0*/  LDL.LU R13, [R1+0x24] ;  /* 0x00002400010d7983 */ /* 0x000ee80000300800 */
[----:B------:R-:W1:Y:S04]  /*5e500*/  LDS.128 R20, [R2] ;  /* 0x0000000002147984 */ /* 0x000e680000000c00 */
[----:B------:R-:W4:Y:S04]  /*5e510*/  LDS.128 R16, [R2+0x400] ;  /* 0x0004000002107984 */ /* 0x000f280000000c00 */
[----:B------:R-:W3:Y:S04]  /*5e520*/  LDL.LU R14, [R1+0x28] ;  /* 0x00002800010e7983 */ /* 0x000ee80000300800 */
[----:B------:R-:W3:Y:S01]  /*5e530*/  LDL.LU R15, [R1+0x2c] ;  /* 0x00002c00010f7983 */ /* 0x000ee20000300800 */
[----:B------:R-:W-:Y:S06]  /*5e540*/  BAR.SYNC.DEFER_BLOCKING 0x0 ;  /* 0x0000000000007b1d */ /* 0x000fec0000010000 */
[----:B-1----:R-:W-:Y:S04]  /*5e550*/  STL.64 [R1+0x1a90], R22 ;  /* 0x001a901601007387 */ /* 0x002fe80000100a00 */
[----:B------:R1:W-:Y:S04]  /*5e560*/  STL.64 [R1+0x1a88], R20 ;  /* 0x001a881401007387 */ /* 0x0003e80000100a00 */
[----:B-1----:R-:W2:Y:S04]  /*5e570*/  LDL.LU R20, [R1+0x10] ;  /* 0x0000100001147983 */ /* 0x002ea80000300800 */
[----:B------:R-:W2:Y:S04]  /*5e580*/  LDL.LU R21, [R1+0x14] ;  /* 0x0000140001157983 */ /* 0x000ea80000300800 */
[----:B------:R-:W2:Y:S04]  /*5e590*/  LDL.LU R22, [R1+0x18] ;  /* 0x0000180001167983 */ /* 0x000ea80000300800 */
[----:B------:R-:W2:Y:S04]  /*5e5a0*/  LDL.LU R23, [R1+0x1c] ;  /* 0x00001c0001177983 */ /* 0x000ea80000300800 */
[----:B----4-:R-:W-:Y:S04]  /*5e5b0*/  STL.64 [R1+0x1aa0], R18 ;  /* 0x001aa01201007387 */ /* 0x010fe80000100a00 */
[----:B------:R1:W-:Y:S04]  /*5e5c0*/  STL.64 [R1+0x1a98], R16 ;  /* 0x001a981001007387 */ /* 0x0003e80000100a00 */
[----:B-1----:R-:W4:Y:S04]  /*5e5d0*/  LDL.LU R16, [R1] ;  /* 0x0000000001107983 */ /* 0x002f280000300800 */
[----:B------:R-:W4:Y:S04]  /*5e5e0*/  LDL.LU R17, [R1+0x4] ;  /* 0x0000040001117983 */ /* 0x000f280000300800 */
[----:B------:R-:W4:Y:S04]  /*5e5f0*/  LDL.LU R18, [R1+0x8] ;  /* 0x0000080001127983 */ /* 0x000f280000300800 */
[----:B------:R-:W4:Y:S04]  /*5e600*/  LDL.LU R19, [R1+0xc] ;  /* 0x00000c0001137983 */ /* 0x000f280000300800 */
[----:B------:R-:W-:Y:S04]  /*5e610*/  STSM.16.M88.4 [R0], R8 ;  /* 0x0000000800007844 */ /* 0x000fe80000000200 */
[----:B------:R-:W-:Y:S01]  /*5e620*/  STSM.16.M88.4 [R0+0x200], R4 ;  /* 0x0002000400007844 */ /* 0x000fe20000000200 */
[----:B------:R-:W-:Y:S06]  /*5e630*/  BAR.SYNC.DEFER_BLOCKING 0x0 ;  /* 0x0000000000007b1d */ /* 0x000fec0000010000 */
[----:B------:R-:W1:Y:S04]  /*5e640*/  LDS.128 R8, [R2] ;  /* 0x0000000002087984 */ /* 0x000e680000000c00 */
[----:B------:R-:W0:Y:S01]  /*5e650*/  LDS.128 R4, [R2+0x400] ;  /* 0x0004000002047984 */ /* 0x000e220000000c00 */
[----:B------:R-:W-:Y:S06]  /*5e660*/  BAR.SYNC.DEFER_BLOCKING 0x0 ;  /* 0x0000000000007b1d */ /* 0x000fec0000010000 */
[----:B-1----:R-:W-:Y:S04]  /*5e670*/  STL.64 [R1+0x260], R8 ;  /* 0x0002600801007387 */ /* 0x002fe80000100a00 */
[----:B------:R-:W-:Y:S04]  /*5e680*/  STL.64 [R1+0x268], R10 ;  /* 0x0002680a01007387 */ /* 0x000fe80000100a00 */
[----:B0-----:R-:W-:Y:S04]  /*5e690*/  STL.64 [R1+0x290], R4 ;  /* 0x0002900401007387 */ /* 0x001fe80000100a00 */
[----:B------:R-:W-:Y:S04]  /*5e6a0*/  STL.64 [R1+0x298], R6 ;  /* 0x0002980601007387 */ /* 0x000fe80000100a00 */
[----:B----4-:R-:W-:Y:S04]  /*5e6b0*/  STSM.16.M88.4 [R0], R16 ;  /* 0x0000001000007844 */ /* 0x010fe80000000200 */
[----:B--2---:R-:W-:Y:S01]  /*5e6c0*/  STSM.16.M88.4 [R0+0x200], R20 ;  /* 0x0002001400007844 */ /* 0x004fe20000000200 */
[----:B------:R-:W-:Y:S06]  /*5e6d0*/  BAR.SYNC.DEFER_BLOCKING 0x0 ;  /* 0x0000000000007b1d */ /* 0x000fec0000010000 */
[----:B------:R-:W0:Y:S04]  /*5e6e0*/  LDS.128 R4, [R2] ;  /* 0x0000000002047984 */ /* 0x000e280000000c00 */
[----:B0-----:R-:W-:Y:S04]  /*5e6f0*/  STL.64 [R1+0x1ab0], R6 ;  /* 0x001ab00601007387 */ /* 0x001fe80000100a00 */
[----:B------:R-:W-:Y:S04]  /*5e700*/  STL.64 [R1+0x1aa8], R4 ;  /* 0x001aa80401007387 */ /* 0x000fe80000100a00 */
[----:B------:R-:W0:Y:S01]  /*5e710*/  LDS.128 R4, [R2+0x400] ;  /* 0x0004000002047984 */ /* 0x000e220000000c00 */
[----:B------:R-:W-:Y:S06]  /*5e720*/  BAR.SYNC.DEFER_BLOCKING 0x0 ;  /* 0x0000000000007b1d */ /* 0x000fec0000010000 */
[----:B---3--:R-:W-:Y:S04]  /*5e730*/  STSM.16.M88.4 [R0], R12 ;  /* 0x0000000c00007844 */ /* 0x008fe80000000200 */
[----:B------:R-:W-:Y:S01]  /*5e740*/  STSM.16.M88.4 [R0+0x200], R24 ;  /* 0x0002001800007844 */ /* 0x000fe20000000200 */
[----:B------:R-:W-:Y:S06]  /*5e750*/  BAR.SYNC.DEFER_BLOCKING 0x0 ;  /* 0x0000000000007b1d */ /* 0x000fec0000010000 */
[----:B0-----:R-:W-:Y:S04]  /*5e760*/  STL.64 [R1+0x10], R4 ;  /* 0x0000100401007387 */ /* 0x001fe80000100a00 */
[----:B------:R-:W-:Y:S04]  /*5e770*/  STL.64 [R1+0x18], R6 ;  /* 0x0000180601007387 */ /* 0x000fe80000100a00 */
[----:B------:R-:W2:Y:S04]  /*5e780*/  LDL.LU R16, [R1+0xb0] ;  /* 0x0000b00001107983 */ /* 0x000ea80000300800 */
[----:B------:R-:W0:Y:S04]  /*5e790*/  LDS.128 R8, [R2] ;  /* 0x0000000002087984 */ /* 0x000e280000000c00 */
[----:B------:R-:W1:Y:S04]  /*5e7a0*/  LDS.128 R4, [R2+0x400] ;  /* 0x0004000002047984 */ /* 0x000e680000000c00 */
[----:B0-----:R-:W-:Y:S04]  /*5e7b0*/  STL.64 [R1+0x20], R8 ;  /* 0x0000200801007387 */ /* 0x001fe80000100a00 */
[----:B------:R-:W-:Y:S04]  /*5e7c0*/  STL.64 [R1+0x28], R10 ;  /* 0x0000280a01007387 */ /* 0x000fe80000100a00 */
[----:B-1----:R-:W-:Y:S04]  /*5e7d0*/  STL.64 [R1+0x350], R4 ;  /* 0x0003500401007387 */ /* 0x002fe80000100a00 */
[----:B------:R-:W-:Y:S04]  /*5e7e0*/  STL.64 [R1+0x358], R6 ;  /* 0x0003580601007387 */ /* 0x000fe80000100a00 */
[----:B------:R-:W2:Y:S04]  /*5e7f0*/  LDL.LU R17, [R1+0xb4] ;  /* 0x0000b40001117983 */ /* 0x000ea80000300800 */
[----:B------:R-:W3:Y:S04]  /*5e800*/  LDL.LU R18, [R1+0xb8] ;  /* 0x0000b80001127983 */ /* 0x000ee80000300800 */
[----:B------:R-:W3:Y:S01]  /*5e810*/  LDL.LU R19, [R1+0xbc] ;  /* 0x0000bc0001137983 */ /* 0x000ee20000300800 */
[----:B------:R-:W-:Y:S06]  /*5e820*/  BAR.SYNC.DEFER_BLOCKING 0x0 ;  /* 0x0000000000007b1d */ /* 0x000fec0000010000 */
        /* <DEDUP_REMOVED lines=50> */
[----:B--2---:R0:W-:Y:S04]  /*5eb50*/  STSM.16.M88.4 [R0], R16 ;  /* 0x0000001000007844 */ /* 0x0041e80000000200 */
[----:B0-----:R-:W2:Y:S04]  /*5eb60*/  LDL.LU.64 R18, [R1+0x1bc0] ;  /* 0x001bc00001127983 */ /* 0x001ea80000300a00 */
[----:B------:R-:W2:Y:S04]  /*5eb70*/  LDL.LU.64 R16, [R1+0x1bb8] ;  /* 0x001bb80001107983 */ /* 0x000ea80000300a00 */
[----:B--2---:R-:W-:Y:S01]  /*5eb80*/  STSM.16.M88.4 [R0+0x200], R16 ;  /* 0x0002001000007844 */ /* 0x004fe20000000200 */
[----:B------:R-:W-:Y:S06]  /*5eb90*/  BAR.SYNC.DEFER_BLOCKING 0x0 ;  /* 0x0000000000007b1d */ /* 0x000fec0000010000 */
[----:B------:R-:W0:Y:S04]  /*5eba0*/  LDS.128 R16, [R2] ;  /* 0x0000000002107984 */ /* 0x000e280000000c00 */
[----:B0-----:R-:W-:Y:S04]  /*5ebb0*/  STL.64 [R1+0x30], R16 ;  /* 0x0000301001007387 */ /* 0x001fe80000100a00 */
[----:B------:R-:W-:Y:S04]  /*5ebc0*/  STL.64 [R1+0x38], R18 ;  /* 0x0000381201007387 */ /* 0x000fe80000100a00 */
[----:B------:R-:W0:Y:S04]  /*5ebd0*/  LDS.128 R16, [R2+0x400] ;  /* 0x0004000002107984 */ /* 0x000e280000000c00 */
[----:B0-----:R-:W-:Y:S04]  /*5ebe0*/  STL.64 [R1+0x40], R16 ;  /* 0x0000401001007387 */ /* 0x001fe80000100a00 */
[----:B------:R0:W-:Y:S04]  /*5ebf0*/  STL.64 [R1+0x48], R18 ;  /* 0x0000481201007387 */ /* 0x0001e80000100a00 */
[----:B0-----:R-:W2:Y:S04]  /*5ec00*/  LDL.LU.64 R18, [R1+0x1bb0] ;  /* 0x001bb00001127983 */ /* 0x001ea80000300a00 */
[----:B------:R-:W2:Y:S01]  /*5ec10*/  LDL.LU.64 R16, [R1+0x1ba8] ;  /* 0x001ba80001107983 */ /* 0x000ea20000300a00 */
[----:B------:R-:W-:Y:S06]  /*5ec20*/  BAR.SYNC.DEFER_BLOCKING 0x0 ;  /* 0x0000000000007b1d */ /* 0x000fec0000010000 */
        /* <DEDUP_REMOVED lines=17> */
[----:B---3--:R-:W-:Y:S01]  /*5ed40*/  STSM.16.M88.4 [R0+0x200], R4 ;  /* 0x0002000400007844 */ /* 0x008fe20000000200 */
[----:B------:R-:W-:Y:S06]  /*5ed50*/  BAR.SYNC.DEFER_BLOCKING 0x0 ;  /* 0x0000000000007b1d */ /* 0x000fec0000010000 */
[----:B------:R-:W0:Y:S04]  /*5ed60*/  LDS.128 R4, [R2] ;  /* 0x0000000002047984 */ /* 0x000e280000000c00 */
[----:B0-----:R-:W-:Y:S04]  /*5ed70*/  STL.64 [R1+0x50], R4 ;  /* 0x0000500401007387 */ /* 0x001fe80000100a00 */
[----:B------:R-:W-:Y:S04]  /*5ed80*/  STL.64 [R1+0x58], R6 ;  /* 0x0000580601007387 */ /* 0x000fe80000100a00 */
[----:B------:R-:W0:Y:S01]  /*5ed90*/  LDS.128 R4, [R2+0x400] ;  /* 0x0004000002047984 */ /* 0x000e220000000c00 */
[----:B------:R-:W-:Y:S06]  /*5eda0*/  BAR.SYNC.DEFER_BLOCKING 0x0 ;  /* 0x0000000000007b1d */ /* 0x000fec0000010000 */
[----:B----4-:R-:W-:Y:S04]  /*5edb0*/  STSM.16.M88.4 [R0], R8 ;  /* 0x0000000800007844 */ /* 0x010fe80000000200 */
[----:B0-----:R-:W-:Y:S04]  /*5edc0*/  STL.64 [R1+0x70], R4 ;  /* 0x0000700401007387 */ /* 0x001fe80000100a00 */
[----:B------:R-:W-:Y:S04]  /*5edd0*/  STL.64 [R1+0x78], R6 ;  /* 0x0000780601007387 */ /* 0x000fe80000100a00 */
[----:B--2---:R-:W-:Y:S01]  /*5ede0*/  STSM.16.M88.4 [R0+0x200], R16 ;  /* 0x0002001000007844 */ /* 0x004fe20000000200 */
[----:B------:R-:W-:Y:S06]  /*5edf0*/  BAR.SYNC.DEFER_BLOCKING 0x0 ;  /* 0x0000000000007b1d */ /* 0x000fec0000010000 */
[----:B------:R-:W0:Y:S04]  /*5ee00*/  LDS.128 R8, [R2] ;  /* 0x0000000002087984 */ /* 0x000e280000000c00 */
[----:B------:R-:W1:Y:S01]  /*5ee10*/  LDS.128 R4, [R2+0x400] ;  /* 0x0004000002047984 */ /* 0x000e620000000c00 */
[----:B------:R-:W-:Y:S06]  /*5ee20*/  BAR.SYNC.DEFER_BLOCKING 0x0 ;  /* 0x0000000000007b1d */ /* 0x000fec0000010000 */
[----:B------:R-:W-:Y:S04]  /*5ee30*/  STSM.16.M88.4 [R0], R20 ;  /* 0x0000001400007844 */ /* 0x000fe80000000200 */
[----:B------:R-:W-:Y:S04]  /*5ee40*/  STSM.16.M88.4 [R0+0x200], R12 ;  /* 0x0002000c00007844 */ /* 0x000fe80000000200 */
[----:B0-----:R-:W-:Y:S04]  /*5ee50*/  STL.64 [R1+0x90], R8 ;  /* 0x0000900801007387 */ /* 0x001fe80000100a00 */
[----:B------:R-:W-:Y:S01]  /*5ee60*/  STL.64 [R1+0x98], R10 ;  /* 0x0000980a01007387 */ /* 0x000fe20000100a00 */
[----:B------:R-:W-:Y:S06]  /*5ee70*/  BAR.SYNC.DEFER_BLOCKING 0x0 ;  /* 0x0000000000007b1d */ /* 0x000fec0000010000 */
[----:B-1----:R-:W-:Y:S04]  /*5ee80*/  STL.64 [R1+0xa0], R4 ;  /* 0x0000a00401007387 */ /* 0x002fe80000100a00 */
[----:B------:R-:W-:Y:S04]  /*5ee90*/  STL.64 [R1+0xa8], R6 ;  /* 0x0000a80601007387 */ /* 0x000fe80000100a00 */
[----:B------:R-:W0:Y:S04]  /*5eea0*/  LDS.128 R8, [R2] ;  /* 0x0000000002087984 */ /* 0x000e280000000c00 */
[----:B------:R-:W1:Y:S01]  /*5eeb0*/  LDS.128 R4, [R2+0x400] ;  /* 0x0004000002047984 */ /* 0x000e620000000c00 */
[----:B------:R-:W-:Y:S06]  /*5eec0*/  BAR.SYNC.DEFER_BLOCKING 0x0 ;  /* 0x0000000000007b1d */ /* 0x000fec0000010000 */
[----:B0-----:R-:W-:Y:S04]  /*5eed0*/  STL.64 [R1+0x80], R8 ;  /* 0x0000800801007387 */ /* 0x001fe80000100a00 */
[----:B------:R-:W-:Y:S04]  /*5eee0*/  STL.64 [R1+0x88], R10 ;  /* 0x0000880a01007387 */ /* 0x000fe80000100a00 */
[----:B-1----:R-:W-:Y:S04]  /*5eef0*/  STL.64 [R1+0xb0], R4 ;  /* 0x0000b00401007387 */ /* 0x002fe80000100a00 */
[----:B------:R-:W-:Y:S04]  /*5ef00*/  STL.64 [R1+0xb8], R6 ;  /* 0x0000b80601007387 */ /* 0x000fe80000100a00 */
[----:B------:R-:W2:Y:S04]  /*5ef10*/  LDL.LU R20, [R1+0x180] ;  /* 0x0001800001147983 */ /* 0x000ea80000300800 */
        /* <DEDUP_REMOVED lines=33> */
[----:B------:R0:W-:Y:S04]  /*5f130*/  STSM.16.M88.4 [R0], R24 ;  /* 0x0000001800007844 */ /* 0x0001e80000000200 */
        /* <DEDUP_REMOVED lines=53> */
[----:B------:R-:W0:Y:S01]  /*5f490*/  LDS.128 R20, [R2+0x400] ;  /* 0x0004000002147984 */ /* 0x000e220000000c00 */
[----:B------:R-:W-:Y:S06]  /*5f4a0*/  BAR.SYNC.DEFER_BLOCKING 0x0 ;  /* 0x0000000000007b1d */ /* 0x000fec0000010000 */
[----:B0-----:R-:W-:Y:S04]  /*5f4b0*/  STL.64 [R1+0x140], R20 ;  /* 0x0001401401007387 */ /* 0x001fe80000100a00 */
[----:B------:R0:W-:Y:S04]  /*5f4c0*/  STL.64 [R1+0x148], R22 ;  /* 0x0001481601007387 */ /* 0x0001e80000100a00 */
[----:B0-----:R-:W2:Y:S04]  /*5f4d0*/  LDL.LU.64 R22, [R1+0x1b30] ;  /* 0x001b300001167983 */ /* 0x001ea80000300a00 */
[----:B------:R-:W2:Y:S04]  /*5f4e0*/  LDL.LU.64 R20, [R1+0x1b28] ;  /* 0x001b280001147983 */ /* 0x000ea80000300a00 */
[----:B---3--:R-:W-:Y:S04]  /*5f4f0*/  STSM.16.M88.4 [R0], R4 ;  /* 0x0000000400007844 */ /* 0x008fe80000000200 */
[----:B----4-:R-:W-:Y:S01]  /*5f500*/  STSM.16.M88.4 [R0+0x200], R8 ;  /* 0x0002000800007844 */ /* 0x010fe20000000200 */
[----:B------:R-:W-:Y:S06]  /*5f510*/  BAR.SYNC.DEFER_BLOCKING 0x0 ;  /* 0x0000000000007b1d */ /* 0x000fec0000010000 */
[----:B------:R-:W0:Y:S04]  /*5f520*/  LDS.128 R8, [R2] ;  /* 0x0000000002087984 */ /* 0x000e280000000c00 */
[----:B------:R-:W1:Y:S01]  /*5f530*/  LDS.128 R4, [R2+0x400] ;  /* 0x0004000002047984 */ /* 0x000e620000000c00 */
[----:B------:R-:W-:Y:S06]  /*5f540*/  BAR.SYNC.DEFER_BLOCKING 0x0 ;  /* 0x0000000000007b1d */ /* 0x000fec0000010000 */
[----:B------:R-:W-:Y:S04]  /*5f550*/  STSM.16.M88.4 [R0], R16 ;  /* 0x0000001000007844 */ /* 0x000fe80000000200 */
[----:B0-----:R-:W-:Y:S04]  /*5f560*/  STL.64 [R1+0x100], R8 ;  /* 0x0001000801007387 */ /* 0x001fe80000100a00 */
[----:B------:R-:W-:Y:S04]  /*5f570*/  STL.64 [R1+0x108], R10 ;  /* 0x0001080a01007387 */ /* 0x000fe80000100a00 */
[----:B-1----:R-:W-:Y:S04]  /*5f580*/  STL.64 [R1+0x120], R4 ;  /* 0x0001200401007387 */ /* 0x002fe80000100a00 */
[----:B------:R-:W-:Y:S04]  /*5f590*/  STL.64 [R1+0x128], R6 ;  /* 0x0001280601007387 */ /* 0x000fe80000100a00 */
[----:B--2---:R-:W-:Y:S01]  /*5f5a0*/  STSM.16.M88.4 [R0+0x200], R20 ;  /* 0x0002001400007844 */ /* 0x004fe20000000200 */
[----:B------:R-:W-:Y:S06]  /*5f5b0*/  BAR.SYNC.DEFER_BLOCKING 0x0 ;  /* 0x0000000000007b1d */ /* 0x000fec0000010000 */
[----:B------:R-:W0:Y:S04]  /*5f5c0*/  LDS.128 R8, [R2] ;  /* 0x0000000002087984 */ /* 0x000e280000000c00 */
[----:B------:R-:W1:Y:S01]  /*5f5d0*/  LDS.128 R4, [R2+0x400] ;  /* 0x0004000002047984 */ /* 0x000e620000000c00 */
[----:B------:R-:W-:Y:S06]  /*5f5e0*/  BAR.SYNC.DEFER_BLOCKING 0x0 ;  /* 0x0000000000007b1d */ /* 0x000fec0000010000 */
[----:B------:R-:W-:Y:S04]  /*5f5f0*/  STSM.16.M88.4 [R0], R12 ;  /* 0x0000000c00007844 */ /* 0x000fe80000000200 */
[----:B------:R-:W-:Y:S01]  /*5f600*/  STSM.16.M88.4 [R0+0x200], R24 ;  /* 0x0002001800007844 */ /* 0x000fe20000000200 */
[----:B------:R-:W-:Y:S06]  /*5f610*/  BAR.SYNC.DEFER_BLOCKING 0x0 ;  /* 0x0000000000007b1d */ /* 0x000fec0000010000 */
[----:B0-----:R-:W-:Y:S04]  /*5f620*/  STL.64 [R1+0x150], R8 ;  /* 0x0001500801007387 */ /* 0x001fe80000100a00 */
[----:B------:R-:W-:Y:S04]  /*5f630*/  STL.64 [R1+0x158], R10 ;  /* 0x0001580a01007387 */ /* 0x000fe80000100a00 */
[----:B------:R-:W0:Y:S04]  /*5f640*/  LDS.128 R12, [R2] ;  /* 0x00000000020c7984 */ /* 0x000e280000000c00 */
[----:B------:R-:W2:Y:S04]  /*5f650*/  LDS.128 R8, [R2+0x400] ;  /* 0x0004000002087984 */ /* 0x000ea80000000c00 */
[----:B-1----:R1:W-:Y:S04]  /*5f660*/  STL.64 [R1+0x180], R4 ;  /* 0x0001800401007387 */ /* 0x0023e80000100a00 */
[----:B------:R3:W-:Y:S04]  /*5f670*/  STL.64 [R1+0x188], R6 ;  /* 0x0001880601007387 */ /* 0x0007e80000100a00 */
[----:B-1----:R-:W4:Y:S04]  /*5f680*/  LDL.LU R4, [R1+0x1f0] ;  /* 0x0001f00001047983 */ /* 0x002f280000300800 */
[----:B0-----:R-:W-:Y:S04]  /*5f690*/  STL.64 [R1+0x160], R12 ;  /* 0x0001600c01007387 */ /* 0x001fe80000100a00 */
[----:B------:R-:W-:Y:S04]  /*5f6a0*/  STL.64 [R1+0x168], R14 ;  /* 0x0001680e01007387 */ /* 0x000fe80000100a00 */
[----:B--2---:R-:W-:Y:S04]  /*5f6b0*/  STL.64 [R1+0x170], R8 ;  /* 0x0001700801007387 */ /* 0x004fe80000100a00 */
[----:B------:R-:W-:Y:S04]  /*5f6c0*/  STL.64 [R1+0x178], R10 ;  /* 0x0001780a01007387 */ /* 0x000fe80000100a00 */
[----:B------:R-:W4:Y:S04]  /*5f6d0*/  LDL.LU R5, [R1+0x1f4] ;  /* 0x0001f40001057983 */ /* 0x000f280000300800 */
[----:B---3--:R-:W2:Y:S04]  /*5f6e0*/  LDL.LU R6, [R1+0x1f8] ;  /* 0x0001f80001067983 */ /* 0x008ea80000300800 */
[----:B------:R-:W2:Y:S01]  /*5f6f0*/  LDL.LU R7, [R1+0x1fc] ;  /* 0x0001fc0001077983 */ /* 0x000ea20000300800 */
[----:B------:R-:W-:Y:S06]  /*5f700*/  BAR.SYNC.DEFER_BLOCKING 0x0 ;  /* 0x0000000000007b1d */ /* 0x000fec0000010000 */
[----:B--2---:R-:W-:Y:S04]  /*5f710*/  STL.64 [R1+0x1af0], R6 ;  /* 0x001af00601007387 */ /* 0x004fe80000100a00 */
        /* <DEDUP_REMOVED lines=71> */
[----:B--2---:R-:W-:Y:S04]  /*5fb90*/  STSM.16.M88.4 [R0], R4 ;  /* 0x0000000400007844 */ /* 0x004fe80000000200 */
[----:B---3--:R0:W-:Y:S01]  /*5fba0*/  STSM.16.M88.4 [R0+0x200], R12 ;  /* 0x0002000c00007844 */ /* 0x0081e20000000200 */
[----:B------:R-:W-:Y:S06]  /*5fbb0*/  BAR.SYNC.DEFER_BLOCKING 0x0 ;  /* 0x0000000000007b1d */ /* 0x000fec0000010000 */
[----:B0-----:R-:W2:Y:S04]  /*5fbc0*/  LDL.LU R12, [R1+0x270] ;  /* 0x00027000010c7983 */ /* 0x001ea80000300800 */
[----:B------:R-:W2:Y:S04]  /*5fbd0*/  LDL.LU R13, [R1+0x274] ;  /* 0x00027400010d7983 */ /* 0x000ea80000300800 */
[----:B------:R-:W2:Y:S04]  /*5fbe0*/  LDL.LU R14, [R1+0x278] ;  /* 0x00027800010e7983 */ /* 0x000ea80000300800 */
[----:B------:R-:W0:Y:S04]  /*5fbf0*/  LDS.128 R4, [R2] ;  /* 0x0000000002047984 */ /* 0x000e280000000c00 */
[----:B------:R-:W2:Y:S04]  /*5fc00*/  LDL.LU R15, [R1+0x27c] ;  /* 0x00027c00010f7983 */ /* 0x000ea80000300800 */
[----:B0-----:R-:W-:Y:S04]  /*5fc10*/  STL.64 [R1+0x1e0], R4 ;  /* 0x0001e00401007387 */ /* 0x001fe80000100a00 */
[----:B------:R-:W-:Y:S04]  /*5fc20*/  STL.64 [R1+0x1e8], R6 ;  /* 0x0001e80601007387 */ /* 0x000fe80000100a00 */
[----:B------:R-:W0:Y:S01]  /*5fc30*/  LDS.128 R4, [R2+0x400] ;  /* 0x0004000002047984 */ /* 0x000e220000000c00 */
[----:B------:R-:W-:Y:S06]  /*5fc40*/  BAR.SYNC.DEFER_BLOCKING 0x0 ;  /* 0x0000000000007b1d */ /* 0x000fec0000010000 */
[----:B----4-:R-:W-:Y:S04]  /*5fc50*/  STSM.16.M88.4 [R0], R8 ;  /* 0x0000000800007844 */ /* 0x010fe80000000200 */
[----:B------:R-:W-:Y:S01]  /*5fc60*/  STSM.16.M88.4 [R0+0x200], R16 ;  /* 0x0002001000007844 */ /* 0x000fe20000000200 */
[----:B------:R-:W-:Y:S06]  /*5fc70*/  BAR.SYNC.DEFER_BLOCKING 0x0 ;  /* 0x0000000000007b1d */ /* 0x000fec0000010000 */
[----:B0-----:R-:W-:Y:S04]  /*5fc80*/  STL.64 [R1+0x1f0], R4 ;  /* 0x0001f00401007387 */ /* 0x001fe80000100a00 */
[----:B------:R-:W-:Y:S04]  /*5fc90*/  STL.64 [R1+0x1f8], R6 ;  /* 0x0001f80601007387 */ /* 0x000fe80000100a00 */
[----:B------:R-:W0:Y:S04]  /*5fca0*/  LDS.128 R8, [R2] ;  /* 0x0000000002087984 */ /* 0x000e280000000c00 */
[----:B------:R-:W1:Y:S01]  /*5fcb0*/  LDS.128 R4, [R2+0x400] ;  /* 0x0004000002047984 */ /* 0x000e620000000c00 */
[----:B------:R-:W-:Y:S06]  /*5fcc0*/  BAR.SYNC.DEFER_BLOCKING 0x0 ;  /* 0x0000000000007b1d */ /* 0x000fec0000010000 */
[----:B------:R-:W-:Y:S04]  /*5fcd0*/  STSM.16.M88.4 [R0], R20 ;  /* 0x0000001400007844 */ /* 0x000fe80000000200 */
[----:B------:R3:W-:Y:S04]  /*5fce0*/  STSM.16.M88.4 [R0+0x200], R24 ;  /* 0x0002001800007844 */ /* 0x0007e80000000200 */
[----:B0-----:R-:W-:Y:S04]  /*5fcf0*/  STL.64 [R1+0x1d0], R8 ;  /* 0x0001d00801007387 */ /* 0x001fe80000100a00 */
[----:B------:R-:W-:Y:S01]  /*5fd00*/  STL.64 [R1+0x1d8], R10 ;  /* 0x0001d80a01007387 */ /* 0x000fe20000100a00 */
[----:B------:R-:W-:Y:S06]  /*5fd10*/  BAR.SYNC.DEFER_BLOCKING 0x0 ;  /* 0x0000000000007b1d */ /* 0x000fec0000010000 */
[----:B-1----:R-:W-:Y:S04]  /*5fd20*/  STL.64 [R1+0x200], R4 ;  /* 0x0002000401007387 */ /* 0x002fe80000100a00 */
[----:B------:R-:W-:Y:S04]  /*5fd30*/  STL.64 [R1+0x208], R6 ;  /* 0x0002080601007387 */ /* 0x000fe80000100a00 */
[----:B---3--:R-:W3:Y:S04]  /*5fd40*/  LDL.LU R24, [R1+0x280] ;  /* 0x0002800001187983 */ /* 0x008ee80000300800 */
[----:B------:R-:W0:Y:S04]  /*5fd50*/  LDS.128 R8, [R2] ;  /* 0x0000000002087984 */ /* 0x000e280000000c00 */
[----:B------:R-:W1:Y:S01]  /*5fd60*/  LDS.128 R4, [R2+0x400] ;  /* 0x0004000002047984 */ /* 0x000e620000000c00 */
[----:B------:R-:W-:Y:S06]  /*5fd70*/  BAR.SYNC.DEFER_BLOCKING 0x0 ;  /* 0x0000000000007b1d */ /* 0x000fec0000010000 */
[----:B0-----:R0:W-:Y:S04]  /*5fd80*/  STL.64 [R1+0x220], R8 ;  /* 0x0002200801007387 */ /* 0x0011e80000100a00 */
[----:B------:R4:W-:Y:S04]  /*5fd90*/  STL.64 [R1+0x228], R10 ;  /* 0x0002280a01007387 */ /* 0x0009e80000100a00 */
[----:B-1----:R1:W-:Y:S04]  /*5fda0*/  STL.64 [R1+0x250], R4 ;  /* 0x0002500401007387 */ /* 0x0023e80000100a00 */
[----:B------:R1:W-:Y:S04]  /*5fdb0*/  STL.64 [R1+0x258], R6 ;  /* 0x0002580601007387 */ /* 0x0003e80000100a00 */
[----:B------:R-:W3:Y:S04]  /*5fdc0*/  LDL.LU R25, [R1+0x284] ;  /* 0x0002840001197983 */ /* 0x000ee80000300800 */
[----:B------:R-:W3:Y:S04]  /*5fdd0*/  LDL.LU R26, [R1+0x288] ;  /* 0x00028800011a7983 */ /* 0x000ee80000300800 */
[----:B------:R-:W3:Y:S04]  /*5fde0*/  LDL.LU R27, [R1+0x28c] ;  /* 0x00028c00011b7983 */ /* 0x000ee80000300800 */
[----:B0-----:R-:W2:Y:S04]  /*5fdf0*/  LDL.LU R8, [R1+0x2a0] ;  /* 0x0002a00001087983 */ /* 0x001ea80000300800 */
[----:B------:R-:W2:Y:S04]  /*5fe00*/  LDL.LU R9, [R1+0x2a4] ;  /* 0x0002a40001097983 */ /* 0x000ea80000300800 */
[----:B----4-:R-:W4:Y:S04]  /*5fe10*/  LDL.LU R10, [R1+0x2a8] ;  /* 0x0002a800010a7983 */ /* 0x010f280000300800 */
[----:B------:R-:W4:Y:S04]  /*5fe20*/  LDL.LU R11, [R1+0x2ac] ;  /* 0x0002ac00010b7983 */ /* 0x000f280000300800 */
[----:B----4-:R-:W-:Y:S04]  /*5fe30*/  STL.64 [R1+0x1ae0], R10 ;  /* 0x001ae00a01007387 */ /* 0x010fe80000100a00 */
[----:B--2---:R-:W-:Y:S04]  /*5fe40*/  STL.64 [R1+0x1ad8], R8 ;  /* 0x001ad80801007387 */ /* 0x004fe80000100a00 */
[----:B------:R-:W2:Y:S04]  /*5fe50*/  LDL.LU R16, [R1+0x2b0] ;  /* 0x0002b00001107983 */ /* 0x000ea80000300800 */
[----:B------:R-:W2:Y:S04]  /*5fe60*/  LDL.LU R17, [R1+0x2b4] ;  /* 0x0002b40001117983 */ /* 0x000ea80000300800 */
[----:B------:R-:W2:Y:S04]  /*5fe70*/  LDL.LU R18, [R1+0x2b8] ;  /* 0x0002b80001127983 */ /* 0x000ea80000300800 */
[----:B------:R-:W2:Y:S04]  /*5fe80*/  LDL.LU R19, [R1+0x2bc] ;  /* 0x0002bc0001137983 */ /* 0x000ea80000300800 */
[----:B-1----:R-:W4:Y:S04]  /*5fe90*/  LDL.LU R4, [R1+0x2d0] ;  /* 0x0002d00001047983 */ /* 0x002f280000300800 */
[----:B------:R-:W4:Y:S04]  /*5fea0*/  LDL.LU R5, [R1+0x2d4] ;  /* 0x0002d40001057983 */ /* 0x000f280000300800 */
[----:B------:R-:W2:Y:S04]  /*5feb0*/  LDL.LU R6, [R1+0x2d8] ;  /* 0x0002d80001067983 */ /* 0x000ea80000300800 */
[----:B------:R-:W2:Y:S04]  /*5fec0*/  LDL.LU R7, [R1+0x2dc] ;  /* 0x0002dc0001077983 */ /* 0x000ea80000300800 */
[----:B------:R-:W-:Y:S04]  /*5fed0*/  STSM.16.M88.4 [R0], R12 ;  /* 0x0000000c00007844 */ /* 0x000fe80000000200 */
[----:B---3--:R-:W-:Y:S01]  /*5fee0*/  STSM.16.M88.4 [R0+0x200], R24 ;  /* 0x0002001800007844 */ /* 0x008fe20000000200 */
[----:B------:R-:W-:Y:S06]  /*5fef0*/  BAR.SYNC.DEFER_BLOCKING 0x0 ;  /* 0x0000000000007b1d */ /* 0x000fec0000010000 */
[----:B------:R-:W0:Y:S04]  /*5ff00*/  LDS.128 R8, [R2] ;  /* 0x0000000002087984 */ /* 0x000e280000000c00 */
[----:B--2---:R-:W-:Y:S04]  /*5ff10*/  STL.64 [R1+0x1ad0], R6 ;  /* 0x001ad00601007387 */ /* 0x004fe80000100a00 */
[----:B----4-:R1:W-:Y:S04]  /*5ff20*/  STL.64 [R1+0x1ac8], R4 ;  /* 0x001ac80401007387 */ /* 0x0103e80000100a00 */
[----:B-1----:R-:W2:Y:S04]  /*5ff30*/  LDL.LU R4, [R1+0x2c0] ;  /* 0x0002c00001047983 */ /* 0x002ea80000300800 */
        /* <DEDUP_REMOVED lines=24> */
[----:B------:R-:W-:Y:S01]  /*600c0*/  STSM.16.M88.4 [R0+0x200], R16 ;  /* 0x0002001000007844 */ /* 0x000fe20000000200 */
[----:B------:R-:W-:Y:S06]  /*600d0*/  BAR.SYNC.DEFER_BLOCKING 0x0 ;  /* 0x0000000000007b1d */ /* 0x000fec0000010000 */
[----:B------:R-:W0:Y:S04]  /*600e0*/  LDS.128 R8, [R2] ;  /* 0x0000000002087984 */ /* 0x000e280000000c00 */
[----:B------:R-:W1:Y:S01]  /*600f0*/  LDS.128 R16, [R2+0x400] ;  /* 0x0004000002107984 */ /* 0x000e620000000c00 */
[----:B------:R-:W-:Y:S06]  /*60100*/  BAR.SYNC.DEFER_BLOCKING 0x0 ;  /* 0x0000000000007b1d */ /* 0x000fec0000010000 */
[----:B0-----:R0:W-:Y:S04]  /*60110*/  STL.64 [R1+0x280], R8 ;  /* 0x0002800801007387 */ /* 0x0011e80000100a00 */
[----:B------:R2:W-:Y:S04]  /*60120*/  STL.64 [R1+0x288], R10 ;  /* 0x0002880a01007387 */ /* 0x0005e80000100a00 */
[----:B0-----:R-:W4:Y:S04]  /*60130*/  LDL.LU R8, [R1+0x310] ;  /* 0x0003100001087983 */ /* 0x001f280000300800 */
[----:B-1----:R0:W-:Y:S04]  /*60140*/  STL.64 [R1+0x2b0], R16 ;  /* 0x0002b01001007387 */ /* 0x0021e80000100a00 */
[----:B------:R1:W-:Y:S04]  /*60150*/  STL.64 [R1+0x2b8], R18 ;  /* 0x0002b81201007387 */ /* 0x0003e80000100a00 */
[----:B------:R-:W4:Y:S04]  /*60160*/  LDL.LU R9, [R1+0x314] ;  /* 0x0003140001097983 */ /* 0x000f280000300800 */
[----:B--2---:R-:W2:Y:S04]  /*60170*/  LDL.LU R10, [R1+0x318] ;  /* 0x00031800010a7983 */ /* 0x004ea80000300800 */
[----:B------:R-:W2:Y:S04]  /*60180*/  LDL.LU R11, [R1+0x31c] ;  /* 0x00031c00010b7983 */ /* 0x000ea80000300800 */
[----:B0-----:R-:W2:Y:S04]  /*60190*/  LDL.LU R16, [R1+0x320] ;  /* 0x0003200001107983 */ /* 0x001ea80000300800 */
[----:B------:R-:W2:Y:S04]  /*601a0*/  LDL.LU R17, [R1+0x324] ;  /* 0x0003240001117983 */ /* 0x000ea80000300800 */
[----:B-1----:R-:W2:Y:S04]  /*601b0*/  LDL.LU R18, [R1+0x328] ;  /* 0x0003280001127983 */ /* 0x002ea80000300800 */
[----:B------:R-:W2:Y:S04]  /*601c0*/  LDL.LU R19, [R1+0x32c] ;  /* 0x00032c0001137983 */ /* 0x000ea80000300800 */
[----:B------:R0:W-:Y:S04]  /*601d0*/  STSM.16.M88.4 [R0], R4 ;  /* 0x0000000400007844 */ /* 0x0001e80000000200 */
[----:B0-----:R-:W3:Y:S04]  /*601e0*/  LDL.LU.64 R6, [R1+0x1ad0] ;  /* 0x001ad00001067983 */ /* 0x001ee80000300a00 */
[----:B------:R-:W3:Y:S04]  /*601f0*/  LDL.LU.64 R4, [R1+0x1ac8] ;  /* 0x001ac80001047983 */ /* 0x000ee80000300a00 */
[----:B---3--:R-:W-:Y:S01]  /*60200*/  STSM.16.M88.4 [R0+0x200], R4 ;  /* 0x0002000400007844 */ /* 0x008fe20000000200 */
[----:B------:R-:W-:Y:S06]  /*60210*/  BAR.SYNC.DEFER_BLOCKING 0x0 ;  /* 0x0000000000007b1d */ /* 0x000fec0000010000 */
[----:B------:R-:W0:Y:S04]  /*60220*/  LDS.128 R4, [R2] ;  /* 0x0000000002047984 */ /* 0x000e280000000c00 */
[----:B0-----:R-:W-:Y:S04]  /*60230*/  STL.64 [R1+0x270], R4 ;  /* 0x0002700401007387 */ /* 0x001fe80000100a00 */
[----:B------:R-:W-:Y:S04]  /*60240*/  STL.64 [R1+0x278], R6 ;  /* 0x0002780601007387 */ /* 0x000fe80000100a00 */
[----:B------:R-:W0:Y:S01]  /*60250*/  LDS.128 R4, [R2+0x400] ;  /* 0x0004000002047984 */ /* 0x000e220000000c00 */
[----:B------:R-:W-:Y:S06]  /*60260*/  BAR.SYNC.DEFER_BLOCKING 0x0 ;  /* 0x0000000000007b1d */ /* 0x000fec0000010000 */
[----:B------:R-:W-:Y:S04]  /*60270*/  STSM.16.M88.4 [R0], R20 ;  /* 0x0000001400007844 */ /* 0x000fe80000000200 */
[----:B----4-:R-:W-:Y:S01]  /*60280*/  STSM.16.M88.4 [R0+0x200], R12 ;  /* 0x0002000c00007844 */ /* 0x010fe20000000200 */
[----:B------:R-:W-:Y:S06]  /*60290*/  BAR.SYNC.DEFER_BLOCKING 0x0 ;  /* 0x0000000000007b1d */ /* 0x000fec0000010000 */
[----:B0-----:R-:W-:Y:S04]  /*602a0*/  STL.64 [R1+0x2a0], R4 ;  /* 0x0002a00401007387 */ /* 0x001fe80000100a00 */
[----:B------:R-:W-:Y:S04]  /*602b0*/  STL.64 [R1+0x2a8], R6 ;  /* 0x0002a80601007387 */ /* 0x000fe80000100a00 */
[----:B------:R-:W0:Y:S04]  /*602c0*/  LDS.128 R12, [R2] ;  /* 0x00000000020c7984 */ /* 0x000e280000000c00 */
[----:B------:R-:W1:Y:S01]  /*602d0*/  LDS.128 R4, [R2+0x400] ;  /* 0x0004000002047984 */ /* 0x000e620000000c00 */
[----:B------:R-:W-:Y:S06]  /*602e0*/  BAR.SYNC.DEFER_BLOCKING 0x0 ;  /* 0x0000000000007b1d */ /* 0x000fec0000010000 */
[----:B------:R-:W-:Y:S04]  /*602f0*/  STSM.16.M88.4 [R0], R24 ;  /* 0x0000001800007844 */ /* 0x000fe80000000200 */
[----:B--2---:R-:W-:Y:S01]  /*60300*/  STSM.16.M88.4 [R0+0x200], R8 ;  /* 0x0002000800007844 */ /* 0x004fe20000000200 */
[----:B------:R-:W-:Y:S06]  /*60310*/  BAR.SYNC.DEFER_BLOCKING 0x0 ;  /* 0x0000000000007b1d */ /* 0x000fec0000010000 */
[----:B0-----:R0:W-:Y:S04]  /*60320*/  STL.64 [R1+0x2c0], R12 ;  /* 0x0002c00c01007387 */ /* 0x0011e80000100a00 */
[----:B------:R2:W-:Y:S04]  /*60330*/  STL.64 [R1+0x2c8], R14 ;  /* 0x0002c80e01007387 */ /* 0x0005e80000100a00 */
[----:B-1----:R-:W-:Y:S04]  /*60340*/  STL.64 [R1+0x2f0], R4 ;  /* 0x0002f00401007387 */ /* 0x002fe80000100a00 */
[----:B------:R-:W-:Y:S04]  /*60350*/  STL.64 [R1+0x2f8], R6 ;  /* 0x0002f80601007387 */ /* 0x000fe80000100a00 */
[----:B------:R-:W1:Y:S04]  /*60360*/  LDS.128 R8, [R2] ;  /* 0x0000000002087984 */ /* 0x000e680000000c00 */
[----:B------:R-:W3:Y:S04]  /*60370*/  LDS.128 R4, [R2+0x400] ;  /* 0x0004000002047984 */ /* 0x000ee80000000c00 */
[----:B------:R-:W4:Y:S04]  /*60380*/  LDL.LU R20, [R1+0x330] ;  /* 0x0003300001147983 */ /* 0x000f280000300800 */
[----:B------:R-:W4:Y:S04]  /*60390*/  LDL.LU R21, [R1+0x334] ;  /* 0x0003340001157983 */ /* 0x000f280000300800 */
[----:B------:R-:W4:Y:S04]  /*603a0*/  LDL.LU R22, [R1+0x338] ;  /* 0x0003380001167983 */ /* 0x000f280000300800 */
[----:B------:R-:W4:Y:S04]  /*603b0*/  LDL.LU R23, [R1+0x33c] ;  /* 0x00033c0001177983 */ /* 0x000f280000300800 */
[----:B0-----:R-:W4:Y:S04]  /*603c0*/  LDL.LU R12, [R1+0x340] ;  /* 0x00034000010c7983 */ /* 0x001f280000300800 */
[----:B------:R-:W4:Y:S04]  /*603d0*/  LDL.LU R13, [R1+0x344] ;  /* 0x00034400010d7983 */ /* 0x000f280000300800 */
[----:B--2---:R-:W2:Y:S04]  /*603e0*/  LDL.LU R14, [R1+0x348] ;  /* 0x00034800010e7983 */ /* 0x004ea80000300800 */
[----:B------:R-:W2:Y:S04]  /*603f0*/  LDL.LU R15, [R1+0x34c] ;  /* 0x00034c00010f7983 */ /* 0x000ea80000300800 */
[----:B------:R-:W2:Y:S04]  /*60400*/  LDL.LU R24, [R1+0x360] ;  /* 0x0003600001187983 */ /* 0x000ea80000300800 */
[----:B------:R-:W2:Y:S04]  /*60410*/  LDL.LU R25, [R1+0x364] ;  /* 0x0003640001197983 */ /* 0x000ea80000300800 */
[----:B------:R-:W2:Y:S04]  /*60420*/  LDL.LU R26, [R1+0x368] ;  /* 0x00036800011a7983 */ /* 0x000ea80000300800 */
[----:B------:R-:W2:Y:S04]  /*60430*/  LDL.LU R27, [R1+0x36c] ;  /* 0x00036c00011b7983 */ /* 0x000ea80000300800 */
[----:B-1----:R-:W-:Y:S04]  /*60440*/  STL.64 [R1+0x2d0], R8 ;  /* 0x0002d00801007387 */ /* 0x002fe80000100a00 */
[----:B------:R-:W-:Y:S04]  /*60450*/  STL.64 [R1+0x2d8], R10 ;  /* 0x0002d80a01007387 */ /* 0x000fe80000100a00 */
[----:B---3--:R0:W-:Y:S04]  /*60460*/  STL.64 [R1+0x2e0], R4 ;  /* 0x0002e00401007387 */ /* 0x0081e80000100a00 */
[----:B------:R1:W-:Y:S01]  /*60470*/  STL.64 [R1+0x2e8], R6 ;  /* 0x0002e80601007387 */ /* 0x0003e20000100a00 */
[----:B------:R-:W-:Y:S06]  /*60480*/  BAR.SYNC.DEFER_BLOCKING 0x0 ;  /* 0x0000000000007b1d */ /* 0x000fec0000010000 */
[----:B0-----:R-:W3:Y:S04]  /*60490*/  LDL.LU R4, [R1+0x380] ;  /* 0x0003800001047983 */ /* 0x001ee80000300800 */
[----:B------:R-:W3:Y:S04]  /*604a0*/  LDL.LU R5, [R1+0x384] ;  /* 0x0003840001057983 */ /* 0x000ee80000300800 */
[----:B-1----:R-:W4:Y:S04]  /*604b0*/  LDL.LU R6, [R1+0x388] ;  /* 0x0003880001067983 */ /* 0x002f280000300800 */
[----:B------:R-:W4:Y:S04]  /*604c0*/  LDL.LU R7, [R1+0x38c] ;  /* 0x00038c0001077983 */ /* 0x000f280000300800 */
[----:B------:R-:W-:Y:S04]  /*604d0*/  STSM.16.M88.4 [R0], R16 ;  /* 0x0000001000007844 */ /* 0x000fe80000000200 */
[----:B----4-:R-:W-:Y:S04]  /*604e0*/  STL.64 [R1+0x1ac0], R6 ;  /* 0x001ac00601007387 */ /* 0x010fe80000100a00 */
[----:B---3--:R0:W-:Y:S04]  /*604f0*/  STL.64 [R1+0x1ab8], R4 ;  /* 0x001ab80401007387 */ /* 0x0081e80000100a00 */
[----:B0-----:R-:W3:Y:S04]  /*60500*/  LDL.LU R4, [R1+0x370] ;  /* 0x0003700001047983 */ /* 0x001ee80000300800 */
[----:B------:R-:W3:Y:S04]  /*60510*/  LDL.LU R5, [R1+0x374] ;  /* 0x0003740001057983 */ /* 0x000ee80000300800 */
[----:B------:R-:W3:Y:S04]  /*60520*/  LDL.LU R6, [R1+0x378] ;  /* 0x0003780001067983 */ /* 0x000ee80000300800 */
[----:B------:R-:W3:Y:S04]  /*60530*/  LDL.LU R7, [R1+0x37c] ;  /* 0x00037c0001077983 */ /* 0x000ee80000300800 */
[----:B------:R-:W-:Y:S01]  /*60540*/  STSM.16.M88.4 [R0+0x200], R20 ;  /* 0x0002001400007844 */ /* 0x000fe20000000200 */
[----:B------:R-:W-:Y:S06]  /*60550*/  BAR.SYNC.DEFER_BLOCKING 0x0 ;  /* 0x0000000000007b1d */ /* 0x000fec0000010000 */
[----:B------:R-:W4:Y:S04]  /*60560*/  LDL.LU R8, [R1+0x3e0] ;  /* 0x0003e00001087983 */ /* 0x000f280000300800 */
[----:B------:R-:W4:Y:S04]  /*60570*/  LDL.LU R9, [R1+0x3e4] ;  /* 0x0003e40001097983 */ /* 0x000f280000300800 */
[----:B------:R-:W4:Y:S04]  /*60580*/  LDL.LU R10, [R1+0x3e8] ;  /* 0x0003e800010a7983 */ /* 0x000f280000300800 */
[----:B------:R-:W4:Y:S04]  /*60590*/  LDL.LU R11, [R1+0x3ec] ;  /* 0x0003ec00010b7983 */ /* 0x000f280000300800 */
[----:B------:R-:W0:Y:S04]  /*605a0*/  LDS.128 R20, [R2] ;  /* 0x0000000002147984 */ /* 0x000e280000000c00 */
[----:B------:R-:W4:Y:S04]  /*605b0*/  LDL.LU R16, [R1+0x410] ;  /* 0x0004100001107983 */ /* 0x000f280000300800 */
[----:B------:R-:W4:Y:S04]  /*605c0*/  LDL.LU R17, [R1+0x414] ;  /* 0x0004140001117983 */ /* 0x000f280000300800 */
[----:B------:R-:W4:Y:S04]  /*605d0*/  LDL.LU R18, [R1+0x418] ;  /* 0x0004180001127983 */ /* 0x000f280000300800 */
[----:B------:R-:W4:Y:S04]  /*605e0*/  LDL.LU R19, [R1+0x41c] ;  /* 0x00041c0001137983 */ /* 0x000f280000300800 */
[----:B0-----:R-:W-:Y:S04]  /*605f0*/  STL.64 [R1+0x310], R20 ;  /* 0x0003101401007387 */ /* 0x001fe80000100a00 */
[----:B------:R-:W-:Y:S04]  /*60600*/  STL.64 [R1+0x318], R22 ;  /* 0x0003181601007387 */ /* 0x000fe80000100a00 */
[----:B------:R-:W0:Y:S01]  /*60610*/  LDS.128 R20, [R2+0x400] ;  /* 0x0004000002147984 */ /* 0x000e220000000c00 */
[----:B------:R-:W-:Y:S06]  /*60620*/  BAR.SYNC.DEFER_BLOCKING 0x0 ;  /* 0x0000000000007b1d */ /* 0x000fec0000010000 */
[----:B--2---:R1:W-:Y:S04]  /*60630*/  STSM.16.M88.4 [R0], R12 ;  /* 0x0000000c00007844 */ /* 0x0043e80000000200 */
[----:B------:R-:W-:Y:S01]  /*60640*/  STSM.16.M88.4 [R0+0x200], R24 ;  /* 0x0002001800007844 */ /* 0x000fe20000000200 */
[----:B------:R-:W-:Y:S06]  /*60650*/  BAR.SYNC.DEFER_BLOCKING 0x0 ;  /* 0x0000000000007b1d */ /* 0x000fec0000010000 */
[----:B0-----:R-:W-:Y:S04]  /*60660*/  STL.64 [R1+0x330], R20 ;  /* 0x0003301401007387 */ /* 0x001fe80000100a00 */
[----:B------:R-:W-:Y:S04]  /*60670*/  STL.64 [R1+0x338], R22 ;  /* 0x0003381601007387 */ /* 0x000fe80000100a00 */
[----:B-1----:R-:W2:Y:S04]  /*60680*/  LDL.LU R12, [R1+0x430] ;  /* 0x00043000010c7983 */ /* 0x002ea80000300800 */
[----:B------:R-:W2:Y:S04]  /*60690*/  LDL.LU R13, [R1+0x434] ;  /* 0x00043400010d7983 */ /* 0x000ea80000300800 */
[----:B------:R-:W0:Y:S04]  /*606a0*/  LDS.128 R20, [R2] ;  /* 0x0000000002147984 */ /* 0x000e280000000c00 */
[----:B------:R-:W1:Y:S01]  /*606b0*/  LDS.128 R24, [R2+0x400] ;  /* 0x0004000002187984 */ /* 0x000e620000000c00 */
[----:B------:R-:W-:Y:S06]  /*606c0*/  BAR.SYNC.DEFER_BLOCKING 0x0 ;  /* 0x0000000000007b1d */ /* 0x000fec0000010000 */
[----:B------:R-:W2:Y:S04]  /*606d0*/  LDL.LU R14, [R1+0x438] ;  /* 0x00043800010e7983 */ /* 0x000ea80000300800 */
[----:B------:R-:W2:Y:S04]  /*606e0*/  LDL.LU R15, [R1+0x43c] ;  /* 0x00043c00010f7983 */ /* 0x000ea80000300800 */
[----:B0-----:R0:W-:Y:S04]  /*606f0*/  STL.64 [R1+0x300], R20 ;  /* 0x0003001401007387 */ /* 0x0011e80000100a00 */
[----:B------:R1:W-:Y:S04]  /*60700*/  STL.64 [R1+0x308], R22 ;  /* 0x0003081601007387 */ /* 0x0003e80000100a00 */
[----:B0-----:R-:W2:Y:S04]  /*60710*/  LDL.LU R20, [R1+0x440] ;  /* 0x0004400001147983 */ /* 0x001ea80000300800 */
[----:B-1----:R0:W-:Y:S04]  /*60720*/  STL.64 [R1+0x320], R24 ;  /* 0x0003201801007387 */ /* 0x0021e80000100a00 */
[----:B------:R1:W-:Y:S04]  /*60730*/  STL.64 [R1+0x328], R26 ;  /* 0x0003281a01007387 */ /* 0x0003e80000100a00 */
[----:B------:R-:W2:Y:S04]  /*60740*/  LDL.LU R21, [R1+0x444] ;  /* 0x0004440001157983 */ /* 0x000ea80000300800 */
[----:B------:R-:W2:Y:S04]  /*60750*/  LDL.LU R22, [R1+0x448] ;  /* 0x0004480001167983 */ /* 0x000ea80000300800 */
[----:B------:R-:W2:Y:S04]  /*60760*/  LDL.LU R23, [R1+0x44c] ;  /* 0x00044c0001177983 */ /* 0x000ea80000300800 */
[----:B0-----:R-:W2:Y:S04]  /*60770*/  LDL.LU R24, [R1+0x450] ;  /* 0x0004500001187983 */ /* 0x001ea80000300800 */
[----:B------:R-:W2:Y:S04]  /*60780*/  LDL.LU R25, [R1+0x454] ;  /* 0x0004540001197983 */ /* 0x000ea80000300800 */
[----:B-1----:R-:W2:Y:S04]  /*60790*/  LDL.LU R26, [R1+0x458] ;  /* 0x00045800011a7983 */ /* 0x002ea80000300800 */
[----:B------:R-:W2:Y:S04]  /*607a0*/  LDL.LU R27, [R1+0x45c] ;  /* 0x00045c00011b7983 */ /* 0x000ea80000300800 */
[----:B---3--:R0:W-:Y:S04]  /*607b0*/  STSM.16.M88.4 [R0], R4 ;  /* 0x0000000400007844 */ /* 0x0081e80000000200 */
        /* <DEDUP_REMOVED lines=10> */
[----:B------:R-:W-:Y:S01]  /*60860*/  STSM.16.M88.4 [R0+0x200], R16 ;  /* 0x0002001000007844 */ /* 0x000fe20000000200 */
[----:B------:R-:W-:Y:S06]  /*60870*/  BAR.SYNC.DEFER_BLOCKING 0x0 ;  /* 0x0000000000007b1d */ /* 0x000fec0000010000 */
[----:B------:R-:W1:Y:S04]  /*60880*/  LDS.128 R8, [R2] ;  /* 0x0000000002087984 */ /* 0x000e680000000c00 */
[----:B0-----:R-:W-:Y:S04]  /*60890*/  STL.64 [R1+0x370], R4 ;  /* 0x0003700401007387 */ /* 0x001fe80000100a00 */
[----:B------:R0:W-:Y:S04]  /*608a0*/  STL.64 [R1+0x378], R6 ;  /* 0x0003780601007387 */ /* 0x0001e80000100a00 */
[----:B------:R-:W3:Y:S04]  /*608b0*/  LDS.128 R16, [R2+0x400] ;  /* 0x0004000002107984 */ /* 0x000ee80000000c00 */
[----:B0-----:R-:W4:Y:S04]  /*608c0*/  LDL.LU.64 R6, [R1+0x1ab0] ;  /* 0x001ab00001067983 */ /* 0x001f280000300a00 */
[----:B------:R-:W4:Y:S04]  /*608d0*/  LDL.LU.64 R4, [R1+0x1aa8] ;  /* 0x001aa80001047983 */ /* 0x000f280000300a00 */
[----:B-1----:R0:W-:Y:S04]  /*608e0*/  STL [R1+0x1a84], R8 ;  /* 0x001a840801007387 */ /* 0x0021e80000100800 */
[----:B------:R1:W-:Y:S04]  /*608f0*/  STL [R1+0x1a80], R9 ;  /* 0x001a800901007387 */ /* 0x0003e80000100800 */
[----:B------:R2:W-:Y:S04]  /*60900*/  STL [R1+0x1a7c], R10 ;  /* 0x001a7c0a01007387 */ /* 0x0005e80000100800 */
[----:B------:R3:W-:Y:S04]  /*60910*/  STL [R1+0x1a78], R11 ;  /* 0x001a780b01007387 */ /* 0x0007e80000100800 */
[----:B0-----:R-:W4:Y:S04]  /*60920*/  LDL.LU R8, [R1+0x420] ;  /* 0x0004200001087983 */ /* 0x001f280000300800 */
[----:B-1----:R-:W4:Y:S04]  /*60930*/  LDL.LU R9, [R1+0x424] ;  /* 0x0004240001097983 */ /* 0x002f280000300800 */
[----:B--2---:R-:W4:Y:S04]  /*60940*/  LDL.LU R10, [R1+0x428] ;  /* 0x00042800010a7983 */ /* 0x004f280000300800 */
[----:B---3--:R-:W4:Y:S01]  /*60950*/  LDL.LU R11, [R1+0x42c] ;  /* 0x00042c00010b7983 */ /* 0x008f220000300800 */
[----:B------:R-:W-:Y:S06]  /*60960*/  BAR.SYNC.DEFER_BLOCKING 0x0 ;  /* 0x0000000000007b1d */ /* 0x000fec0000010000 */
[----:B------:R-:W-:Y:S04]  /*60970*/  STL.64 [R1+0x340], R16 ;  /* 0x0003401001007387 */ /* 0x000fe80000100a00 */
[----:B------:R0:W-:Y:S04]  /*60980*/  STL.64 [R1+0x348], R18 ;  /* 0x0003481201007387 */ /* 0x0001e80000100a00 */
[----:B0-----:R-:W2:Y:S04]  /*60990*/  LDL.LU.64 R18, [R1+0x1aa0] ;  /* 0x001aa00001127983 */ /* 0x001ea80000300a00 */
[----:B------:R-:W3:Y:S04]  /*609a0*/  LDL.LU.64 R16, [R1+0x1a98] ;  /* 0x001a980001107983 */ /* 0x000ee80000300a00 */
[----:B----4-:R0:W-:Y:S04]  /*609b0*/  STSM.16.M88.4 [R0], R8 ;  /* 0x0000000800007844 */ /* 0x0101e80000000200 */
[----:B------:R-:W-:Y:S01]  /*609c0*/  STSM.16.M88.4 [R0+0x200], R12 ;  /* 0x0002000c00007844 */ /* 0x000fe20000000200 */
[----:B------:R-:W-:Y:S06]  /*609d0*/  BAR.SYNC.DEFER_BLOCKING 0x0 ;  /* 0x0000000000007b1d */ /* 0x000fec0000010000 */
[----:B0-----:R-:W4:Y:S04]  /*609e0*/  LDL R8, [R1+0xe38] ;  /* 0x000e380001087983 */ /* 0x001f280000100800 */
[----:B------:R-:W0:Y:S04]  /*609f0*/  LDS.128 R12, [R2] ;  /* 0x00000000020c7984 */ /* 0x000e280000000c00 */
[----:B0-----:R-:W-:Y:S04]  /*60a00*/  STL.64 [R1+0x380], R12 ;  /* 0x0003800c01007387 */ /* 0x001fe80000100a00 */
[----:B------:R-:W-:Y:S04]  /*60a10*/  STL.64 [R1+0x388], R14 ;  /* 0x0003880e01007387 */ /* 0x000fe80000100a00 */
[----:B------:R-:W0:Y:S01]  /*60a20*/  LDS.128 R12, [R2+0x400] ;  /* 0x00040000020c7984 */ /* 0x000e220000000c00 */
[----:B------:R-:W-:Y:S06]  /*60a30*/  BAR.SYNC.DEFER_BLOCKING 0x0 ;  /* 0x0000000000007b1d */ /* 0x000fec0000010000 */
[----:B------:R1:W-:Y:S04]  /*60a40*/  STSM.16.M88.4 [R0], R20 ;  /* 0x0000001400007844 */ /* 0x0003e80000000200 */
[----:B0-----:R-:W-:Y:S04]  /*60a50*/  STL [R1+0x1a74], R13 ;  /* 0x001a740d01007387 */ /* 0x001fe80000100800 */
[----:B------:R-:W-:Y:S04]  /*60a60*/  STL [R1+0x1a70], R14 ;  /* 0x001a700e01007387 */ /* 0x000fe80000100800 */
[----:B------:R-:W-:Y:S04]  /*60a70*/  STL [R1+0x1a6c], R2 ;  /* 0x001a6c0201007387 */ /* 0x000fe80000100800 */
[----:B------:R0:W-:Y:S04]  /*60a80*/  STL [R1+0x1a68], R15 ;  /* 0x001a680f01007387 */ /* 0x0001e80000100800 */
[----:B-1----:R-:W2:Y:S04]  /*60a90*/  LDL.LU.64 R22, [R1+0x1a90] ;  /* 0x001a900001167983 */ /* 0x002ea80000300a00 */
[----:B------:R-:W3:Y:S04]  /*60aa0*/  LDL.LU.64 R20, [R1+0x1a88] ;  /* 0x001a880001147983 */ /* 0x000ee80000300a00 */
[----:B------:R-:W2:Y:S04]  /*60ab0*/  LDL.LU R10, [R1+0x134] ;  /* 0x00013400010a7983 */ /* 0x000ea80000300800 */
[----:B0-----:R-:W3:Y:S04]  /*60ac0*/  LDL.LU R15, [R1+0xe3c] ;  /* 0x000e3c00010f7983 */ /* 0x001ee80000300800 */
[----:B------:R4:W-:Y:S01]  /*60ad0*/  STSM.16.M88.4 [R0+0x200], R24 ;  /* 0x0002001800007844 */ /* 0x0009e20000000200 */
[----:B------:R-:W-:-:S03]  /*60ae0*/  PRMT R2, R29, 0x7632, R2 ;  /* 0x000076321d027816 */ /* 0x000fc60000000002 */
[----:B------:R-:W2:Y:S01]  /*60af0*/  LDL.LU R9, [R1+0x138] ;  /* 0x0001380001097983 */ /* 0x000ea20000300800 */
[C---:B----4-:R-:W-:Y:S01]  /*60b00*/  IMAD R0, R8.reuse, R28, RZ ;  /* 0x0000001c08007224 */ /* 0x050fe200078e02ff */
[----:B------:R-:W-:Y:S01]  /*60b10*/  BAR.SYNC.DEFER_BLOCKING 0x0 ;  /* 0x0000000000007b1d */ /* 0x000fe20000010000 */
[----:B------:R-:W-:-:S03]  /*60b20*/  ISETP.GE.AND P0, PT, R8, UR4, PT ;  /* 0x0000000408007c0c */ /* 0x000fc6000bf06270 */
[----:B------:R-:W-:Y:S02]  /*60b30*/  LEA R26, P1, R0, UR6, 0x1 ;  /* 0x00000006001a7c11 */ /* 0x000fe4000f8208ff */
[C---:B------:R-:W-:Y:S01]  /*60b40*/  ISETP.LT.AND P0, PT, R3.reuse, UR31, !P0 ;  /* 0x0000001f03007c0c */ /* 0x040fe2000c701270 */
[----:B------:R-:W-:Y:S01]  /*60b50*/  IMAD R28, R28, 0x40, R0 ;  /* 0x000000401c1c7824 */ /* 0x000fe200078e0200 */
[----:B------:R-:W-:Y:S01]  /*60b60*/  LEA.HI.X.SX32 R27, R0, UR7, 0x1, P1 ;  /* 0x00000007001b7c11 */ /* 0x000fe200088f0eff */
[----:B------:R-:W-:-:S04]  /*60b70*/  IMAD R0, R3, UR26, RZ ;  /* 0x0000001a03007c24 */ /* 0x000fc8000f8e02ff */
[----:B------:R-:W-:-:S06]  /*60b80*/  IMAD.WIDE R24, R0, 0x2, R26 ;  /* 0x0000000200187825 */ /* 0x000fcc00078e021a */
[----:B------:R0:W-:Y:S01]  /*60b90*/  @P0 STG.E.U16 desc[UR8][R24.64], R29 ;  /* 0x0000001d18000986 */ /* 0x0001e2000c101508 */
[----:B------:R-:W-:Y:S01]  /*60ba0*/  ISETP.GE.AND P0, PT, R3, UR5, PT ;  /* 0x0000000503007c0c */ /* 0x000fe2000bf06270 */
[----:B------:R-:W-:Y:S01]  /*60bb0*/  ULDC.64 UR4, c[0x0][0x228] ;  /* 0x00008a0000047ab9 */ /* 0x000fe20000000a00 */
[----:B0-----:R-:W-:-:S04]  /*60bc0*/  LEA R24, P1, R28, UR6, 0x1 ;  /* 0x000000061c187c11 */ /* 0x001fc8000f8208ff */
[----:B------:R-:W-:Y:S01]  /*60bd0*/  LEA.HI.X.SX32 R25, R28, UR7, 0x1, P1 ;  /* 0x000000071c197c11 */ /* 0x000fe200088f0eff */
[----:B------:R-:W-:Y:S02]  /*60be0*/  ULDC.64 UR6, c[0x0][0x228] ;  /* 0x00008a0000067ab9 */ /* 0x000fe40000000a00 */
[----:B------:R-:W-:-:S04]  /*60bf0*/  IMAD.WIDE R28, R0, 0x2, R24 ;  /* 0x00000002001c7825 */ /* 0x000fc800078e0218 */
[----:B------:R-:W-:Y:S01]  /*60c00*/  VIADD R0, R0, UR26 ;  /* 0x0000001a00007c36 */ /* 0x000fe20008000000 */
[----:B---3--:R-:W-:Y:S01]  /*60c10*/  ISETP.LT.AND P0, PT, R15, UR4, !P0 ;  /* 0x000000040f007c0c */ /* 0x008fe2000c701270 */
[----:B------:R-:W-:-:S12]  /*60c20*/  ULDC UR4, c[0x0][0x22c] ;  /* 0x00008b0000047ab9 */ /* 0x000fd80000000800 */
[----:B------:R0:W-:Y:S02]  /*60c30*/  @P0 STG.E.U16 desc[UR8][R28.64], R2 ;  /* 0x000000021c000986 */ /* 0x0001e4000c101508 */
[----:B0-----:R-:W-:-:S05]  /*60c40*/  VIADD R28, R3, 0x1 ;  /* 0x00000001031c7836 */ /* 0x001fca0000000000 */
[----:B------:R-:W-:Y:S01]  /*60c50*/  ISETP.GE.AND P0, PT, R28, UR4, PT ;  /* 0x000000041c007c0c */ /* 0x000fe2000bf06270 */
[----:B------:R-:W-:Y:S01]  /*60c60*/  IMAD.WIDE R28, R0, 0x2, R26 ;  /* 0x00000002001c7825 */ /* 0x000fe200078e021a */
[----:B------:R-:W-:Y:S02]  /*60c70*/  ULDC UR4, c[0x0][0x22c] ;  /* 0x00008b0000047ab9 */ /* 0x000fe40000000800 */
[----:B------:R-:W-:Y:S02]  /*60c80*/  ISETP.LT.AND P1, PT, R8, UR24, !P0 ;  /* 0x0000001808007c0c */ /* 0x000fe4000c721270 */
[----:B------:R-:W-:-:S11]  /*60c90*/  ISETP.LT.AND P0, PT, R15, UR22, !P0 ;  /* 0x000000160f007c0c */ /* 0x000fd6000c701270 */
[----:B------:R0:W-:Y:S02]  /*60ca0*/  @P1 STG.E.U16 desc[UR8][R28.64], R20 ;  /* 0x000000141c001986 */ /* 0x0001e4000c101508 */
[----:B0-----:R-:W-:Y:S01]  /*60cb0*/  PRMT R20, R20, 0x7632, R20 ;  /* 0x0000763214147816 */ /* 0x001fe20000000014 */
[----:B------:R-:W-:-:S05]  /*60cc0*/  IMAD.WIDE R28, R0, 0x2, R24 ;  /* 0x00000002001c7825 */ /* 0x000fca00078e0218 */
[----:B------:R0:W-:Y:S02]  /*60cd0*/  @P0 STG.E.U16 desc[UR8][R28.64], R20 ;  /* 0x000000141c000986 */ /* 0x0001e4000c101508 */
[----:B0-----:R-:W-:-:S05]  /*60ce0*/  VIADD R20, R3, 0x2 ;  /* 0x0000000203147836 */ /* 0x001fca0000000000 */
[----:B------:R-:W-:Y:S01]  /*60cf0*/  ISETP.GE.AND P0, PT, R20, UR4, PT ;  /* 0x0000000414007c0c */ /* 0x000fe2000bf06270 */
[----:B------:R-:W-:Y:S01]  /*60d00*/  VIADD R0, R0, UR26 ;  /* 0x0000001a00007c36 */ /* 0x000fe20008000000 */
[----:B--2---:R-:W-:Y:S01]  /*60d10*/  PRMT R20, R10, 0x7632, R20 ;  /* 0x000076320a147816 */ /* 0x004fe20000000014 */
[----:B------:R-:W-:Y:S01]  /*60d20*/  ULDC UR4, c[0x0][0x22c] ;  /* 0x00008b0000047ab9 */ /* 0x000fe20000000800 */
[----:B------:R-:W-:Y:S02]  /*60d30*/  ISETP.LT.AND P1, PT, R8, UR20, !P0 ;  /* 0x0000001408007c0c */ /* 0x000fe4000c721270 */
[----:B------:R-:W-:Y:S01]  /*60d40*/  ISETP.LT.AND P0, PT, R15, UR18, !P0 ;  /* 0x000000120f007c0c */ /* 0x000fe2000c701270 */
[----:B------:R-:W-:Y:S01]  /*60d50*/  IMAD.WIDE R28, R0, 0x2, R26 ;  /* 0x00000002001c7825 */ /* 0x000fe200078e021a */
[----:B------:R-:W-:-:S09]  /*60d60*/  ULDC UR18, c[0x0][0x228] ;  /* 0x00008a0000127ab9 */ /* 0x000fd20000000800 */
[----:B------:R0:W-:Y:S02]  /*60d70*/  @P1 STG.E.U16 desc[UR8][R28.64], R10 ;  /* 0x0000000a1c001986 */ /* 0x0001e4000c101508 */
[----:B0-----:R-:W-:-:S05]  /*60d80*/  IMAD.WIDE R28, R0, 0x2, R24 ;  /* 0x00000002001c7825 */ /* 0x001fca00078e0218 */
[----:B------:R0:W-:Y:S02]  /*60d90*/  @P0 STG.E.U16 desc[UR8][R28.64], R20 ;  /* 0x000000141c000986 */ /* 0x0001e4000c101508 */
[----:B0-----:R-:W-:-:S05]  /*60da0*/  VIADD R20, R3, 0x3 ;  /* 0x0000000303147836 */ /* 0x001fca0000000000 */
[----:B------:R-:W-:Y:S01]  /*60db0*/  ISETP.GE.AND P0, PT, R20, UR4, PT ;  /* 0x0000000414007c0c */ /* 0x000fe2000bf06270 */
[----:B------:R-:W-:Y:S01]  /*60dc0*/  VIADD R0, R0, UR26 ;  /* 0x0000001a00007c36 */ /* 0x000fe20008000000 */
[----:B------:R-:W-:Y:S02]  /*60dd0*/  ULDC UR4, c[0x0][0x22c] ;  /* 0x00008b0000047ab9 */ /* 0x000fe40000000800 */
[----:B------:R-:W-:Y:S01]  /*60de0*/  ISETP.LT.AND P1, PT, R8, UR16, !P0 ;  /* 0x0000001008007c0c */ /* 0x000fe2000c721270 */
[----:B------:R-:W-:Y:S01]  /*60df0*/  IMAD.WIDE R28, R0, 0x2, R26 ;  /* 0x00000002001c7825 */ /* 0x000fe200078e021a */
[----:B------:R-:W2:Y:S01]  /*60e00*/  LDL.LU R8, [R1+0x13c] ;  /* 0x00013c0001087983 */ /* 0x000ea20000300800 */
[----:B------:R-:W-:-:S03]  /*60e10*/  ULDC UR16, c[0x0][0x228] ;  /* 0x00008a0000107ab9 */ /* 0x000fc60000000800 */
[----:B------:R-:W3:Y:S07]  /*60e20*/  LDL.LU R11, [R1+0x240] ;  /* 0x00024000010b7983 */ /* 0x000eee0000300800 */
[----:B------:R0:W-:Y:S04]  /*60e30*/  @P1 STG.E.U16 desc[UR8][R28.64], R21 ;  /* 0x000000151c001986 */ /* 0x0001e8000c101508 */
[----:B0-----:R-:W4:Y:S04]  /*60e40*/  LDL.LU R29, [R1+0xe38] ;  /* 0x000e3800011d7983 */ /* 0x001f280000300800 */
[----:B------:R-:W3:Y:S01]  /*60e50*/  LDL.LU R10, [R1+0x244] ;  /* 0x00024400010a7983 */ /* 0x000ee20000300800 */
[----:B------:R-:W-:Y:S01]  /*60e60*/  ISETP.LT.AND P0, PT, R15, UR14, !P0 ;  /* 0x0000000e0f007c0c */ /* 0x000fe2000c701270 */
[----:B------:R-:W-:Y:S01]  /*60e70*/  ULDC UR14, c[0x0][0x228] ;  /* 0x00008a00000e7ab9 */ /* 0x000fe20000000800 */
[----:B------:R-:W-:Y:S01]  /*60e80*/  PRMT R28, R21, 0x7632, R28 ;  /* 0x00007632151c7816 */ /* 0x000fe2000000001c */
[----:B------:R-:W-:-:S10]  /*60e90*/  IMAD.WIDE R20, R0, 0x2, R24 ;  /* 0x0000000200147825 */ /* 0x000fd400078e0218 */
[----:B------:R0:W-:Y:S02]  /*60ea0*/  @P0 STG.E.U16 desc[UR8][R20.64], R28 ;  /* 0x0000001c14000986 */ /* 0x0001e4000c101508 */
[----:B0-----:R-:W-:-:S05]  /*60eb0*/  VIADD R20, R3, 0x4 ;  /* 0x0000000403147836 */ /* 0x001fca0000000000 */
[----:B------:R-:W-:Y:S01]  /*60ec0*/  ISETP.GE.AND P0, PT, R20, UR4, PT ;  /* 0x0000000414007c0c */ /* 0x000fe2000bf06270 */
[----:B------:R-:W-:Y:S01]  /*60ed0*/  VIADD R0, R0, UR26 ;  /* 0x0000001a00007c36 */ /* 0x000fe20008000000 */
[----:B------:R-:W-:Y:S01]  /*60ee0*/  PRMT R28, R9, 0x7632, R28 ;  /* 0x00007632091c7816 */ /* 0x000fe2000000001c */
[----:B------:R-:W-:Y:S02]  /*60ef0*/  ULDC UR4, c[0x0][0x22c] ;  /* 0x00008b0000047ab9 */ /* 0x000fe40000000800 */
[----:B------:R-:W-:Y:S01]  /*60f00*/  IMAD.WIDE R20, R0, 0x2, R26 ;  /* 0x0000000200147825 */ /* 0x000fe200078e021a */
[----:B----4-:R-:W-:Y:S01]  /*60f10*/  ISETP.LT.AND P1, PT, R29, UR12, !P0 ;  /* 0x0000000c1d007c0c */ /* 0x010fe2000c721270 */
[----:B------:R-:W-:Y:S01]  /*60f20*/  ULDC UR12, c[0x0][0x228] ;  /* 0x00008a00000c7ab9 */ /* 0x000fe20000000800 */
[----:B------:R-:W-:Y:S01]  /*60f30*/  ISETP.LT.AND P0, PT, R15, UR10, !P0 ;  /* 0x0000000a0f007c0c */ /* 0x000fe2000c701270 */
[----:B------:R-:W-:-:S10]  /*60f40*/  ULDC UR10, c[0x0][0x228] ;  /* 0x00008a00000a7ab9 */ /* 0x000fd40000000800 */
[----:B------:R0:W-:Y:S02]  /*60f50*/  @P1 STG.E.U16 desc[UR8][R20.64], R9 ;  /* 0x0000000914001986 */ /* 0x0001e4000c101508 */
[----:B0-----:R-:W-:Y:S02]  /*60f60*/  IMAD.WIDE R20, R0, 0x2, R24 ;  /* 0x0000000200147825 */ /* 0x001fe400078e0218 */
[----:B------:R-:W4:Y:S04]  /*60f70*/  LDL.LU R9, [R1+0x248] ;  /* 0x0002480001097983 */ /* 0x000f280000300800 */
[----:B------:R0:W-:Y:S02]  /*60f80*/  @P0 STG.E.U16 desc[UR8][R20.64], R28 ;  /* 0x0000001c14000986 */ /* 0x0001e4000c101508 */
[----:B0-----:R-:W-:-:S05]  /*60f90*/  VIADD R20, R3, 0x5 ;  /* 0x0000000503147836 */ /* 0x001fca0000000000 */
[----:B------:R-:W-:Y:S01]  /*60fa0*/  ISETP.GE.AND P0, PT, R20, UR4, PT ;  /* 0x0000000414007c0c */ /* 0x000fe2000bf06270 */
[----:B------:R-:W-:Y:S01]  /*60fb0*/  VIADD R0, R0, UR26 ;  /* 0x0000001a00007c36 */ /* 0x000fe20008000000 */
[----:B------:R-:W-:Y:S02]  /*60fc0*/  ULDC UR4, c[0x0][0x22c] ;  /* 0x00008b0000047ab9 */ /* 0x000fe40000000800 */
[----:B------:R-:W-:Y:S01]  /*60fd0*/  ISETP.LT.AND P1, PT, R29, UR6, !P0 ;  /* 0x000000061d007c0c */ /* 0x000fe2000c721270 */
[----:B------:R-:W-:Y:S01]  /*60fe0*/  IMAD.WIDE R20, R0, 0x2, R26 ;  /* 0x0000000200147825 */ /* 0x000fe200078e021a */
[----:B------:R-:W-:Y:S01]  /*60ff0*/  ISETP.LT.AND P0, PT, R15, UR28, !P0 ;  /* 0x0000001c0f007c0c */ /* 0x000fe2000c701270 */
[----:B------:R-:W-:-:S10]  /*61000*/  ULDC UR6, c[0x0][0x228] ;  /* 0x00008a0000067ab9 */ /* 0x000fd40000000800 */
        /* <DEDUP_REMOVED lines=9> */
[----:B------:R-:W-:Y:S01]  /*610a0*/  ISETP.LT.AND P1, PT, R29, UR30, !P0 ;  /* 0x0000001e1d007c0c */ /* 0x000fe2000c721270 */
[----:B------:R-:W-:-:S12]  /*610b0*/  IMAD.WIDE R20, R0, 0x2, R26 ;  /* 0x0000000200147825 */ /* 0x000fd800078e021a */
[----:B------:R0:W-:Y:S04]  /*610c0*/  @P1 STG.E.U16 desc[UR8][R20.64], R8 ;  /* 0x0000000814001986 */ /* 0x0001e8000c101508 */
[----:B0-----:R-:W2:Y:S01]  /*610d0*/  LDL.LU R8, [R1+0x24c] ;  /* 0x00024c0001087983 */ /* 0x001ea20000300800 */
[----:B------:R-:W-:Y:S01]  /*610e0*/  ISETP.LT.AND P0, PT, R15, UR4, !P0 ;  /* 0x000000040f007c0c */ /* 0x000fe2000c701270 */
[----:B------:R-:W-:Y:S01]  /*610f0*/  IMAD.WIDE R20, R0, 0x2, R24 ;  /* 0x0000000200147825 */ /* 0x000fe200078e0218 */
[----:B------:R-:W-:-:S11]  /*61100*/  ULDC UR4, c[0x0][0x22c] ;  /* 0x00008b0000047ab9 */ /* 0x000fd60000000800 */
[----:B------:R0:W-:Y:S02]  /*61110*/  @P0 STG.E.U16 desc[UR8][R20.64], R22 ;  /* 0x0000001614000986 */ /* 0x0001e4000c101508 */
[----:B0-----:R-:W-:-:S05]  /*61120*/  VIADD R20, R3, 0x7 ;  /* 0x0000000703147836 */ /* 0x001fca0000000000 */
[----:B------:R-:W-:Y:S01]  /*61130*/  ISETP.GE.AND P0, PT, R20, UR4, PT ;  /* 0x0000000414007c0c */ /* 0x000fe2000bf06270 */
[----:B------:R-:W-:-:S03]  /*61140*/  ULDC UR4, c[0x0][0x228] ;  /* 0x00008a0000047ab9 */ /* 0x000fc60000000800 */
[----:B------:R-:W-:Y:S01]  /*61150*/  ISETP.LT.AND P1, PT, R29, UR4, !P0 ;  /* 0x000000041d007c0c */ /* 0x000fe2000c721270 */
[----:B------:R-:W-:Y:S01]  /*61160*/  VIADD R0, R0, UR26 ;  /* 0x0000001a00007c36 */ /* 0x000fe20008000000 */
[----:B------:R-:W-:Y:S02]  /*61170*/  ULDC UR4, c[0x0][0x228] ;  /* 0x00008a0000047ab9 */ /* 0x000fe40000000800 */
[----:B------:R-:W-:Y:S01]  /*61180*/  ISETP.LT.AND P0, PT, R15, UR4, !P0 ;  /* 0x000000040f007c0c */ /* 0x000fe2000c701270 */
[----:B------:R-:W-:Y:S01]  /*61190*/  IMAD.WIDE R20, R0, 0x2, R26 ;  /* 0x0000000200147825 */ /* 0x000fe200078e021a */
[----:B------:R-:W-:-:S07]  /*611a0*/  ULDC UR4, c[0x0][0x22c] ;  /* 0x00008b0000047ab9 */ /* 0x000fce0000000800 */
[----:B------:R0:W-:Y:S02]  /*611b0*/  @P1 STG.E.U16 desc[UR8][R20.64], R23 ;  /* 0x0000001714001986 */ /* 0x0001e4000c101508 */
[----:B0-----:R-:W-:Y:S01]  /*611c0*/  PRMT R23, R23, 0x7632, R23 ;  /* 0x0000763217177816 */ /* 0x001fe20000000017 */
[----:B------:R-:W-:-:S05]  /*611d0*/  IMAD.WIDE R20, R0, 0x2, R24 ;  /* 0x0000000200147825 */ /* 0x000fca00078e0218 */
        /* <DEDUP_REMOVED lines=9> */
[----:B---3--:R-:W-:Y:S01]  /*61270*/  PRMT R22, R11, 0x7632, R22 ;  /* 0x000076320b167816 */ /* 0x008fe20000000016 */
[----:B------:R-:W-:-:S06]  /*61280*/  ULDC UR4, c[0x0][0x22c] ;  /* 0x00008b0000047ab9 */ /* 0x000fcc0000000800 */
[----:B------:R0:W-:Y:S02]  /*61290*/  @P1 STG.E.U16 desc[UR8][R20.64], R11 ;  /* 0x0000000b14001986 */ /* 0x0001e4000c101508 */
[----:B0-----:R-:W-:Y:S02]  /*612a0*/  IMAD.WIDE R20, R0, 0x2, R24 ;  /* 0x0000000200147825 */ /* 0x001fe400078e0218 */
[----:B------:R-:W3:Y:S04]  /*612b0*/  LDL.LU R11, [R1+0x260] ;  /* 0x00026000010b7983 */ /* 0x000ee80000300800 */
        /* <DEDUP_REMOVED lines=22> */
[----:B------:R-:W-:Y:S01]  /*61420*/  PRMT R16, R10, 0x7632, R16 ;  /* 0x000076320a107816 */ /* 0x000fe20000000010 */
        /* <DEDUP_REMOVED lines=26> */
[----:B----4-:R-:W-:Y:S01]  /*615d0*/  PRMT R20, R9, 0x7632, R20 ;  /* 0x0000763209147816 */ /* 0x010fe20000000014 */
[----:B------:R-:W-:-:S06]  /*615e0*/  ULDC UR4, c[0x0][0x22c] ;  /* 0x00008b0000047ab9 */ /* 0x000fcc0000000800 */
[----:B------:R0:W-:Y:S02]  /*615f0*/  @P1 STG.E.U16 desc[UR8][R16.64], R9 ;  /* 0x0000000910001986 */ /* 0x0001e4000c101508 */
[----:B0-----:R-:W-:Y:S02]  /*61600*/  IMAD.WIDE R16, R0, 0x2, R24 ;  /* 0x0000000200107825 */ /* 0x001fe400078e0218 */
[----:B------:R-:W4:Y:S04]  /*61610*/  LDL.LU R9, [R1+0x268] ;  /* 0x0002680001097983 */ /* 0x000f280000300800 */
        /* <DEDUP_REMOVED lines=19> */
[----:B--2---:R-:W-:Y:S01]  /*61750*/  PRMT R18, R8, 0x7632, R18 ;  /* 0x0000763208127816 */ /* 0x004fe20000000012 */
[----:B------:R-:W-:Y:S02]  /*61760*/  ULDC UR4, c[0x0][0x228] ;  /* 0x00008a0000047ab9 */ /* 0x000fe40000000800 */
[----:B------:R-:W-:-:S08]  /*61770*/  IMAD.WIDE R16, R0, 0x2, R26 ;  /* 0x0000000200107825 */ /* 0x000fd000078e021a */
[----:B------:R0:W-:Y:S04]  /*61780*/  @P1 STG.E.U16 desc[UR8][R16.64], R8 ;  /* 0x0000000810001986 */ /* 0x0001e8000c101508 */
[----:B0-----:R-:W2:Y:S04]  /*61790*/  LDL.LU R8, [R1+0x26c] ;  /* 0x00026c0001087983 */ /* 0x001ea80000300800 */
[----:B------:R-:W2:Y:S01]  /*617a0*/  LDL.LU R14, [R1+0x290] ;  /* 0x00029000010e7983 */ /* 0x000ea20000300800 */
[----:B------:R-:W-:Y:S01]  /*617b0*/  ISETP.LT.AND P0, PT, R15, UR4, !P0 ;  /* 0x000000040f007c0c */ /* 0x000fe2000c701270 */
[C---:B------:R-:W-:Y:S01]  /*617c0*/  IMAD.WIDE R16, R0.reuse, 0x2, R24 ;  /* 0x0000000200107825 */ /* 0x040fe200078e0218 */
[----:B------:R-:W-:Y:S01]  /*617d0*/  ULDC UR4, c[0x0][0x22c] ;  /* 0x00008b0000047ab9 */ /* 0x000fe20000000800 */
[----:B------:R-:W2:Y:S02]  /*617e0*/  LDL.LU R2, [R1+0x10] ;  /* 0x0000100001027983 */ /* 0x000ea40000300800 */
[----:B------:R-:W-:-:S02]  /*617f0*/  VIADD R0, R0, UR26 ;  /* 0x0000001a00007c36 */ /* 0x000fc40008000000 */
[C---:B------:R-:W-:Y:S01]  /*61800*/  VIADD R20, R3.reuse, 0x16 ;  /* 0x0000001603147836 */ /* 0x040fe20000000000 */
[----:B------:R-:W2:Y:S05]  /*61810*/  LDL.LU R13, [R1+0x14] ;  /* 0x00001400010d7983 */ /* 0x000eaa0000300800 */
[----:B------:R0:W-:Y:S02]  /*61820*/  @P0 STG.E.U16 desc[UR8][R16.64], R18 ;  /* 0x0000001210000986 */ /* 0x0001e4000c101508 */
[----:B0-----:R-:W-:-:S05]  /*61830*/  VIADD R16, R3, 0xf ;  /* 0x0000000f03107836 */ /* 0x001fca0000000000 */
[----:B------:R-:W-:Y:S01]  /*61840*/  ISETP.GE.AND P0, PT, R16, UR4, PT ;  /* 0x0000000410007c0c */ /* 0x000fe2000bf06270 */
[----:B------:R-:W-:-:S03]  /*61850*/  ULDC UR4, c[0x0][0x228] ;  /* 0x00008a0000047ab9 */ /* 0x000fc60000000800 */
[----:B------:R-:W-:Y:S01]  /*61860*/  ISETP.LT.AND P1, PT, R29, UR4, !P0 ;  /* 0x000000041d007c0c */ /* 0x000fe2000c721270 */
[----:B------:R-:W-:Y:S02]  /*61870*/  ULDC UR4, c[0x0][0x228] ;  /* 0x00008a0000047ab9 */ /* 0x000fe40000000800 */
[----:B------:R-:W-:Y:S01]  /*61880*/  ISETP.LT.AND P0, PT, R15, UR4, !P0 ;  /* 0x000000040f007c0c */ /* 0x000fe2000c701270 */
[----:B------:R-:W-:Y:S01]  /*61890*/  IMAD.WIDE R16, R0, 0x2, R26 ;  /* 0x0000000200107825 */ /* 0x000fe200078e021a */
[----:B------:R-:W-:-:S08]  /*618a0*/  ULDC UR4, c[0x0][0x22c] ;  /* 0x00008b0000047ab9 */ /* 0x000fd00000000800 */
        /* <DEDUP_REMOVED lines=8> */
[----:B------:R-:W-:Y:S01]  /*61930*/  ULDC UR4, c[0x0][0x248] ;  /* 0x0000920000047ab9 */ /* 0x000fe20000000800 */
[----:B------:R-:W-:Y:S02]  /*61940*/  VIADD R18, R3, 0x11 ;  /* 0x0000001103127836 */ /* 0x000fe40000000000 */
[----:B------:R-:W-:Y:S01]  /*61950*/  VIADD R0, R0, UR4 ;  /* 0x0000000400007c36 */ /* 0x000fe20008000000 */
[----:B------:R-:W-:Y:S01]  /*61960*/  ISETP.LT.AND P1, PT, R15, UR6, !P0 ;  /* 0x000000060f007c0c */ /* 0x000fe2000c721270 */
[----:B------:R-:W-:Y:S01]  /*61970*/  ULDC UR4, c[0x0][0x22c] ;  /* 0x00008b0000047ab9 */ /* 0x000fe20000000800 */
[----:B------:R-:W-:Y:S01]  /*61980*/  ULDC UR6, c[0x0][0x228] ;  /* 0x00008a0000067ab9 */ /* 0x000fe20000000800 */
[----:B------:R-:W-:Y:S01]  /*61990*/  IMAD.WIDE R16, R0, 0x2, R26 ;  /* 0x0000000200107825 */ /* 0x000fe200078e021a */
[----:B------:R-:W-:Y:S01]  /*619a0*/  ISETP.GE.AND P0, PT, R18, UR4, PT ;  /* 0x0000000412007c0c */ /* 0x000fe2000bf06270 */
[----:B------:R-:W-:Y:S01]  /*619b0*/  ULDC UR4, c[0x0][0x228] ;  /* 0x00008a0000047ab9 */ /* 0x000fe20000000800 */
[----:B---3--:R-:W-:-:S02]  /*619c0*/  PRMT R18, R11, 0x7632, R18 ;  /* 0x000076320b127816 */ /* 0x008fc40000000012 */
[----:B------:R0:W-:Y:S01]  /*619d0*/  @P2 STG.E.U16 desc[UR8][R16.64], R11 ;  /* 0x0000000b10002986 */ /* 0x0001e2000c101508 */
[----:B------:R-:W-:Y:S01]  /*619e0*/  ISETP.LT.AND P2, PT, R29, UR4, !P0 ;  /* 0x000000041d007c0c */ /* 0x000fe2000c741270 */
[----:B------:R-:W-:Y:S01]  /*619f0*/  ULDC UR4, c[0x0][0x248] ;  /* 0x0000920000047ab9 */ /* 0x000fe20000000800 */
[C---:B0-----:R-:W-:Y:S01]  /*61a00*/  IMAD.WIDE R16, R0.reuse, 0x2, R24 ;  /* 0x0000000200107825 */ /* 0x041fe200078e0218 */
[----:B------:R-:W3:Y:S03]  /*61a10*/  LDL.LU R11, [R1+0x298] ;  /* 0x00029800010b7983 */ /* 0x000ee60000300800 */
[----:B------:R-:W-:Y:S01]  /*61a20*/  VIADD R0, R0, UR4 ;  /* 0x0000000400007c36 */ /* 0x000fe20008000000 */
[----:B------:R-:W-:Y:S01]  /*61a30*/  ULDC UR4, c[0x0][0x228] ;  /* 0x00008a0000047ab9 */ /* 0x000fe20000000800 */
[----:B------:R0:W-:Y:S01]  /*61a40*/  @P1 STG.E.U16 desc[UR8][R16.64], R18 ;  /* 0x0000001210001986 */ /* 0x0001e2000c101508 */
[----:B------:R-:W-:Y:S01]  /*61a50*/  ISETP.LT.AND P1, PT, R15, UR4, !P0 ;  /* 0x000000040f007c0c */ /* 0x000fe2000c721270 */
[----:B------:R-:W-:Y:S01]  /*61a60*/  ULDC UR4, c[0x0][0x22c] ;  /* 0x00008b0000047ab9 */ /* 0x000fe20000000800 */
[----:B0-----:R-:W-:-:S02]  /*61a70*/  VIADD R18, R3, 0x12 ;  /* 0x0000001203127836 */ /* 0x001fc40000000000 */
[----:B------:R-:W-:-:S03]  /*61a80*/  IMAD.WIDE R16, R0, 0x2, R26 ;  /* 0x0000000200107825 */ /* 0x000fc600078e021a */
[----:B------:R-:W-:Y:S01]  /*61a90*/  ISETP.GE.AND P0, PT, R18, UR4, PT ;  /* 0x0000000412007c0c */ /* 0x000fe2000bf06270 */
[----:B------:R-:W-:Y:S01]  /*61aa0*/  ULDC UR4, c[0x0][0x228] ;  /* 0x00008a0000047ab9 */ /* 0x000fe20000000800 */
[----:B------:R0:W-:Y:S02]  /*61ab0*/  @P2 STG.E.U16 desc[UR8][R16.64], R4 ;  /* 0x0000000410002986 */ /* 0x0001e4000c101508 */
[----:B------:R-:W-:Y:S01]  /*61ac0*/  ISETP.LT.AND P4, PT, R29, UR4, !P0 ;  /* 0x000000041d007c0c */ /* 0x000fe2000c781270 */
[----:B------:R-:W-:Y:S01]  /*61ad0*/  ULDC UR4, c[0x0][0x248] ;  /* 0x0000920000047ab9 */ /* 0x000fe20000000800 */
[----:B------:R-:W-:Y:S01]  /*61ae0*/  ISETP.LT.AND P2, PT, R15, UR6, !P0 ;  /* 0x000000060f007c0c */ /* 0x000fe2000c741270 */
[----:B------:R-:W-:Y:S01]  /*61af0*/  ULDC UR6, c[0x0][0x22c] ;  /* 0x00008b0000067ab9 */ /* 0x000fe20000000800 */
[----:B0-----:R-:W-:Y:S01]  /*61b00*/  PRMT R4, R4, 0x7632, R4 ;  /* 0x0000763204047816 */ /* 0x001fe20000000004 */
[----:B------:R-:W-:-:S04]  /*61b10*/  IMAD.WIDE R16, R0, 0x2, R24 ;  /* 0x0000000200107825 */ /* 0x000fc800078e0218 */
[----:B------:R-:W-:Y:S01]  /*61b20*/  VIADD R0, R0, UR4 ;  /* 0x0000000400007c36 */ /* 0x000fe20008000000 */
[----:B------:R0:W-:Y:S01]  /*61b30*/  @P1 STG.E.U16 desc[UR8][R16.64], R4 ;  /* 0x0000000410001986 */ /* 0x0001e2000c101508 */
[----:B------:R-:W-:Y:S01]  /*61b40*/  ULDC UR4, c[0x0][0x22c] ;  /* 0x00008b0000047ab9 */ /* 0x000fe20000000800 */
[----:B------:R-:W-:Y:S01]  /*61b50*/  PRMT R18, R10, 0x7632, R18 ;  /* 0x000076320a127816 */ /* 0x000fe20000000012 */
[----:B0-----:R-:W-:Y:S02]  /*61b60*/  VIADD R4, R3, 0x13 ;  /* 0x0000001303047836 */ /* 0x001fe40000000000 */
[----:B------:R-:W-:-:S03]  /*61b70*/  IMAD.WIDE R16, R0, 0x2, R26 ;  /* 0x0000000200107825 */ /* 0x000fc600078e021a */
[----:B------:R-:W-:Y:S01]  /*61b80*/  ISETP.GE.AND P1, PT, R4, UR4, PT ;  /* 0x0000000404007c0c */ /* 0x000fe2000bf26270 */
[----:B------:R-:W-:Y:S01]  /*61b90*/  VIADD R4, R3, 0x14 ;  /* 0x0000001403047836 */ /* 0x000fe20000000000 */
[----:B------:R-:W-:Y:S01]  /*61ba0*/  ULDC UR4, c[0x0][0x228] ;  /* 0x00008a0000047ab9 */ /* 0x000fe20000000800 */
[----:B------:R0:W-:Y:S01]  /*61bb0*/  @P4 STG.E.U16 desc[UR8][R16.64], R10 ;  /* 0x0000000a10004986 */ /* 0x0001e2000c101508 */
[C---:B------:R-:W-:Y:S01]  /*61bc0*/  ISETP.LT.AND P4, PT, R29.reuse, UR4, !P1 ;  /* 0x000000041d007c0c */ /* 0x040fe2000cf81270 */
[----:B------:R-:W-:Y:S01]  /*61bd0*/  ULDC UR4, c[0x0][0x248] ;  /* 0x0000920000047ab9 */ /* 0x000fe20000000800 */
[----:B------:R-:W-:Y:S01]  /*61be0*/  ISETP.GE.AND P0, PT, R4, UR6, PT ;  /* 0x0000000604007c0c */ /* 0x000fe2000bf06270 */
[C---:B------:R-:W-:Y:S01]  /*61bf0*/  VIADD R4, R0.reuse, UR4 ;  /* 0x0000000400047c36 */ /* 0x040fe20008000000 */
[----:B------:R-:W-:Y:S01]  /*61c00*/  ULDC UR4, c[0x0][0x228] ;  /* 0x00008a0000047ab9 */ /* 0x000fe20000000800 */
[----:B------:R-:W-:Y:S01]  /*61c10*/  ULDC UR6, c[0x0][0x228] ;  /* 0x00008a0000067ab9 */ /* 0x000fe20000000800 */
[----:B0-----:R-:W-:Y:S01]  /*61c20*/  IMAD.WIDE R16, R0, 0x2, R24 ;  /* 0x0000000200107825 */ /* 0x001fe200078e0218 */
[----:B------:R-:W-:Y:S01]  /*61c30*/  ISETP.LT.AND P5, PT, R29, UR6, !P0 ;  /* 0x000000061d007c0c */ /* 0x000fe2000c7a1270 */
[----:B------:R-:W-:Y:S01]  /*61c40*/  ULDC UR6, c[0x0][0x228] ;  /* 0x00008a0000067ab9 */ /* 0x000fe20000000800 */
[----:B------:R-:W3:Y:S04]  /*61c50*/  LDL.LU R10, [R1+0x18] ;  /* 0x00001800010a7983 */ /* 0x000ee80000300800 */
[----:B------:R0:W-:Y:S01]  /*61c60*/  @P2 STG.E.U16 desc[UR8][R16.64], R18 ;  /* 0x0000001210002986 */ /* 0x0001e2000c101508 */
[----:B------:R-:W-:Y:S01]  /*61c70*/  ISETP.LT.AND P2, PT, R15, UR4, !P1 ;  /* 0x000000040f007c0c */ /* 0x000fe2000cf41270 */
[----:B------:R-:W-:Y:S01]  /*61c80*/  ULDC UR4, c[0x0][0x248] ;  /* 0x0000920000047ab9 */ /* 0x000fe20000000800 */
[----:B------:R-:W-:-:S02]  /*61c90*/  VIADD R19, R3, 0x15 ;  /* 0x0000001503137836 */ /* 0x000fc40000000000 */
[C---:B------:R-:W-:Y:S01]  /*61ca0*/  VIADD R0, R4.reuse, UR4 ;  /* 0x0000000404007c36 */ /* 0x040fe20008000000 */
[----:B------:R-:W-:Y:S01]  /*61cb0*/  ULDC UR4, c[0x0][0x22c] ;  /* 0x00008b0000047ab9 */ /* 0x000fe20000000800 */
[----:B0-----:R-:W-:Y:S01]  /*61cc0*/  IMAD.WIDE R16, R4, 0x2, R26 ;  /* 0x0000000204107825 */ /* 0x001fe200078e021a */
[----:B------:R-:W-:-:S04]  /*61cd0*/  PRMT R18, R5, 0x7632, R18 ;  /* 0x0000763205127816 */ /* 0x000fc80000000012 */
[----:B------:R0:W-:Y:S01]  /*61ce0*/  @P4 STG.E.U16 desc[UR8][R16.64], R5 ;  /* 0x0000000510004986 */ /* 0x0001e2000c101508 */
[----:B------:R-:W-:Y:S01]  /*61cf0*/  ISETP.GE.AND P1, PT, R19, UR4, PT ;  /* 0x0000000413007c0c */ /* 0x000fe2000bf26270 */
[----:B------:R-:W-:Y:S02]  /*61d00*/  ULDC UR4, c[0x0][0x228] ;  /* 0x00008a0000047ab9 */ /* 0x000fe40000000800 */
[----:B------:R-:W-:Y:S01]  /*61d10*/  ISETP.LT.AND P4, PT, R15, UR4, !P0 ;  /* 0x000000040f007c0c */ /* 0x000fe2000c781270 */
[----:B------:R-:W-:Y:S01]  /*61d20*/  ULDC UR4, c[0x0][0x248] ;  /* 0x0000920000047ab9 */ /* 0x000fe20000000800 */
[----:B0-----:R-:W-:-:S04]  /*61d30*/  IMAD.WIDE R4, R4, 0x2, R24 ;  /* 0x0000000204047825 */ /* 0x001fc800078e0218 */
[C---:B------:R-:W-:Y:S01]  /*61d40*/  IMAD.WIDE R16, R0.reuse, 0x2, R26 ;  /* 0x0000000200107825 */ /* 0x040fe200078e021a */
[----:B------:R0:W-:Y:S04]  /*61d50*/  @P2 STG.E.U16 desc[UR8][R4.64], R18 ;  /* 0x0000001204002986 */ /* 0x0001e8000c101508 */
[----:B----4-:R1:W-:Y:S01]  /*61d60*/  @P5 STG.E.U16 desc[UR8][R16.64], R9 ;  /* 0x0000000910005986 */ /* 0x0103e2000c101508 */
[----:B------:R-:W-:Y:S01]  /*61d70*/  ISETP.LT.AND P5, PT, R29, UR6, !P1 ;  /* 0x000000061d007c0c */ /* 0x000fe2000cfa1270 */
[----:B------:R-:W-:Y:S01]  /*61d80*/  VIADD R21, R3, 0x17 ;  /* 0x0000001703157836 */ /* 0x000fe20000000000 */
[----:B------:R-:W-:Y:S01]  /*61d90*/  PRMT R19, R9, 0x7632, R19 ;  /* 0x0000763209137816 */ /* 0x000fe20000000013 */
[----:B------:R-:W-:Y:S01]  /*61da0*/  ULDC UR6, c[0x0][0x22c] ;  /* 0x00008b0000067ab9 */ /* 0x000fe20000000800 */
[C---:B0-----:R-:W-:Y:S01]  /*61db0*/  VIADD R18, R0.reuse, UR4 ;  /* 0x0000000400127c36 */ /* 0x041fe20008000000 */
[----:B------:R-:W-:Y:S01]  /*61dc0*/  ULDC UR4, c[0x0][0x22c] ;  /* 0x00008b0000047ab9 */ /* 0x000fe20000000800 */
[----:B------:R-:W-:Y:S01]  /*61dd0*/  IMAD.WIDE R4, R0, 0x2, R24 ;  /* 0x0000000200047825 */ /* 0x000fe200078e0218 */
[----:B------:R-:W-:Y:S01]  /*61de0*/  ISETP.GE.AND P2, PT, R20, UR4, PT ;  /* 0x0000000414007c0c */ /* 0x000fe2000bf46270 */
[----:B------:R-:W-:Y:S01]  /*61df0*/  ULDC UR4, c[0x0][0x248] ;  /* 0x0000920000047ab9 */ /* 0x000fe20000000800 */
[----:B-1----:R-:W4:Y:S01]  /*61e00*/  LDL.LU R9, [R1+0x29c] ;  /* 0x00029c0001097983 */ /* 0x002f220000300800 */
[----:B------:R-:W-:Y:S01]  /*61e10*/  IMAD.WIDE R16, R18, 0x2, R26 ;  /* 0x0000000212107825 */ /* 0x000fe200078e021a */
[----:B------:R-:W-:Y:S01]  /*61e20*/  ISETP.GE.AND P0, PT, R21, UR6, PT ;  /* 0x0000000615007c0c */ /* 0x000fe2000bf06270 */
[----:B------:R-:W-:Y:S01]  /*61e30*/  ULDC UR6, c[0x0][0x228] ;  /* 0x00008a0000067ab9 */ /* 0x000fe20000000800 */
[----:B------:R0:W-:Y:S01]  /*61e40*/  @P4 STG.E.U16 desc[UR8][R4.64], R19 ;  /* 0x0000001304004986 */ /* 0x0001e2000c101508 */
[----:B------:R-:W-:-:S02]  /*61e50*/  ISETP.LT.AND P4, PT, R15, UR6, !P1 ;  /* 0x000000060f007c0c */ /* 0x000fc4000cf81270 */
[----:B------:R-:W-:Y:S01]  /*61e60*/  PRMT R0, R6, 0x7632, R0 ;  /* 0x0000763206007816 */ /* 0x000fe20000000000 */
[----:B------:R1:W-:Y:S01]  /*61e70*/  @P5 STG.E.U16 desc[UR8][R16.64], R6 ;  /* 0x0000000610005986 */ /* 0x0003e2000c101508 */
[----:B------:R-:W-:Y:S01]  /*61e80*/  ISETP.LT.AND P5, PT, R29, UR10, !P2 ;  /* 0x0000000a1d007c0c */ /* 0x000fe2000d7a1270 */
[----:B------:R-:W-:Y:S01]  /*61e90*/  VIADD R20, R3, 0x18 ;  /* 0x0000001803147836 */ /* 0x000fe20000000000 */
[----:B------:R-:W-:Y:S01]  /*61ea0*/  ISETP.LT.AND P2, PT, R15, UR12, !P2 ;  /* 0x0000000c0f007c0c */ /* 0x000fe2000d741270 */
[----:B------:R-:W-:Y:S01]  /*61eb0*/  ULDC UR12, c[0x0][0x228] ;  /* 0x00008a00000c7ab9 */ /* 0x000fe20000000800 */
[----:B------:R-:W-:Y:S01]  /*61ec0*/  ULDC UR6, c[0x0][0x248] ;  /* 0x0000920000067ab9 */ /* 0x000fe20000000800 */
[----:B------:R-:W-:Y:S01]  /*61ed0*/  ULDC UR10, c[0x0][0x22c] ;  /* 0x00008b00000a7ab9 */ /* 0x000fe20000000800 */
[----:B0-----:R-:W-:-:S04]  /*61ee0*/  IMAD.WIDE R4, R18, 0x2, R24 ;  /* 0x0000000212047825 */ /* 0x001fc800078e0218 */
[----:B-1----:R-:W-:Y:S01]  /*61ef0*/  VIADD R6, R18, UR4 ;  /* 0x0000000412067c36 */ /* 0x002fe20008000000 */
[----:B------:R-:W-:-:S03]  /*61f00*/  ULDC UR4, c[0x0][0x22c] ;  /* 0x00008b0000047ab9 */ /* 0x000fc60000000800 */
[----:B------:R-:W-:Y:S01]  /*61f10*/  IMAD.WIDE R16, R6, 0x2, R26 ;  /* 0x0000000206107825 */ /* 0x000fe200078e021a */
[----:B------:R-:W-:Y:S01]  /*61f20*/  ISETP.GE.AND P1, PT, R20, UR4, PT ;  /* 0x0000000414007c0c */ /* 0x000fe2000bf26270 */
[----:B------:R-:W-:Y:S01]  /*61f30*/  @P4 STG.E.U16 desc[UR8][R4.64], R0 ;  /* 0x0000000004004986 */ /* 0x000fe2000c101508 */
[----:B------:R-:W-:Y:S01]  /*61f40*/  ULDC UR4, c[0x0][0x248] ;  /* 0x0000920000047ab9 */ /* 0x000fe20000000800 */
[----:B------:R-:W-:Y:S01]  /*61f50*/  ISETP.LT.AND P4, PT, R15, UR14, !P0 ;  /* 0x0000000e0f007c0c */ /* 0x000fe2000c781270 */
[----:B------:R-:W-:Y:S01]  /*61f60*/  IMAD.WIDE R18, R6, 0x2, R24 ;  /* 0x0000000206127825 */ /* 0x000fe200078e0218 */
[C---:B------:R-:W-:Y:S01]  /*61f70*/  ISETP.LT.AND P6, PT, R29.reuse, UR16, !P1 ;  /* 0x000000101d007c0c */ /* 0x040fe2000cfc1270 */
[----:B------:R-:W-:Y:S01]  /*61f80*/  ULDC UR14, c[0x0][0x228] ;  /* 0x00008a00000e7ab9 */ /* 0x000fe20000000800 */
[----:B------:R-:W-:Y:S01]  /*61f90*/  ULDC UR16, c[0x0][0x228] ;  /* 0x00008a0000107ab9 */ /* 0x000fe20000000800 */
[----:B--2---:R0:W-:Y:S01]  /*61fa0*/  @P5 STG.E.U16 desc[UR8][R16.64], R8 ;  /* 0x0000000810005986 */ /* 0x0041e2000c101508 */
[----:B------:R-:W-:-:S02]  /*61fb0*/  ISETP.LT.AND P5, PT, R29, UR12, !P0 ;  /* 0x0000000c1d007c0c */ /* 0x000fc4000c7a1270 */
[----:B------:R-:W-:Y:S01]  /*61fc0*/  PRMT R21, R8, 0x7632, R21 ;  /* 0x0000763208157816 */ /* 0x000fe20000000015 */
[----:B------:R-:W-:Y:S01]  /*61fd0*/  VIADD R20, R3, 0x1a ;  /* 0x0000001a03147836 */ /* 0x000fe20000000000 */
[----:B------:R-:W-:Y:S01]  /*61fe0*/  ULDC UR12, c[0x0][0x228] ;  /* 0x00008a00000c7ab9 */ /* 0x000fe20000000800 */
[----:B0-----:R-:W-:Y:S02]  /*61ff0*/  VIADD R16, R6, UR4 ;  /* 0x0000000406107c36 */ /* 0x001fe40008000000 */
[----:B------:R0:W-:Y:S04]  /*62000*/  @P2 STG.E.U16 desc[UR8][R18.64], R21 ;  /* 0x0000001512002986 */ /* 0x0001e8000c101508 */
[----:B------:R-:W2:Y:S01]  /*62010*/  LDL.LU R8, [R1+0x1c] ;  /* 0x00001c0001087983 */ /* 0x000ea20000300800 */
[C---:B------:R-:W-:Y:S01]  /*62020*/  VIADD R0, R16.reuse, UR6 ;  /* 0x0000000610007c36 */ /* 0x040fe20008000000 */
[----:B------:R-:W-:Y:S01]  /*62030*/  ULDC UR4, c[0x0][0x22c] ;  /* 0x00008b0000047ab9 */ /* 0x000fe20000000800 */
[----:B------:R-:W-:Y:S01]  /*62040*/  IMAD.WIDE R4, R16, 0x2, R26 ;  /* 0x0000000210047825 */ /* 0x000fe200078e021a */
[----:B------:R-:W-:Y:S01]  /*62050*/  PRMT R22, R2, 0x7632, R22 ;  /* 0x0000763202167816 */ /* 0x000fe20000000016 */
[----:B------:R-:W-:-:S02]  /*62060*/  ULDC UR6, c[0x0][0x22c] ;  /* 0x00008b0000067ab9 */ /* 0x000fc40000000800 */
[----:B------:R-:W-:Y:S01]  /*62070*/  IMAD.WIDE R16, R16, 0x2, R24 ;  /* 0x0000000210107825 */ /* 0x000fe200078e0218 */
[----:B0-----:R-:W-:-:S03]  /*62080*/  PRMT R21, R7, 0x7632, R21 ;  /* 0x0000763207157816 */ /* 0x001fc60000000015 */
[----:B------:R-:W-:Y:S01]  /*62090*/  IMAD.WIDE R18, R0, 0x2, R26 ;  /* 0x0000000200127825 */ /* 0x000fe200078e021a */
[----:B------:R0:W-:Y:S04]  /*620a0*/  @P5 STG.E.U16 desc[UR8][R4.64], R7 ;  /* 0x0000000704005986 */ /* 0x0001e8000c101508 */
[----:B------:R-:W-:Y:S04]  /*620b0*/  @P4 STG.E.U16 desc[UR8][R16.64], R21 ;  /* 0x0000001510004986 */ /* 0x000fe8000c101508 */
[----:B------:R1:W-:Y:S01]  /*620c0*/  @P6 STG.E.U16 desc[UR8][R18.64], R14 ;  /* 0x0000000e12006986 */ /* 0x0003e2000c101508 */
[----:B0-----:R-:W-:-:S03]  /*620d0*/  PRMT R4, R14, 0x7632, R4 ;  /* 0x000076320e047816 */ /* 0x001fc60000000004 */
[----:B-1----:R-:W4:Y:S01]  /*620e0*/  LDL.LU R14, [R1+0x294] ;  /* 0x00029400010e7983 */ /* 0x002f220000300800 */
[----:B------:R-:W-:Y:S01]  /*620f0*/  VIADD R6, R3, 0x19 ;  /* 0x0000001903067836 */ /* 0x000fe20000000000 */
[----:B------:R-:W-:Y:S01]  /*62100*/  ISETP.GE.AND P0, PT, R20, UR4, PT ;  /* 0x0000000414007c0c */ /* 0x000fe2000bf06270 */
[----:B------:R-:W-:Y:S01]  /*62110*/  ULDC UR4, c[0x0][0x248] ;  /* 0x0000920000047ab9 */ /* 0x000fe20000000800 */
[----:B------:R-:W2:Y:S02]  /*62120*/  LDL.LU R23, [R1+0x20] ;  /* 0x0000200001177983 */ /* 0x000ea40000300800 */
[----:B------:R-:W-:Y:S01]  /*62130*/  ISETP.GE.AND P2, PT, R6, UR10, PT ;  /* 0x0000000a06007c0c */ /* 0x000fe2000bf46270 */
[----:B------:R-:W-:Y:S02]  /*62140*/  ULDC UR10, c[0x0][0x228] ;  /* 0x00008a00000a7ab9 */ /* 0x000fe40000000800 */
[----:B------:R-:W-:Y:S01]  /*62150*/  ISETP.LT.AND P1, PT, R15, UR10, !P1 ;  /* 0x0000000a0f007c0c */ /* 0x000fe2000cf21270 */
[C---:B------:R-:W-:Y:S01]  /*62160*/  VIADD R5, R0.reuse, UR4 ;  /* 0x0000000400057c36 */ /* 0x040fe20008000000 */
[----:B------:R-:W-:Y:S01]  /*62170*/  ISETP.LT.AND P4, PT, R29, UR12, !P2 ;  /* 0x0000000c1d007c0c */ /* 0x000fe2000d781270 */
[----:B------:R-:W-:Y:S01]  /*62180*/  IMAD.WIDE R6, R0, 0x2, R24 ;  /* 0x0000000200067825 */ /* 0x000fe200078e0218 */
[----:B------:R-:W-:-:S03]  /*62190*/  ULDC UR10, c[0x0][0x22c] ;  /* 0x00008b00000a7ab9 */ /* 0x000fc60000000800 */
[----:B------:R-:W-:Y:S01]  /*621a0*/  VIADD R21, R3, 0x1c ;  /* 0x0000001c03157836 */ /* 0x000fe20000000000 */
[----:B------:R-:W-:Y:S01]  /*621b0*/  ISETP.LT.AND P6, PT, R15, UR14, !P2 ;  /* 0x0000000e0f007c0c */ /* 0x000fe2000d7c1270 */
[----:B------:R-:W-:Y:S01]  /*621c0*/  IMAD.WIDE R16, R5, 0x2, R26 ;  /* 0x0000000205107825 */ /* 0x000fe200078e021a */
[----:B------:R-:W-:Y:S01]  /*621d0*/  ULDC UR4, c[0x0][0x248] ;  /* 0x0000920000047ab9 */ /* 0x000fe20000000800 */
[----:B------:R-:W-:Y:S02]  /*621e0*/  ULDC UR12, c[0x0][0x228] ;  /* 0x00008a00000c7ab9 */ /* 0x000fe40000000800 */
[----:B------:R-:W-:Y:S01]  /*621f0*/  @P1 STG.E.U16 desc[UR8][R6.64], R4 ;  /* 0x0000000406001986 */ /* 0x000fe2000c101508 */
[----:B------:R-:W-:Y:S01]  /*62200*/  ISETP.GE.AND P5, PT, R21, UR10, PT ;  /* 0x0000000a15007c0c */ /* 0x000fe2000bfa6270 */
[----:B------:R-:W-:Y:S01]  /*62210*/  ULDC UR10, c[0x0][0x228] ;  /* 0x00008a00000a7ab9 */ /* 0x000fe20000000800 */
[----:B------:R-:W-:Y:S01]  /*62220*/  IMAD.WIDE R18, R5, 0x2, R24 ;  /* 0x0000000205127825 */ /* 0x000fe200078e0218 */
[----:B------:R0:W-:Y:S01]  /*62230*/  @P4 STG.E.U16 desc[UR8][R16.64], R2 ;  /* 0x0000000210004986 */ /* 0x0001e2000c101508 */
[----:B------:R-:W-:Y:S01]  /*62240*/  ISETP.LT.AND P4, PT, R29, UR10, !P0 ;  /* 0x0000000a1d007c0c */ /* 0x000fe2000c781270 */
[----:B------:R-:W-:-:S02]  /*62250*/  ULDC UR14, c[0x0][0x228] ;  /* 0x00008a00000e7ab9 */ /* 0x000fc40000000800 */
[----:B0-----:R-:W2:Y:S01]  /*62260*/  LDL.LU R2, [R1+0x30] ;  /* 0x0000300001027983 */ /* 0x001ea20000300800 */
[----:B------:R-:W-:Y:S02]  /*62270*/  VIADD R6, R5, UR4 ;  /* 0x0000000405067c36 */ /* 0x000fe40008000000 */
[----:B------:R-:W-:Y:S01]  /*62280*/  VIADD R20, R3, 0x1b ;  /* 0x0000001b03147836 */ /* 0x000fe20000000000 */
[----:B------:R0:W-:Y:S01]  /*62290*/  @P6 STG.E.U16 desc[UR8][R18.64], R22 ;  /* 0x0000001612006986 */ /* 0x0001e2000c101508 */
[----:B------:R-:W-:Y:S01]  /*622a0*/  IMAD.WIDE R4, R6, 0x2, R26 ;  /* 0x0000000206047825 */ /* 0x000fe200078e021a */
[----:B------:R-:W-:Y:S01]  /*622b0*/  ISETP.LT.AND P0, PT, R15, UR12, !P0 ;  /* 0x0000000c0f007c0c */ /* 0x000fe2000c701270 */
[----:B------:R-:W-:Y:S01]  /*622c0*/  ULDC UR4, c[0x0][0x248] ;  /* 0x0000920000047ab9 */ /* 0x000fe20000000800 */
[----:B------:R-:W-:Y:S01]  /*622d0*/  ISETP.GE.AND P2, PT, R20, UR6, PT ;  /* 0x0000000614007c0c */ /* 0x000fe2000bf46270 */
[----:B------:R-:W-:Y:S01]  /*622e0*/  VIADD R0, R3, 0x1d ;  /* 0x0000001d03007836 */ /* 0x000fe20000000000 */
[----:B------:R-:W-:Y:S01]  /*622f0*/  ULDC UR6, c[0x0][0x22c] ;  /* 0x00008b0000067ab9 */ /* 0x000fe20000000800 */
[----:B------:R-:W-:Y:S01]  /*62300*/  ULDC UR10, c[0x0][0x228] ;  /* 0x00008a00000a7ab9 */ /* 0x000fe20000000800 */
[----:B------:R-:W-:Y:S01]  /*62310*/  ISETP.LT.AND P6, PT, R29, UR14, !P2 ;  /* 0x0000000e1d007c0c */ /* 0x000fe2000d7c1270 */
[----:B------:R-:W-:Y:S01]  /*62320*/  ULDC UR12, c[0x0][0x228] ;  /* 0x00008a00000c7ab9 */ /* 0x000fe20000000800 */
[----:B------:R-:W-:Y:S01]  /*62330*/  ISETP.GE.AND P1, PT, R0, UR6, PT ;  /* 0x0000000600007c0c */ /* 0x000fe2000bf26270 */
[C---:B------:R-:W-:Y:S01]  /*62340*/  VIADD R0, R6.reuse, UR4 ;  /* 0x0000000406007c36 */ /* 0x040fe20008000000 */
[----:B------:R-:W-:Y:S01]  /*62350*/  ULDC UR6, c[0x0][0x228] ;  /* 0x00008a0000067ab9 */ /* 0x000fe20000000800 */
[----:B------:R-:W-:Y:S01]  /*62360*/  IMAD.WIDE R6, R6, 0x2, R24 ;  /* 0x0000000206067825 */ /* 0x000fe200078e0218 */
[----:B------:R-:W-:Y:S01]  /*62370*/  ULDC UR4, c[0x0][0x22c] ;  /* 0x00008b0000047ab9 */ /* 0x000fe20000000800 */
[----:B------:R-:W-:-:S02]  /*62380*/  ULDC UR14, c[0x0][0x228] ;  /* 0x00008a00000e7ab9 */ /* 0x000fc40000000800 */
[----:B------:R-:W-:Y:S01]  /*62390*/  IMAD.WIDE R16, R0, 0x2, R26 ;  /* 0x0000000200107825 */ /* 0x000fe200078e021a */
[----:B------:R-:W-:Y:S01]  /*623a0*/  ISETP.LT.AND P2, PT, R15, UR6, !P2 ;  /* 0x000000060f007c0c */ /* 0x000fe2000d741270 */
[----:B------:R-:W-:Y:S02]  /*623b0*/  ULDC UR6, c[0x0][0x22c] ;  /* 0x00008b0000067ab9 */ /* 0x000fe40000000800 */
[C---:B0-----:R-:W-:Y:S02]  /*623c0*/  VIADD R18, R3.reuse, 0x1e ;  /* 0x0000001e03127836 */ /* 0x041fe40000000000 */
[----:B------:R-:W-:Y:S01]  /*623d0*/  VIADD R20, R3, 0x20 ;  /* 0x0000002003147836 */ /* 0x000fe20000000000 */
[----:B---3--:R-:W-:Y:S02]  /*623e0*/  PRMT R22, R10, 0x7632, R22 ;  /* 0x000076320a167816 */ /* 0x008fe40000000016 */
[----:B----4-:R-:W-:Y:S01]  /*623f0*/  PRMT R19, R14, 0x7632, R19 ;  /* 0x000076320e137816 */ /* 0x010fe20000000013 */
[----:B------:R0:W-:Y:S04]  /*62400*/  @P4 STG.E.U16 desc[UR8][R4.64], R14 ;  /* 0x0000000e04004986 */ /* 0x0001e8000c101508 */
[----:B0-----:R-:W3:Y:S04]  /*62410*/  LDL.LU R14, [R1+0x24] ;  /* 0x00002400010e7983 */ /* 0x001ee80000300800 */
[----:B------:R0:W-:Y:S04]  /*62420*/  @P0 STG.E.U16 desc[UR8][R6.64], R19 ;  /* 0x0000001306000986 */ /* 0x0001e8000c101508 */
[----:B------:R1:W-:Y:S01]  /*62430*/  @P6 STG.E.U16 desc[UR8][R16.64], R13 ;  /* 0x0000000d10006986 */ /* 0x0003e2000c101508 */
[----:B------:R-:W-:Y:S01]  /*62440*/  ISETP.LT.AND P6, PT, R29, UR10, !P5 ;  /* 0x0000000a1d007c0c */ /* 0x000fe2000efc1270 */
[----:B------:R-:W-:Y:S01]  /*62450*/  VIADD R4, R3, 0x1f ;  /* 0x0000001f03047836 */ /* 0x000fe20000000000 */
[----:B0-----:R-:W-:Y:S01]  /*62460*/  PRMT R19, R13, 0x7632, R19 ;  /* 0x000076320d137816 */ /* 0x001fe20000000013 */
[----:B------:R-:W-:Y:S01]  /*62470*/  ULDC UR10, c[0x0][0x22c] ;  /* 0x00008b00000a7ab9 */ /* 0x000fe20000000800 */
[----:B-1----:R-:W4:Y:S01]  /*62480*/  LDL.LU R13, [R1+0x34] ;  /* 0x00003400010d7983 */ /* 0x002f220000300800 */
[----:B------:R-:W-:Y:S01]  /*62490*/  ISETP.GE.AND P4, PT, R18, UR4, PT ;  /* 0x0000000412007c0c */ /* 0x000fe2000bf86270 */
[----:B------:R-:W-:Y:S01]  /*624a0*/  ULDC UR4, c[0x0][0x248] ;  /* 0x0000920000047ab9 */ /* 0x000fe20000000800 */
[----:B------:R-:W-:Y:S01]  /*624b0*/  ISETP.LT.AND P5, PT, R15, UR12, !P5 ;  /* 0x0000000c0f007c0c */ /* 0x000fe2000efa1270 */
[----:B------:R-:W-:Y:S01]  /*624c0*/  VIADD R18, R0, UR4 ;  /* 0x0000000400127c36 */ /* 0x000fe20008000000 */
[----:B------:R-:W-:Y:S01]  /*624d0*/  ISETP.GE.AND P0, PT, R4, UR6, PT ;  /* 0x0000000604007c0c */ /* 0x000fe2000bf06270 */
[----:B------:R-:W-:Y:S01]  /*624e0*/  IMAD.WIDE R4, R0, 0x2, R24 ;  /* 0x0000000200047825 */ /* 0x000fe200078e0218 */
[----:B------:R-:W-:Y:S01]  /*624f0*/  ULDC UR12, c[0x0][0x228] ;  /* 0x00008a00000c7ab9 */ /* 0x000fe20000000800 */
[----:B------:R-:W-:-:S02]  /*62500*/  ULDC UR4, c[0x0][0x22c] ;  /* 0x00008b0000047ab9 */ /* 0x000fc40000000800 */
[C---:B------:R-:W-:Y:S01]  /*62510*/  IMAD.WIDE R6, R18.reuse, 0x2, R26 ;  /* 0x0000000212067825 */ /* 0x040fe200078e021a */
[----:B------:R-:W-:Y:S01]  /*62520*/  @P2 STG.E.U16 desc[UR8][R4.64], R19 ;  /* 0x0000001304002986 */ /* 0x000fe2000c101508 */
[----:B------:R-:W-:Y:S01]  /*62530*/  PRMT R0, R11, 0x7632, R0 ;  /* 0x000076320b007816 */ /* 0x000fe20000000000 */
[----:B------:R-:W-:Y:S01]  /*62540*/  ULDC UR6, c[0x0][0x248] ;  /* 0x0000920000067ab9 */ /* 0x000fe20000000800 */
[----:B------:R-:W-:Y:S01]  /*62550*/  IMAD.WIDE R16, R18, 0x2, R24 ;  /* 0x0000000212107825 */ /* 0x000fe200078e0218 */
[----:B------:R0:W-:Y:S01]  /*62560*/  @P6 STG.E.U16 desc[UR8][R6.64], R11 ;  /* 0x0000000b06006986 */ /* 0x0001e2000c101508 */
[----:B------:R-:W-:Y:S01]  /*62570*/  ISETP.GE.AND P2, PT, R20, UR4, PT ;  /* 0x0000000414007c0c */ /* 0x000fe2000bf46270 */
[----:B------:R-:W-:Y:S02]  /*62580*/  ULDC UR4, c[0x0][0x248] ;  /* 0x0000920000047ab9 */ /* 0x000fe40000000800 */
[----:B------:R-:W-:Y:S01]  /*62590*/  @P5 STG.E.U16 desc[UR8][R16.64], R0 ;  /* 0x0000000010005986 */ /* 0x000fe2000c101508 */
[----:B------:R-:W-:Y:S01]  /*625a0*/  ISETP.LT.AND P5, PT, R29, UR12, !P1 ;  /* 0x0000000c1d007c0c */ /* 0x000fe2000cfa1270 */
[----:B------:R-:W-:-:S02]  /*625b0*/  ULDC UR12, c[0x0][0x228] ;  /* 0x00008a00000c7ab9 */ /* 0x000fc40000000800 */
[----:B0-----:R-:W4:Y:S01]  /*625c0*/  LDL.LU R11, [R1+0x28] ;  /* 0x00002800010b7983 */ /* 0x001f220000300800 */
[----:B------:R-:W-:Y:S01]  /*625d0*/  VIADD R6, R18, UR4 ;  /* 0x0000000412067c36 */ /* 0x000fe20008000000 */
[----:B------:R-:W-:Y:S01]  /*625e0*/  ISETP.LT.AND P1, PT, R15, UR14, !P1 ;  /* 0x0000000e0f007c0c */ /* 0x000fe2000cf21270 */
[----:B------:R-:W-:Y:S01]  /*625f0*/  ULDC UR4, c[0x0][0x248] ;  /* 0x0000920000047ab9 */ /* 0x000fe20000000800 */
[----:B------:R-:W-:Y:S01]  /*62600*/  ISETP.LT.AND P6, PT, R29, UR16, !P4 ;  /* 0x000000101d007c0c */ /* 0x000fe2000e7c1270 */
[C---:B------:R-:W-:Y:S01]  /*62610*/  IMAD.WIDE R4, R6.reuse, 0x2, R26 ;  /* 0x0000000206047825 */ /* 0x040fe200078e021a */
[----:B------:R-:W-:Y:S01]  /*62620*/  PRMT R21, R9, 0x7632, R21 ;  /* 0x0000763209157816 */ /* 0x000fe20000000015 */
[----:B------:R-:W-:Y:S01]  /*62630*/  ULDC UR14, c[0x0][0x228] ;  /* 0x00008a00000e7ab9 */ /* 0x000fe20000000800 */
[----:B------:R-:W-:Y:S02]  /*62640*/  ULDC UR16, c[0x0][0x228] ;  /* 0x00008a0000107ab9 */ /* 0x000fe40000000800 */
[----:B------:R0:W-:Y:S04]  /*62650*/  @P5 STG.E.U16 desc[UR8][R4.64], R10 ;  /* 0x0000000a04005986 */ /* 0x0001e8000c101508 */
[----:B0-----:R-:W4:Y:S01]  /*62660*/  LDL.LU R10, [R1+0x38] ;  /* 0x00003800010a7983 */ /* 0x001f220000300800 */
[C---:B------:R-:W-:Y:S01]  /*62670*/  VIADD R20, R6.reuse, UR6 ;  /* 0x0000000606147c36 */ /* 0x040fe20008000000 */
[----:B------:R-:W-:Y:S01]  /*62680*/  ISETP.LT.AND P4, PT, R15, UR18, !P4 ;  /* 0x000000120f007c0c */ /* 0x000fe2000e781270 */
[----:B------:R-:W-:Y:S01]  /*62690*/  IMAD.WIDE R6, R6, 0x2, R24 ;  /* 0x0000000206067825 */ /* 0x000fe200078e0218 */
[----:B------:R-:W-:Y:S01]  /*626a0*/  ULDC UR6, c[0x0][0x22c] ;  /* 0x00008b0000067ab9 */ /* 0x000fe20000000800 */
[----:B------:R-:W-:-:S02]  /*626b0*/  ULDC UR18, c[0x0][0x228] ;  /* 0x00008a0000127ab9 */ /* 0x000fc40000000800 */
[C---:B------:R-:W-:Y:S01]  /*626c0*/  IMAD.WIDE R16, R20.reuse, 0x2, R26 ;  /* 0x0000000214107825 */ /* 0x040fe200078e021a */
[----:B------:R-:W-:Y:S03]  /*626d0*/  @P1 STG.E.U16 desc[UR8][R6.64], R22 ;  /* 0x0000001606001986 */ /* 0x000fe6000c101508 */
[----:B------:R-:W-:Y:S01]  /*626e0*/  VIADD R0, R3, 0x21 ;  /* 0x0000002103007836 */ /* 0x000fe20000000000 */
[----:B------:R0:W-:Y:S01]  /*626f0*/  @P6 STG.E.U16 desc[UR8][R16.64], R9 ;  /* 0x0000000910006986 */ /* 0x0001e2000c101508 */
[----:B------:R-:W-:-:S03]  /*62700*/  IMAD.WIDE R18, R20, 0x2, R24 ;  /* 0x0000000214127825 */ /* 0x000fc600078e0218 */
[----:B------:R-:W-:Y:S01]  /*62710*/  ISETP.GE.AND P5, PT, R0, UR10, PT ;  /* 0x0000000a00007c0c */ /* 0x000fe2000bfa6270 */
[----:B------:R-:W-:Y:S01]  /*62720*/  ULDC UR10, c[0x0][0x228] ;  /* 0x00008a00000a7ab9 */ /* 0x000fe20000000800 */
[----:B------:R2:W-:Y:S01]  /*62730*/  @P4 STG.E.U16 desc[UR8][R18.64], R21 ;  /* 0x0000001512004986 */ /* 0x0005e2000c101508 */
[----:B------:R-:W-:-:S03]  /*62740*/  ISETP.LT.AND P4, PT, R29, UR10, !P0 ;  /* 0x0000000a1d007c0c */ /* 0x000fc6000c781270 */
[----:B0-----:R-:W4:Y:S01]  /*62750*/  LDL.LU R9, [R1+0x2c] ;  /* 0x00002c0001097983 */ /* 0x001f220000300800 */
[----:B------:R-:W-:Y:S01]  /*62760*/  VIADD R6, R20, UR4 ;  /* 0x0000000414067c36 */ /* 0x000fe20008000000 */
[----:B------:R-:W-:Y:S01]  /*62770*/  ISETP.LT.AND P0, PT, R15, UR12, !P0 ;  /* 0x0000000c0f007c0c */ /* 0x000fe2000c701270 */
[----:B------:R-:W-:Y:S01]  /*62780*/  VIADD R0, R3, 0x22 ;  /* 0x0000002203007836 */ /* 0x000fe20000000000 */
[----:B------:R-:W-:Y:S01]  /*62790*/  ISETP.LT.AND P6, PT, R29, UR14, !P2 ;  /* 0x0000000e1d007c0c */ /* 0x000fe2000d7c1270 */
[----:B------:R-:W-:Y:S01]  /*627a0*/  IMAD.WIDE R4, R6, 0x2, R26 ;  /* 0x0000000206047825 */ /* 0x000fe200078e021a */
[----:B--2---:R-:W-:Y:S01]  /*627b0*/  PRMT R19, R8, 0x7632, R19 ;  /* 0x0000763208137816 */ /* 0x004fe20000000013 */
[----:B------:R-:W-:Y:S01]  /*627c0*/  ULDC UR4, c[0x0][0x248] ;  /* 0x0000920000047ab9 */ /* 0x000fe20000000800 */
[----:B------:R-:W-:Y:S01]  /*627d0*/  ISETP.GE.AND P1, PT, R0, UR6, PT ;  /* 0x0000000600007c0c */ /* 0x000fe2000bf26270 */
[C---:B------:R-:W-:Y:S01]  /*627e0*/  VIADD R18, R3.reuse, 0x23 ;  /* 0x0000002303127836 */ /* 0x040fe20000000000 */
[----:B------:R0:W-:Y:S01]  /*627f0*/  @P4 STG.E.U16 desc[UR8][R4.64], R8 ;  /* 0x0000000804004986 */ /* 0x0001e2000c101508 */
[C---:B------:R-:W-:Y:S01]  /*62800*/  VIADD R0, R6.reuse, UR4 ;  /* 0x0000000406007c36 */ /* 0x040fe20008000000 */
[----:B------:R-:W-:Y:S01]  /*62810*/  ULDC UR6, c[0x0][0x228] ;  /* 0x00008a0000067ab9 */ /* 0x000fe20000000800 */
[----:B------:R-:W-:Y:S01]  /*62820*/  IMAD.WIDE R6, R6, 0x2, R24 ;  /* 0x0000000206067825 */ /* 0x000fe200078e0218 */
[----:B------:R-:W-:Y:S01]  /*62830*/  ULDC UR10, c[0x0][0x228] ;  /* 0x00008a00000a7ab9 */ /* 0x000fe20000000800 */
[----:B------:R-:W-:Y:S01]  /*62840*/  ULDC UR4, c[0x0][0x22c] ;  /* 0x00008b0000047ab9 */ /* 0x000fe20000000800 */
[----:B------:R-:W-:Y:S01]  /*62850*/  ULDC UR12, c[0x0][0x228] ;  /* 0x00008a00000c7ab9 */ /* 0x000fe20000000800 */
[----:B------:R-:W-:Y:S01]  /*62860*/  VIADD R20, R3, 0x25 ;  /* 0x0000002503147836 */ /* 0x000fe20000000000 */
[----:B------:R-:W-:Y:S01]  /*62870*/  ULDC UR14, c[0x0][0x228] ;  /* 0x00008a00000e7ab9 */ /* 0x000fe20000000800 */
[----:B0-----:R-:W2:Y:S01]  /*62880*/  LDL.LU R8, [R1+0x3c] ;  /* 0x00003c0001087983 */ /* 0x001ea20000300800 */
[----:B------:R-:W-:-:S03]  /*62890*/  IMAD.WIDE R16, R0, 0x2, R26 ;  /* 0x0000000200107825 */ /* 0x000fc600078e021a */
[----:B------:R-:W2:Y:S01]  /*628a0*/  LDL.LU R28, [R1+0x350] ;  /* 0x00035000011c7983 */ /* 0x000ea20000300800 */
[----:B------:R-:W-:Y:S01]  /*628b0*/  ISETP.LT.AND P2, PT, R15, UR6, !P2 ;  /* 0x000000060f007c0c */ /* 0x000fe2000d741270 */
[----:B------:R-:W-:Y:S02]  /*628c0*/  VIADD R4, R3, 0x24 ;  /* 0x0000002403047836 */ /* 0x000fe40000000000 */
[----:B------:R0:W-:Y:S01]  /*628d0*/  @P0 STG.E.U16 desc[UR8][R6.64], R19 ;  /* 0x0000001306000986 */ /* 0x0001e2000c101508 */
[----:B------:R-:W-:Y:S01]  /*628e0*/  ISETP.GE.AND P4, PT, R18, UR4, PT ;  /* 0x0000000412007c0c */ /* 0x000fe2000bf86270 */
[----:B------:R-:W-:Y:S01]  /*628f0*/  ULDC UR4, c[0x0][0x248] ;  /* 0x0000920000047ab9 */ /* 0x000fe20000000800 */
[----:B------:R-:W-:Y:S01]  /*62900*/  ULDC UR6, c[0x0][0x22c] ;  /* 0x00008b0000067ab9 */ /* 0x000fe20000000800 */
[----:B------:R1:W-:Y:S01]  /*62910*/  @P6 STG.E.U16 desc[UR8][R16.64], R23 ;  /* 0x0000001710006986 */ /* 0x0003e2000c101508 */
[----:B------:R-:W-:Y:S01]  /*62920*/  ISETP.LT.AND P6, PT, R29, UR10, !P5 ;  /* 0x0000000a1d007c0c */ /* 0x000fe2000efc1270 */
[----:B------:R-:W-:Y:S01]  /*62930*/  VIADD R18, R0, UR4 ;  /* 0x0000000400127c36 */ /* 0x000fe20008000000 */
[----:B------:R-:W-:Y:S01]  /*62940*/  ISETP.LT.AND P5, PT, R15, UR12, !P5 ;  /* 0x0000000c0f007c0c */ /* 0x000fe2000efa1270 */
[----:B------:R-:W-:Y:S01]  /*62950*/  ULDC UR12, c[0x0][0x228] ;  /* 0x00008a00000c7ab9 */ /* 0x000fe20000000800 */
[----:B------:R-:W-:Y:S01]  /*62960*/  ISETP.GE.AND P0, PT, R4, UR6, PT ;  /* 0x0000000604007c0c */ /* 0x000fe2000bf06270 */
[----:B------:R-:W-:Y:S01]  /*62970*/  IMAD.WIDE R4, R0, 0x2, R24 ;  /* 0x0000000200047825 */ /* 0x000fe200078e0218 */
[----:B------:R-:W-:Y:S01]  /*62980*/  ULDC UR4, c[0x0][0x22c] ;  /* 0x00008b0000047ab9 */ /* 0x000fe20000000800 */
[----:B0-----:R-:W-:Y:S01]  /*62990*/  PRMT R19, R23, 0x7632, R19 ;  /* 0x0000763217137816 */ /* 0x001fe20000000013 */
[----:B------:R-:W-:Y:S01]  /*629a0*/  ULDC UR6, c[0x0][0x248] ;  /* 0x0000920000067ab9 */ /* 0x000fe20000000800 */
[----:B------:R-:W-:Y:S01]  /*629b0*/  IMAD.WIDE R6, R18, 0x2, R26 ;  /* 0x0000000212067825 */ /* 0x000fe200078e021a */
[----:B------:R-:W-:Y:S01]  /*629c0*/  PRMT R0, R2, 0x7632, R0 ;  /* 0x0000763202007816 */ /* 0x000fe20000000000 */
[----:B------:R-:W-:Y:S01]  /*629d0*/  ULDC UR10, c[0x0][0x22c] ;  /* 0x00008b00000a7ab9 */ /* 0x000fe20000000800 */
[----:B------:R-:W-:Y:S01]  /*629e0*/  @P2 STG.E.U16 desc[UR8][R4.64], R19 ;  /* 0x0000001304002986 */ /* 0x000fe2000c101508 */
[----:B-1----:R-:W-:-:S03]  /*629f0*/  IMAD.WIDE R16, R18, 0x2, R24 ;  /* 0x0000000212107825 */ /* 0x002fc600078e0218 */
[----:B------:R0:W-:Y:S01]  /*62a00*/  @P6 STG.E.U16 desc[UR8][R6.64], R2 ;  /* 0x0000000206006986 */ /* 0x0001e2000c101508 */
[----:B------:R-:W-:Y:S01]  /*62a10*/  ISETP.GE.AND P2, PT, R20, UR4, PT ;  /* 0x0000000414007c0c */ /* 0x000fe2000bf46270 */
[----:B------:R-:W-:Y:S02]  /*62a20*/  ULDC UR4, c[0x0][0x248] ;  /* 0x0000920000047ab9 */ /* 0x000fe40000000800 */
[----:B------:R1:W-:Y:S01]  /*62a30*/  @P5 STG.E.U16 desc[UR8][R16.64], R0 ;  /* 0x0000000010005986 */ /* 0x0003e2000c101508 */
[----:B------:R-:W-:Y:S01]  /*62a40*/  ISETP.LT.AND P5, PT, R29, UR12, !P1 ;  /* 0x0000000c1d007c0c */ /* 0x000fe2000cfa1270 */
[----:B------:R-:W-:Y:S02]  /*62a50*/  ULDC UR12, c[0x0][0x228] ;  /* 0x00008a00000c7ab9 */ /* 0x000fe40000000800 */
[----:B0-----:R-:W2:Y:S01]  /*62a60*/  LDL.LU R2, [R1+0x40] ;  /* 0x0000400001027983 */ /* 0x001ea20000300800 */
[----:B------:R-:W-:Y:S01]  /*62a70*/  VIADD R6, R18, UR4 ;  /* 0x0000000412067c36 */ /* 0x000fe20008000000 */
[----:B------:R-:W-:Y:S01]  /*62a80*/  ISETP.LT.AND P1, PT, R15, UR14, !P1 ;  /* 0x0000000e0f007c0c */ /* 0x000fe2000cf21270 */
[----:B------:R-:W-:Y:S01]  /*62a90*/  ULDC UR4, c[0x0][0x248] ;  /* 0x0000920000047ab9 */ /* 0x000fe20000000800 */
[----:B------:R-:W-:Y:S01]  /*62aa0*/  ISETP.LT.AND P6, PT, R29, UR16, !P4 ;  /* 0x000000101d007c0c */ /* 0x000fe2000e7c1270 */
[C---:B------:R-:W-:Y:S01]  /*62ab0*/  IMAD.WIDE R4, R6.reuse, 0x2, R26 ;  /* 0x0000000206047825 */ /* 0x040fe200078e021a */
[----:B------:R-:W-:Y:S01]  /*62ac0*/  ISETP.LT.AND P4, PT, R15, UR18, !P4 ;  /* 0x000000120f007c0c */ /* 0x000fe2000e781270 */
[----:B------:R-:W-:Y:S01]  /*62ad0*/  ULDC UR14, c[0x0][0x228] ;  /* 0x00008a00000e7ab9 */ /* 0x000fe20000000800 */
[----:B------:R-:W-:Y:S01]  /*62ae0*/  ULDC UR16, c[0x0][0x228] ;  /* 0x00008a0000107ab9 */ /* 0x000fe20000000800 */
[C---:B------:R-:W-:Y:S01]  /*62af0*/  VIADD R20, R6.reuse, UR6 ;  /* 0x0000000606147c36 */ /* 0x040fe20008000000 */
[----:B------:R-:W-:Y:S01]  /*62b00*/  ULDC UR6, c[0x0][0x22c] ;  /* 0x00008b0000067ab9 */ /* 0x000fe20000000800 */
[----:B------:R-:W-:Y:S01]  /*62b10*/  IMAD.WIDE R6, R6, 0x2, R24 ;  /* 0x0000000206067825 */ /* 0x000fe200078e0218 */
[----:B------:R-:W-:-:S03]  /*62b20*/  ULDC UR18, c[0x0][0x228] ;  /* 0x00008a0000127ab9 */ /* 0x000fc60000000800 */
[----:B-1----:R-:W-:-:S04]  /*62b30*/  IMAD.WIDE R16, R20, 0x2, R26 ;  /* 0x0000000214107825 */ /* 0x002fc800078e021a */
[----:B------:R-:W-:Y:S02]  /*62b40*/  VIADD R0, R3, 0x26 ;  /* 0x0000002603007836 */ /* 0x000fe40000000000 */
[----:B------:R-:W-:Y:S01]  /*62b50*/  IMAD.WIDE R18, R20, 0x2, R24 ;  /* 0x0000000214127825 */ /* 0x000fe200078e0218 */
[----:B---3--:R-:W-:Y:S01]  /*62b60*/  PRMT R21, R14, 0x7632, R21 ;  /* 0x000076320e157816 */ /* 0x008fe20000000015 */
[----:B------:R0:W-:Y:S04]  /*62b70*/  @P5 STG.E.U16 desc[UR8][R4.64], R14 ;  /* 0x0000000e04005986 */ /* 0x0001e8000c101508 */
[----:B0-----:R-:W3:Y:S04]  /*62b80*/  LDL.LU R14, [R1+0x354] ;  /* 0x00035400010e7983 */ /* 0x001ee80000300800 */
[----:B------:R-:W-:Y:S01]  /*62b90*/  @P1 STG.E.U16 desc[UR8][R6.64], R21 ;  /* 0x0000001506001986 */ /* 0x000fe2000c101508 */
[----:B----4-:R-:W-:-:S03]  /*62ba0*/  PRMT R22, R13, 0x7632, R22 ;  /* 0x000076320d167816 */ /* 0x010fc60000000016 */
[----:B------:R0:W-:Y:S01]  /*62bb0*/  @P6 STG.E.U16 desc[UR8][R16.64], R13 ;  /* 0x0000000d10006986 */ /* 0x0001e2000c101508 */
[----:B------:R-:W-:Y:S01]  /*62bc0*/  ISETP.GE.AND P5, PT, R0, UR10, PT ;  /* 0x0000000a00007c0c */ /* 0x000fe2000bfa6270 */
[----:B------:R-:W-:Y:S02]  /*62bd0*/  ULDC UR10, c[0x0][0x228] ;  /* 0x00008a00000a7ab9 */ /* 0x000fe40000000800 */
        /* <DEDUP_REMOVED lines=8> */
[----:B------:R-:W-:Y:S01]  /*62c60*/  ULDC UR4, c[0x0][0x248] ;  /* 0x0000920000047ab9 */ /* 0x000fe20000000800 */
[----:B------:R-:W-:Y:S01]  /*62c70*/  ULDC UR10, c[0x0][0x228] ;  /* 0x00008a00000a7ab9 */ /* 0x000fe20000000800 */
[----:B-1----:R-:W-:Y:S02]  /*62c80*/  PRMT R19, R11, 0x7632, R19 ;  /* 0x000076320b137816 */ /* 0x002fe40000000013 */
[----:B------:R0:W-:Y:S01]  /*62c90*/  @P4 STG.E.U16 desc[UR8][R4.64], R11 ;  /* 0x0000000b04004986 */ /* 0x0001e2000c101508 */
[----:B------:R-:W-:Y:S01]  /*62ca0*/  ISETP.GE.AND P1, PT, R0, UR6, PT ;  /* 0x0000000600007c0c */ /* 0x000fe2000bf26270 */
[C---:B------:R-:W-:Y:S01]  /*62cb0*/  VIADD R0, R6.reuse, UR4 ;  /* 0x0000000406007c36 */ /* 0x040fe20008000000 */
[----:B------:R-:W-:Y:S01]  /*62cc0*/  ULDC UR6, c[0x0][0x228] ;  /* 0x00008a0000067ab9 */ /* 0x000fe20000000800 */
[C---:B------:R-:W-:Y:S01]  /*62cd0*/  VIADD R18, R3.reuse, 0x28 ;  /* 0x0000002803127836 */ /* 0x040fe20000000000 */
[----:B------:R-:W-:Y:S01]  /*62ce0*/  ULDC UR4, c[0x0][0x22c] ;  /* 0x00008b0000047ab9 */ /* 0x000fe20000000800 */
[----:B------:R-:W-:Y:S01]  /*62cf0*/  ULDC UR12, c[0x0][0x228] ;  /* 0x00008a00000c7ab9 */ /* 0x000fe20000000800 */
[----:B------:R-:W-:Y:S01]  /*62d00*/  VIADD R20, R3, 0x2a ;  /* 0x0000002a03147836 */ /* 0x000fe20000000000 */
[----:B------:R-:W-:Y:S01]  /*62d10*/  ULDC UR14, c[0x0][0x228] ;  /* 0x00008a00000e7ab9 */ /* 0x000fe20000000800 */
[----:B0-----:R-:W4:Y:S01]  /*62d20*/  LDL.LU R11, [R1+0x358] ;  /* 0x00035800010b7983 */ /* 0x001f220000300800 */
[----:B------:R-:W-:-:S04]  /*62d30*/  IMAD.WIDE R6, R6, 0x2, R24 ;  /* 0x0000000206067825 */ /* 0x000fc800078e0218 */
[----:B------:R-:W-:Y:S01]  /*62d40*/  IMAD.WIDE R16, R0, 0x2, R26 ;  /* 0x0000000200107825 */ /* 0x000fe200078e021a */
[----:B------:R0:W-:Y:S04]  /*62d50*/  @P0 STG.E.U16 desc[UR8][R6.64], R19 ;  /* 0x0000001306000986 */ /* 0x0001e8000c101508 */
[----:B------:R1:W-:Y:S01]  /*62d60*/  @P6 STG.E.U16 desc[UR8][R16.64], R10 ;  /* 0x0000000a10006986 */ /* 0x0003e2000c101508 */
[----:B0-----:R-:W-:-:S03]  /*62d70*/  PRMT R19, R10, 0x7632, R19 ;  /* 0x000076320a137816 */ /* 0x001fc60000000013 */
[----:B-1----:R-:W4:Y:S01]  /*62d80*/  LDL.LU R10, [R1+0x48] ;  /* 0x00004800010a7983 */ /* 0x002f220000300800 */
[----:B------:R-:W-:Y:S01]  /*62d90*/  ISETP.LT.AND P2, PT, R15, UR6, !P2 ;  /* 0x000000060f007c0c */ /* 0x000fe2000d741270 */
[----:B------:R-:W-:Y:S01]  /*62da0*/  VIADD R4, R3, 0x29 ;  /* 0x0000002903047836 */ /* 0x000fe20000000000 */
[----:B------:R-:W-:Y:S01]  /*62db0*/  ISETP.LT.AND P6, PT, R29, UR10, !P5 ;  /* 0x0000000a1d007c0c */ /* 0x000fe2000efc1270 */
[----:B------:R-:W-:Y:S01]  /*62dc0*/  ULDC UR6, c[0x0][0x22c] ;  /* 0x00008b0000067ab9 */ /* 0x000fe20000000800 */
[----:B------:R-:W-:Y:S01]  /*62dd0*/  ISETP.GE.AND P4, PT, R18, UR4, PT ;  /* 0x0000000412007c0c */ /* 0x000fe2000bf86270 */
[----:B------:R-:W-:Y:S01]  /*62de0*/  ULDC UR4, c[0x0][0x248] ;  /* 0x0000920000047ab9 */ /* 0x000fe20000000800 */
[----:B------:R-:W-:Y:S01]  /*62df0*/  ISETP.LT.AND P5, PT, R15, UR12, !P5 ;  /* 0x0000000c0f007c0c */ /* 0x000fe2000efa1270 */
[----:B------:R-:W-:Y:S01]  /*62e00*/  VIADD R18, R0, UR4 ;  /* 0x0000000400127c36 */ /* 0x000fe20008000000 */
[----:B------:R-:W-:Y:S01]  /*62e10*/  ISETP.GE.AND P0, PT, R4, UR6, PT ;  /* 0x0000000604007c0c */ /* 0x000fe2000bf06270 */
[----:B------:R-:W-:Y:S01]  /*62e20*/  IMAD.WIDE R4, R0, 0x2, R24 ;  /* 0x0000000200047825 */ /* 0x000fe200078e0218 */
[----:B------:R-:W-:Y:S01]  /*62e30*/  ULDC UR12, c[0x0][0x228] ;  /* 0x00008a00000c7ab9 */ /* 0x000fe20000000800 */
[----:B------:R-:W-:Y:S01]  /*62e40*/  ULDC UR4, c[0x0][0x22c] ;  /* 0x00008b0000047ab9 */ /* 0x000fe20000000800 */
[----:B------:R-:W-:Y:S01]  /*62e50*/  ULDC UR10, c[0x0][0x22c] ;  /* 0x00008b00000a7ab9 */ /* 0x000fe20000000800 */
[C---:B------:R-:W-:Y:S01]  /*62e60*/  IMAD.WIDE R6, R18.reuse, 0x2, R26 ;  /* 0x0000000212067825 */ /* 0x040fe200078e021a */
[----:B------:R-:W-:Y:S01]  /*62e70*/  @P2 STG.E.U16 desc[UR8][R4.64], R19 ;  /* 0x0000001304002986 */ /* 0x000fe2000c101508 */
[----:B------:R-:W-:Y:S01]  /*62e80*/  PRMT R0, R9, 0x7632, R0 ;  /* 0x0000763209007816 */ /* 0x000fe20000000000 */
[----:B------:R-:W-:Y:S01]  /*62e90*/  ULDC UR6, c[0x0][0x248] ;  /* 0x0000920000067ab9 */ /* 0x000fe20000000800 */
[----:B------:R-:W-:Y:S01]  /*62ea0*/  IMAD.WIDE R16, R18, 0x2, R24 ;  /* 0x0000000212107825 */ /* 0x000fe200078e0218 */
[----:B------:R0:W-:Y:S01]  /*62eb0*/  @P6 STG.E.U16 desc[UR8][R6.64], R9 ;  /* 0x0000000906006986 */ /* 0x0001e2000c101508 */
[----:B------:R-:W-:Y:S01]  /*62ec0*/  ISETP.GE.AND P2, PT, R20, UR4, PT ;  /* 0x0000000414007c0c */ /* 0x000fe2000bf46270 */
[----:B------:R-:W-:-:S02]  /*62ed0*/  ULDC UR4, c[0x0][0x248] ;  /* 0x0000920000047ab9 */ /* 0x000fc40000000800 */
[----:B------:R1:W-:Y:S01]  /*62ee0*/  @P5 STG.E.U16 desc[UR8][R16.64], R0 ;  /* 0x0000000010005986 */ /* 0x0003e2000c101508 */
[----:B------:R-:W-:Y:S01]  /*62ef0*/  ISETP.LT.AND P5, PT, R29, UR12, !P1 ;  /* 0x0000000c1d007c0c */ /* 0x000fe2000cfa1270 */
[----:B------:R-:W-:Y:S02]  /*62f00*/  ULDC UR12, c[0x0][0x228] ;  /* 0x00008a00000c7ab9 */ /* 0x000fe40000000800 */
[----:B0-----:R-:W4:Y:S01]  /*62f10*/  LDL.LU R9, [R1+0x35c] ;  /* 0x00035c0001097983 */ /* 0x001f220000300800 */
[----:B------:R-:W-:Y:S01]  /*62f20*/  VIADD R6, R18, UR4 ;  /* 0x0000000412067c36 */ /* 0x000fe20008000000 */
[----:B------:R-:W-:Y:S01]  /*62f30*/  ISETP.LT.AND P1, PT, R15, UR14, !P1 ;  /* 0x0000000e0f007c0c */ /* 0x000fe2000cf21270 */
[----:B------:R-:W-:Y:S01]  /*62f40*/  ULDC UR4, c[0x0][0x248] ;  /* 0x0000920000047ab9 */ /* 0x000fe20000000800 */
[----:B--2---:R-:W-:Y:S01]  /*62f50*/  PRMT R22, R8, 0x7632, R22 ;  /* 0x0000763208167816 */ /* 0x004fe20000000016 */
[C---:B------:R-:W-:Y:S01]  /*62f60*/  IMAD.WIDE R4, R6.reuse, 0x2, R26 ;  /* 0x0000000206047825 */ /* 0x040fe200078e021a */
[----:B------:R-:W-:Y:S01]  /*62f70*/  ISETP.LT.AND P6, PT, R29, UR16, !P4 ;  /* 0x000000101d007c0c */ /* 0x000fe2000e7c1270 */
[----:B------:R-:W-:Y:S01]  /*62f80*/  ULDC UR14, c[0x0][0x228] ;  /* 0x00008a00000e7ab9 */ /* 0x000fe20000000800 */
[----:B------:R-:W-:Y:S01]  /*62f90*/  ISETP.LT.AND P4, PT, R15, UR18, !P4 ;  /* 0x000000120f007c0c */ /* 0x000fe2000e781270 */
[----:B------:R-:W-:Y:S01]  /*62fa0*/  VIADD R20, R6, UR6 ;  /* 0x0000000606147c36 */ /* 0x000fe20008000000 */
[----:B------:R0:W-:Y:S01]  /*62fb0*/  @P5 STG.E.U16 desc[UR8][R4.64], R8 ;  /* 0x0000000804005986 */ /* 0x0001e2000c101508 */
[----:B-1----:R-:W-:Y:S01]  /*62fc0*/  VIADD R0, R3, 0x2b ;  /* 0x0000002b03007836 */ /* 0x002fe20000000000 */
[----:B------:R-:W-:Y:S01]  /*62fd0*/  PRMT R21, R28, 0x7632, R21 ;  /* 0x000076321c157816 */ /* 0x000fe20000000015 */
[----:B------:R-:W-:Y:S01]  /*62fe0*/  IMAD.WIDE R6, R6, 0x2, R24 ;  /* 0x0000000206067825 */ /* 0x000fe200078e0218 */
[----:B------:R-:W-:Y:S01]  /*62ff0*/  ULDC UR6, c[0x0][0x22c] ;  /* 0x00008b0000067ab9 */ /* 0x000fe20000000800 */
[----:B------:R-:W-:Y:S01]  /*63000*/  ULDC UR16, c[0x0][0x228] ;  /* 0x00008a0000107ab9 */ /* 0x000fe20000000800 */
[----:B------:R-:W-:Y:S01]  /*63010*/  ULDC UR18, c[0x0][0x228] ;  /* 0x00008a0000127ab9 */ /* 0x000fe20000000800 */
[----:B0-----:R-:W2:Y:S01]  /*63020*/  LDL.LU R8, [R1+0x4c] ;  /* 0x00004c0001087983 */ /* 0x001ea20000300800 */
[----:B------:R-:W-:Y:S01]  /*63030*/  IMAD.WIDE R16, R20, 0x2, R26 ;  /* 0x0000000214107825 */ /* 0x000fe200078e021a */
[----:B------:R-:W-:Y:S01]  /*63040*/  ISETP.GE.AND P5, PT, R0, UR10, PT ;  /* 0x0000000a00007c0c */ /* 0x000fe2000bfa6270 */
[----:B------:R-:W-:Y:S01]  /*63050*/  ULDC UR10, c[0x0][0x228] ;  /* 0x00008a00000a7ab9 */ /* 0x000fe20000000800 */
[----:B------:R-:W2:Y:S01]  /*63060*/  LDL.LU R23, [R1+0x60] ;  /* 0x0000600001177983 */ /* 0x000ea20000300800 */
[----:B------:R-:W-:-:S03]  /*63070*/  IMAD.WIDE R18, R20, 0x2, R24 ;  /* 0x0000000214127825 */ /* 0x000fc600078e0218 */
[----:B------:R0:W-:Y:S04]  /*63080*/  @P1 STG.E.U16 desc[UR8][R6.64], R22 ;  /* 0x0000001606001986 */ /* 0x0001e8000c101508 */
[----:B------:R-:W-:Y:S04]  /*63090*/  @P6 STG.E.U16 desc[UR8][R16.64], R28 ;  /* 0x0000001c10006986 */ /* 0x000fe8000c101508 */
[----:B------:R1:W-:Y:S01]  /*630a0*/  @P4 STG.E.U16 desc[UR8][R18.64], R21 ;  /* 0x0000001512004986 */ /* 0x0003e2000c101508 */
[----:B------:R-:W-:Y:S01]  /*630b0*/  ISETP.LT.AND P4, PT, R29, UR10, !P0 ;  /* 0x0000000a1d007c0c */ /* 0x000fe2000c781270 */
[----:B------:R-:W-:-:S02]  /*630c0*/  VIADD R0, R3, 0x2c ;  /* 0x0000002c03007836 */ /* 0x000fc40000000000 */
[----:B0-----:R-:W-:Y:S01]  /*630d0*/  VIADD R6, R20, UR4 ;  /* 0x0000000414067c36 */ /* 0x001fe20008000000 */
[----:B------:R-:W-:Y:S01]  /*630e0*/  ISETP.LT.AND P0, PT, R15, UR12, !P0 ;  /* 0x0000000c0f007c0c */ /* 0x000fe2000c701270 */
[----:B------:R-:W-:Y:S01]  /*630f0*/  ULDC UR4, c[0x0][0x248] ;  /* 0x0000920000047ab9 */ /* 0x000fe20000000800 */
[----:B-1----:R-:W-:Y:S01]  /*63100*/  PRMT R19, R2, 0x7632, R19 ;  /* 0x0000763202137816 */ /* 0x002fe20000000013 */
[----:B------:R-:W-:Y:S01]  /*63110*/  IMAD.WIDE R4, R6, 0x2, R26 ;  /* 0x0000000206047825 */ /* 0x000fe200078e021a */
[----:B------:R-:W-:Y:S01]  /*63120*/  ISETP.LT.AND P6, PT, R29, UR14, !P2 ;  /* 0x0000000e1d007c0c */ /* 0x000fe2000d7c1270 */
[----:B------:R-:W-:Y:S01]  /*63130*/  ULDC UR10, c[0x0][0x228] ;  /* 0x00008a00000a7ab9 */ /* 0x000fe20000000800 */
[----:B------:R-:W-:Y:S01]  /*63140*/  ISETP.GE.AND P1, PT, R0, UR6, PT ;  /* 0x0000000600007c0c */ /* 0x000fe2000bf26270 */
[C---:B------:R-:W-:Y:S02]  /*63150*/  VIADD R18, R3.reuse, 0x2d ;  /* 0x0000002d03127836 */ /* 0x040fe40000000000 */
[----:B------:R0:W-:Y:S01]  /*63160*/  @P4 STG.E.U16 desc[UR8][R4.64], R2 ;  /* 0x0000000204004986 */ /* 0x0001e2000c101508 */
[C---:B------:R-:W-:Y:S01]  /*63170*/  VIADD R0, R6.reuse, UR4 ;  /* 0x0000000406007c36 */ /* 0x040fe20008000000 */
[----:B------:R-:W-:Y:S01]  /*63180*/  ULDC UR6, c[0x0][0x228] ;  /* 0x00008a0000067ab9 */ /* 0x000fe20000000800 */
[----:B------:R-:W-:Y:S01]  /*63190*/  ULDC UR12, c[0x0][0x228] ;  /* 0x00008a00000c7ab9 */ /* 0x000fe20000000800 */
[----:B------:R-:W-:Y:S01]  /*631a0*/  VIADD R20, R3, 0x2f ;  /* 0x0000002f03147836 */ /* 0x000fe20000000000 */
[----:B------:R-:W-:Y:S01]  /*631b0*/  ULDC UR4, c[0x0][0x22c] ;  /* 0x00008b0000047ab9 */ /* 0x000fe20000000800 */
[----:B------:R-:W-:Y:S01]  /*631c0*/  ULDC UR14, c[0x0][0x228] ;  /* 0x00008a00000e7ab9 */ /* 0x000fe20000000800 */
[----:B0-----:R-:W2:Y:S01]  /*631d0*/  LDL.LU R2, [R1+0x50] ;  /* 0x0000500001027983 */ /* 0x001ea20000300800 */
[----:B------:R-:W-:-:S04]  /*631e0*/  IMAD.WIDE R6, R6, 0x2, R24 ;  /* 0x0000000206067825 */ /* 0x000fc800078e0218 */
[----:B------:R-:W-:Y:S01]  /*631f0*/  IMAD.WIDE R16, R0, 0x2, R26 ;  /* 0x0000000200107825 */ /* 0x000fe200078e021a */
[----:B------:R0:W-:Y:S01]  /*63200*/  @P0 STG.E.U16 desc[UR8][R6.64], R19 ;  /* 0x0000001306000986 */ /* 0x0001e2000c101508 */
[----:B------:R-:W-:Y:S01]  /*63210*/  ISETP.LT.AND P2, PT, R15, UR6, !P2 ;  /* 0x000000060f007c0c */ /* 0x000fe2000d741270 */
[----:B------:R-:W-:Y:S01]  /*63220*/  ULDC UR6, c[0x0][0x22c] ;  /* 0x00008b0000067ab9 */ /* 0x000fe20000000800 */
[----:B------:R-:W-:Y:S01]  /*63230*/  ISETP.GE.AND P4, PT, R18, UR4, PT ;  /* 0x0000000412007c0c */ /* 0x000fe2000bf86270 */
[----:B------:R-:W-:Y:S01]  /*63240*/  VIADD R4, R3, 0x2e ;  /* 0x0000002e03047836 */ /* 0x000fe20000000000 */
[----:B------:R-:W-:Y:S02]  /*63250*/  ULDC UR4, c[0x0][0x248] ;  /* 0x0000920000047ab9 */ /* 0x000fe40000000800 */
[----:B------:R-:W-:Y:S01]  /*63260*/  VIADD R18, R0, UR4 ;  /* 0x0000000400127c36 */ /* 0x000fe20008000000 */
[----:B------:R-:W-:Y:S01]  /*63270*/  ULDC UR4, c[0x0][0x22c] ;  /* 0x00008b0000047ab9 */ /* 0x000fe20000000800 */
[----:B------:R-:W-:Y:S01]  /*63280*/  ISETP.GE.AND P0, PT, R4, UR6, PT ;  /* 0x0000000604007c0c */ /* 0x000fe2000bf06270 */
[----:B------:R-:W-:Y:S01]  /*63290*/  IMAD.WIDE R4, R0, 0x2, R24 ;  /* 0x0000000200047825 */ /* 0x000fe200078e0218 */
[----:B------:R-:W-:-:S03]  /*632a0*/  ULDC UR6, c[0x0][0x248] ;  /* 0x0000920000067ab9 */ /* 0x000fc60000000800 */
[----:B0-----:R-:W-:Y:S01]  /*632b0*/  IMAD.WIDE R6, R18, 0x2, R26 ;  /* 0x0000000212067825 */ /* 0x001fe200078e021a */
[----:B---3--:R0:W-:Y:S01]  /*632c0*/  @P6 STG.E.U16 desc[UR8][R16.64], R14 ;  /* 0x0000000e10006986 */ /* 0x0081e2000c101508 */
[----:B------:R-:W-:Y:S02]  /*632d0*/  PRMT R19, R14, 0x7632, R19 ;  /* 0x000076320e137816 */ /* 0x000fe40000000013 */
[----:B------:R-:W-:Y:S01]  /*632e0*/  ISETP.LT.AND P6, PT, R29, UR10, !P5 ;  /* 0x0000000a1d007c0c */ /* 0x000fe2000efc1270 */
[----:B------:R-:W-:Y:S01]  /*632f0*/  ULDC UR10, c[0x0][0x22c] ;  /* 0x00008b00000a7ab9 */ /* 0x000fe20000000800 */
[----:B0-----:R-:W3:Y:S01]  /*63300*/  LDL.LU R14, [R1+0x64] ;  /* 0x00006400010e7983 */ /* 0x001ee20000300800 */
[----:B------:R-:W-:Y:S01]  /*63310*/  ISETP.LT.AND P5, PT, R15, UR12, !P5 ;  /* 0x0000000c0f007c0c */ /* 0x000fe2000efa1270 */
[----:B------:R-:W-:Y:S01]  /*63320*/  IMAD.WIDE R16, R18, 0x2, R24 ;  /* 0x0000000212107825 */ /* 0x000fe200078e0218 */
[----:B------:R-:W-:Y:S01]  /*63330*/  ULDC UR12, c[0x0][0x228] ;  /* 0x00008a00000c7ab9 */ /* 0x000fe20000000800 */
[----:B------:R-:W-:Y:S01]  /*63340*/  @P2 STG.E.U16 desc[UR8][R4.64], R19 ;  /* 0x0000001304002986 */ /* 0x000fe2000c101508 */
[----:B----4-:R-:W-:-:S06]  /*63350*/  PRMT R0, R13, 0x7632, R0 ;  /* 0x000076320d007816 */ /* 0x010fcc0000000000 */
[----:B------:R0:W-:Y:S01]  /*63360*/  @P6 STG.E.U16 desc[UR8][R6.64], R13 ;  /* 0x0000000d06006986 */ /* 0x0001e2000c101508 */
[----:B------:R-:W-:Y:S01]  /*63370*/  ISETP.GE.AND P2, PT, R20, UR4, PT ;  /* 0x0000000414007c0c */ /* 0x000fe2000bf46270 */
[----:B------:R-:W-:Y:S02]  /*63380*/  ULDC UR4, c[0x0][0x248] ;  /* 0x0000920000047ab9 */ /* 0x000fe40000000800 */
[----:B------:R-:W-:Y:S01]  /*63390*/  @P5 STG.E.U16 desc[UR8][R16.64], R0 ;  /* 0x0000000010005986 */ /* 0x000fe2000c101508 */
[----:B------:R-:W-:Y:S01]  /*633a0*/  ISETP.LT.AND P5, PT, R29, UR12, !P1 ;  /* 0x0000000c1d007c0c */ /* 0x000fe2000cfa1270 */
[----:B------:R-:W-:Y:S02]  /*633b0*/  ULDC UR12, c[0x0][0x228] ;  /* 0x00008a00000c7ab9 */ /* 0x000fe40000000800 */
[----:B0-----:R-:W4:Y:S01]  /*633c0*/  LDL.LU R13, [R1+0x54] ;  /* 0x00005400010d7983 */ /* 0x001f220000300800 */
[----:B------:R-:W-:Y:S01]  /*633d0*/  VIADD R6, R18, UR4 ;  /* 0x0000000412067c36 */ /* 0x000fe20008000000 */
[----:B------:R-:W-:Y:S01]  /*633e0*/  ISETP.LT.AND P1, PT, R15, UR14, !P1 ;  /* 0x0000000e0f007c0c */ /* 0x000fe2000cf21270 */
[----:B------:R-:W-:Y:S01]  /*633f0*/  ULDC UR4, c[0x0][0x248] ;  /* 0x0000920000047ab9 */ /* 0x000fe20000000800 */
[----:B------:R-:W-:Y:S01]  /*63400*/  ISETP.LT.AND P6, PT, R29, UR16, !P4 ;  /* 0x000000101d007c0c */ /* 0x000fe2000e7c1270 */
[----:B------:R-:W-:Y:S01]  /*63410*/  IMAD.WIDE R4, R6, 0x2, R26 ;  /* 0x0000000206047825 */ /* 0x000fe200078e021a */
[----:B------:R-:W-:Y:S01]  /*63420*/  ULDC UR14, c[0x0][0x228] ;  /* 0x00008a00000e7ab9 */ /* 0x000fe20000000800 */
[----:B------:R-:W-:Y:S01]  /*63430*/  ULDC UR16, c[0x0][0x228] ;  /* 0x00008a0000107ab9 */ /* 0x000fe20000000800 */
[----:B------:R-:W-:-:S02]  /*63440*/  PRMT R21, R11, 0x7632, R21 ;  /* 0x000076320b157816 */ /* 0x000fc40000000015 */
[----:B------:R0:W-:Y:S01]  /*63450*/  @P5 STG.E.U16 desc[UR8][R4.64], R11 ;  /* 0x0000000b04005986 */ /* 0x0001e2000c101508 */
[----:B------:R-:W-:Y:S01]  /*63460*/  VIADD R20, R6, UR6 ;  /* 0x0000000606147c36 */ /* 0x000fe20008000000 */
[----:B------:R-:W-:Y:S02]  /*63470*/  PRMT R22, R10, 0x7632, R22 ;  /* 0x000076320a167816 */ /* 0x000fe40000000016 */
[----:B0-----:R-:W4:Y:S01]  /*63480*/  LDL.LU R11, [R1+0x68] ;  /* 0x00006800010b7983 */ /* 0x001f220000300800 */
[----:B------:R-:W-:Y:S01]  /*63490*/  IMAD.WIDE R6, R6, 0x2, R24 ;  /* 0x0000000206067825 */ /* 0x000fe200078e0218 */
[----:B------:R-:W-:Y:S01]  /*634a0*/  ISETP.LT.AND P4, PT, R15, UR18, !P4 ;  /* 0x000000120f007c0c */ /* 0x000fe2000e781270 */
[----:B------:R-:W-:Y:S01]  /*634b0*/  ULDC UR6, c[0x0][0x22c] ;  /* 0x00008b0000067ab9 */ /* 0x000fe20000000800 */
[----:B------:R-:W-:Y:S01]  /*634c0*/  ULDC UR18, c[0x0][0x228] ;  /* 0x00008a0000127ab9 */ /* 0x000fe20000000800 */
[----:B------:R-:W-:Y:S01]  /*634d0*/  IMAD.WIDE R16, R20, 0x2, R26 ;  /* 0x0000000214107825 */ /* 0x000fe200078e021a */
[----:B------:R-:W-:Y:S04]  /*634e0*/  @P1 STG.E.U16 desc[UR8][R6.64], R21 ;  /* 0x0000001506001986 */ /* 0x000fe8000c101508 */
[----:B------:R0:W-:Y:S04]  /*634f0*/  @P6 STG.E.U16 desc[UR8][R16.64], R10 ;  /* 0x0000000a10006986 */ /* 0x0001e8000c101508 */
[----:B0-----:R-:W4:Y:S01]  /*63500*/  LDL.LU R10, [R1+0x58] ;  /* 0x00005800010a7983 */ /* 0x001f220000300800 */
[----:B------:R-:W-:-:S02]  /*63510*/  VIADD R0, R3, 0x30 ;  /* 0x0000003003007836 */ /* 0x000fc40000000000 */
[----:B------:R-:W-:-:S03]  /*63520*/  IMAD.WIDE R18, R20, 0x2, R24 ;  /* 0x0000000214127825 */ /* 0x000fc600078e0218 */
[----:B------:R-:W-:Y:S01]  /*63530*/  ISETP.GE.AND P5, PT, R0, UR10, PT ;  /* 0x0000000a00007c0c */ /* 0x000fe2000bfa6270 */
[----:B------:R-:W-:Y:S01]  /*63540*/  ULDC UR10, c[0x0][0x228] ;  /* 0x00008a00000a7ab9 */ /* 0x000fe20000000800 */
[----:B------:R0:W-:Y:S01]  /*63550*/  @P4 STG.E.U16 desc[UR8][R18.64], R22 ;  /* 0x0000001612004986 */ /* 0x0001e2000c101508 */
[----:B------:R-:W-:Y:S01]  /*63560*/  ISETP.LT.AND P4, PT, R29, UR10, !P0 ;  /* 0x0000000a1d007c0c */ /* 0x000fe2000c781270 */
[----:B------:R-:W-:Y:S01]  /*63570*/  VIADD R6, R20, UR4 ;  /* 0x0000000414067c36 */ /* 0x000fe20008000000 */
[----:B------:R-:W-:Y:S01]  /*63580*/  ISETP.LT.AND P0, PT, R15, UR12, !P0 ;  /* 0x0000000c0f007c0c */ /* 0x000fe2000c701270 */
[----:B------:R-:W-:Y:S01]  /*63590*/  VIADD R0, R3, 0x31 ;  /* 0x0000003103007836 */ /* 0x000fe20000000000 */
[----:B------:R-:W-:Y:S01]  /*635a0*/  ISETP.LT.AND P6, PT, R29, UR14, !P2 ;  /* 0x0000000e1d007c0c */ /* 0x000fe2000d7c1270 */
[----:B------:R-:W-:Y:S01]  /*635b0*/  IMAD.WIDE R4, R6, 0x2, R26 ;  /* 0x0000000206047825 */ /* 0x000fe200078e021a */
[----:B------:R-:W-:Y:S01]  /*635c0*/  ULDC UR4, c[0x0][0x248] ;  /* 0x0000920000047ab9 */ /* 0x000fe20000000800 */
[----:B------:R-:W-:Y:S01]  /*635d0*/  ULDC UR10, c[0x0][0x228] ;  /* 0x00008a00000a7ab9 */ /* 0x000fe20000000800 */
[----:B0-----:R-:W-:Y:S01]  /*635e0*/  PRMT R19, R9, 0x7632, R19 ;  /* 0x0000763209137816 */ /* 0x001fe20000000013 */
[----:B------:R-:W-:-:S04]  /*635f0*/  VIADD R18, R3, 0x32 ;  /* 0x0000003203127836 */ /* 0x000fc80000000000 */
[----:B------:R0:W-:Y:S01]  /*63600*/  @P4 STG.E.U16 desc[UR8][R4.64], R9 ;  /* 0x0000000904004986 */ /* 0x0001e2000c101508 */
[----:B------:R-:W-:Y:S01]  /*63610*/  ISETP.GE.AND P1, PT, R0, UR6, PT ;  /* 0x0000000600007c0c */ /* 0x000fe2000bf26270 */
[C---:B------:R-:W-:Y:S01]  /*63620*/  VIADD R0, R6.reuse, UR4 ;  /* 0x0000000406007c36 */ /* 0x040fe20008000000 */
[----:B------:R-:W-:Y:S01]  /*63630*/  ULDC UR6, c[0x0][0x228] ;  /* 0x00008a0000067ab9 */ /* 0x000fe20000000800 */
[----:B------:R-:W-:Y:S01]  /*63640*/  ULDC UR12, c[0x0][0x228] ;  /* 0x00008a00000c7ab9 */ /* 0x000fe20000000800 */
[----:B------:R-:W-:Y:S01]  /*63650*/  VIADD R20, R3, 0x34 ;  /* 0x0000003403147836 */ /* 0x000fe20000000000 */
[----:B------:R-:W-:Y:S01]  /*63660*/  ULDC UR4, c[0x0][0x22c] ;  /* 0x00008b0000047ab9 */ /* 0x000fe20000000800 */
[----:B------:R-:W-:Y:S01]  /*63670*/  ULDC UR14, c[0x0][0x228] ;  /* 0x00008a00000e7ab9 */ /* 0x000fe20000000800 */
[----:B0-----:R-:W4:Y:S01]  /*63680*/  LDL.LU R9, [R1+0x6c] ;  /* 0x00006c0001097983 */ /* 0x001f220000300800 */
[----:B------:R-:W-:-:S04]  /*63690*/  IMAD.WIDE R6, R6, 0x2, R24 ;  /* 0x0000000206067825 */ /* 0x000fc800078e0218 */
[----:B------:R-:W-:Y:S01]  /*636a0*/  IMAD.WIDE R16, R0, 0x2, R26 ;  /* 0x0000000200107825 */ /* 0x000fe200078e021a */
[----:B------:R0:W-:Y:S01]  /*636b0*/  @P0 STG.E.U16 desc[UR8][R6.64], R19 ;  /* 0x0000001306000986 */ /* 0x0001e2000c101508 */
[----:B------:R-:W-:Y:S01]  /*636c0*/  ISETP.LT.AND P2, PT, R15, UR6, !P2 ;  /* 0x000000060f007c0c */ /* 0x000fe2000d741270 */
[----:B------:R-:W-:Y:S01]  /*636d0*/  ULDC UR6, c[0x0][0x22c] ;  /* 0x00008b0000067ab9 */ /* 0x000fe20000000800 */
[----:B------:R-:W-:Y:S01]  /*636e0*/  VIADD R4, R3, 0x33 ;  /* 0x0000003303047836 */ /* 0x000fe20000000000 */
[----:B--2---:R1:W-:Y:S01]  /*636f0*/  @P6 STG.E.U16 desc[UR8][R16.64], R8 ;  /* 0x0000000810006986 */ /* 0x0043e2000c101508 */
[----:B------:R-:W-:Y:S02]  /*63700*/  PRMT R5, R8, 0x7632, R5 ;  /* 0x0000763208057816 */ /* 0x000fe40000000005 */
[----:B------:R-:W-:Y:S01]  /*63710*/  ISETP.LT.AND P6, PT, R29, UR10, !P5 ;  /* 0x0000000a1d007c0c */ /* 0x000fe2000efc1270 */
[----:B------:R-:W-:Y:S01]  /*63720*/  ULDC UR10, c[0x0][0x22c] ;  /* 0x00008b00000a7ab9 */ /* 0x000fe20000000800 */
[----:B------:R-:W-:Y:S01]  /*63730*/  ISETP.GE.AND P4, PT, R18, UR4, PT ;  /* 0x0000000412007c0c */ /* 0x000fe2000bf86270 */
[----:B------:R-:W-:Y:S01]  /*63740*/  ULDC UR4, c[0x0][0x248] ;  /* 0x0000920000047ab9 */ /* 0x000fe20000000800 */
[----:B------:R-:W-:Y:S01]  /*63750*/  ISETP.LT.AND P5, PT, R15, UR12, !P5 ;  /* 0x0000000c0f007c0c */ /* 0x000fe2000efa1270 */
[----:B0-----:R-:W-:Y:S01]  /*63760*/  IMAD.WIDE R6, R0, 0x2, R24 ;  /* 0x0000000200067825 */ /* 0x001fe200078e0218 */
[----:B------:R-:W-:Y:S01]  /*63770*/  ISETP.GE.AND P0, PT, R4, UR6, PT ;  /* 0x0000000604007c0c */ /* 0x000fe2000bf06270 */
[----:B------:R-:W-:Y:S01]  /*63780*/  ULDC UR12, c[0x0][0x228] ;  /* 0x00008a00000c7ab9 */ /* 0x000fe20000000800 */
[----:B------:R-:W-:Y:S01]  /*63790*/  ULDC UR6, c[0x0][0x248] ;  /* 0x0000920000067ab9 */ /* 0x000fe20000000800 */
[----:B-1----:R-:W2:Y:S01]  /*637a0*/  LDL.LU R8, [R1+0x5c] ;  /* 0x00005c0001087983 */ /* 0x002ea20000300800 */
[----:B------:R-:W-:Y:S01]  /*637b0*/  VIADD R4, R0, UR4 ;  /* 0x0000000400047c36 */ /* 0x000fe20008000000 */
[----:B------:R-:W-:Y:S01]  /*637c0*/  PRMT R0, R23, 0x7632, R0 ;  /* 0x0000763217007816 */ /* 0x000fe20000000000 */
[----:B------:R-:W-:Y:S01]  /*637d0*/  ULDC UR4, c[0x0][0x22c] ;  /* 0x00008b0000047ab9 */ /* 0x000fe20000000800 */
[----:B------:R0:W-:Y:S01]  /*637e0*/  @P2 STG.E.U16 desc[UR8][R6.64], R5 ;  /* 0x0000000506002986 */ /* 0x0001e2000c101508 */
[----:B------:R-:W-:-:S03]  /*637f0*/  IMAD.WIDE R16, R4, 0x2, R26 ;  /* 0x0000000204107825 */ /* 0x000fc600078e021a */
[----:B------:R-:W2:Y:S01]  /*63800*/  LDL.LU R28, [R1+0x390] ;  /* 0x00039000011c7983 */ /* 0x000ea20000300800 */
[----:B------:R-:W-:-:S03]  /*63810*/  IMAD.WIDE R18, R4, 0x2, R24 ;  /* 0x0000000204127825 */ /* 0x000fc600078e0218 */
[----:B------:R1:W-:Y:S01]  /*63820*/  @P6 STG.E.U16 desc[UR8][R16.64], R23 ;  /* 0x0000001710006986 */ /* 0x0003e2000c101508 */
[----:B------:R-:W-:Y:S01]  /*63830*/  ISETP.GE.AND P2, PT, R20, UR4, PT ;  /* 0x0000000414007c0c */ /* 0x000fe2000bf46270 */
[----:B------:R-:W-:Y:S02]  /*63840*/  ULDC UR4, c[0x0][0x248] ;  /* 0x0000920000047ab9 */ /* 0x000fe40000000800 */
[----:B------:R-:W-:Y:S01]  /*63850*/  @P5 STG.E.U16 desc[UR8][R18.64], R0 ;  /* 0x0000000012005986 */ /* 0x000fe2000c101508 */
[----:B------:R-:W-:Y:S01]  /*63860*/  ISETP.LT.AND P5, PT, R29, UR12, !P1 ;  /* 0x0000000c1d007c0c */ /* 0x000fe2000cfa1270 */
[----:B0-----:R-:W-:Y:S01]  /*63870*/  VIADD R6, R4, UR4 ;  /* 0x0000000404067c36 */ /* 0x001fe20008000000 */
[----:B------:R-:W-:Y:S01]  /*63880*/  PRMT R22, R2, 0x7632, R22 ;  /* 0x0000763202167816 */ /* 0x000fe20000000016 */
[----:B------:R-:W-:Y:S02]  /*63890*/  ULDC UR4, c[0x0][0x248] ;  /* 0x0000920000047ab9 */ /* 0x000fe40000000800 */
[C---:B------:R-:W-:Y:S01]  /*638a0*/  IMAD.WIDE R4, R6.reuse, 0x2, R26 ;  /* 0x0000000206047825 */ /* 0x040fe200078e021a */
[----:B------:R-:W-:Y:S01]  /*638b0*/  ISETP.LT.AND P1, PT, R15, UR14, !P1 ;  /* 0x0000000e0f007c0c */ /* 0x000fe2000cf21270 */
[----:B------:R-:W-:Y:S01]  /*638c0*/  ULDC UR12, c[0x0][0x228] ;  /* 0x00008a00000c7ab9 */ /* 0x000fe20000000800 */
[----:B------:R-:W-:Y:S01]  /*638d0*/  ISETP.LT.AND P6, PT, R29, UR16, !P4 ;  /* 0x000000101d007c0c */ /* 0x000fe2000e7c1270 */
[----:B------:R-:W-:-:S04]  /*638e0*/  VIADD R20, R6, UR6 ;  /* 0x0000000606147c36 */ /* 0x000fc80008000000 */
[----:B------:R0:W-:Y:S01]  /*638f0*/  @P5 STG.E.U16 desc[UR8][R4.64], R2 ;  /* 0x0000000204005986 */ /* 0x0001e2000c101508 */
[----:B------:R-:W-:Y:S01]  /*63900*/  ISETP.LT.AND P4, PT, R15, UR18, !P4 ;  /* 0x000000120f007c0c */ /* 0x000fe2000e781270 */
[----:B------:R-:W-:Y:S01]  /*63910*/  IMAD.WIDE R6, R6, 0x2, R24 ;  /* 0x0000000206067825 */ /* 0x000fe200078e0218 */
[----:B------:R-:W-:Y:S01]  /*63920*/  ULDC UR14, c[0x0][0x228] ;  /* 0x00008a00000e7ab9 */ /* 0x000fe20000000800 */
[----:B------:R-:W-:Y:S01]  /*63930*/  ULDC UR6, c[0x0][0x22c] ;  /* 0x00008b0000067ab9 */ /* 0x000fe20000000800 */
[----:B------:R-:W-:Y:S01]  /*63940*/  ULDC UR16, c[0x0][0x228] ;  /* 0x00008a0000107ab9 */ /* 0x000fe20000000800 */
[C---:B-1----:R-:W-:Y:S01]  /*63950*/  IMAD.WIDE R16, R20.reuse, 0x2, R26 ;  /* 0x0000000214107825 */ /* 0x042fe200078e021a */
[----:B0-----:R-:W2:Y:S03]  /*63960*/  LDL.LU R2, [R1+0x70] ;  /* 0x0000700001027983 */ /* 0x001ea60000300800 */
[----:B------:R-:W-:Y:S01]  /*63970*/  VIADD R0, R3, 0x35 ;  /* 0x0000003503007836 */ /* 0x000fe20000000000 */
[----:B------:R-:W-:Y:S01]  /*63980*/  ULDC UR18, c[0x0][0x228] ;  /* 0x00008a0000127ab9 */ /* 0x000fe20000000800 */
[----:B------:R-:W-:Y:S01]  /*63990*/  IMAD.WIDE R18, R20, 0x2, R24 ;  /* 0x0000000214127825 */ /* 0x000fe200078e0218 */
[----:B------:R0:W-:Y:S02]  /*639a0*/  @P1 STG.E.U16 desc[UR8][R6.64], R22 ;  /* 0x0000001606001986 */ /* 0x0001e4000c101508 */
[----:B------:R-:W-:Y:S01]  /*639b0*/  ISETP.GE.AND P5, PT, R0, UR10, PT ;  /* 0x0000000a00007c0c */ /* 0x000fe2000bfa6270 */
[----:B------:R-:W-:Y:S01]  /*639c0*/  ULDC UR10, c[0x0][0x228] ;  /* 0x00008a00000a7ab9 */ /* 0x000fe20000000800 */
[----:B0-----:R-:W-:Y:S01]  /*639d0*/  VIADD R6, R20, UR4 ;  /* 0x0000000414067c36 */ /* 0x001fe20008000000 */
[----:B------:R-:W-:-:S03]  /*639e0*/  ULDC UR4, c[0x0][0x248] ;  /* 0x0000920000047ab9 */ /* 0x000fc60000000800 */
[----:B------:R-:W-:-:S04]  /*639f0*/  IMAD.WIDE R4, R6, 0x2, R26 ;  /* 0x0000000206047825 */ /* 0x000fc800078e021a */
[----:B------:R-:W-:-:S05]  /*63a00*/  VIADD R0, R3, 0x36 ;  /* 0x0000003603007836 */ /* 0x000fca0000000000 */
[----:B------:R-:W-:Y:S01]  /*63a10*/  ISETP.GE.AND P1, PT, R0, UR6, PT ;  /* 0x0000000600007c0c */ /* 0x000fe2000bf26270 */
[C---:B------:R-:W-:Y:S01]  /*63a20*/  VIADD R0, R6.reuse, UR4 ;  /* 0x0000000406007c36 */ /* 0x040fe20008000000 */
[----:B------:R-:W-:Y:S01]  /*63a30*/  ULDC UR6, c[0x0][0x228] ;  /* 0x00008a0000067ab9 */ /* 0x000fe20000000800 */
[----:B------:R-:W-:Y:S01]  /*63a40*/  IMAD.WIDE R6, R6, 0x2, R24 ;  /* 0x0000000206067825 */ /* 0x000fe200078e0218 */
[----:B------:R-:W-:Y:S01]  /*63a50*/  ULDC UR4, c[0x0][0x22c] ;  /* 0x00008b0000047ab9 */ /* 0x000fe20000000800 */
[----:B---3--:R-:W-:Y:S01]  /*63a60*/  PRMT R21, R14, 0x7632, R21 ;  /* 0x000076320e157816 */ /* 0x008fe20000000015 */
[----:B------:R0:W-:Y:S04]  /*63a70*/  @P6 STG.E.U16 desc[UR8][R16.64], R14 ;  /* 0x0000000e10006986 */ /* 0x0001e8000c101508 */
[----:B------:R4:W-:Y:S01]  /*63a80*/  @P4 STG.E.U16 desc[UR8][R18.64], R21 ;  /* 0x0000001512004986 */ /* 0x0009e2000c101508 */
[----:B------:R-:W-:Y:S01]  /*63a90*/  ISETP.LT.AND P4, PT, R29, UR10, !P0 ;  /* 0x0000000a1d007c0c */ /* 0x000fe2000c781270 */
[----:B------:R-:W-:-:S02]  /*63aa0*/  ULDC UR10, c[0x0][0x228] ;  /* 0x00008a00000a7ab9 */ /* 0x000fc40000000800 */
[----:B0-----:R-:W3:Y:S01]  /*63ab0*/  LDL.LU R14, [R1+0x394] ;  /* 0x00039400010e7983 */ /* 0x001ee20000300800 */
[----:B------:R-:W-:Y:S01]  /*63ac0*/  ISETP.LT.AND P0, PT, R15, UR12, !P0 ;  /* 0x0000000c0f007c0c */ /* 0x000fe2000c701270 */
[----:B------:R-:W-:Y:S01]  /*63ad0*/  IMAD.WIDE R16, R0, 0x2, R26 ;  /* 0x0000000200107825 */ /* 0x000fe200078e021a */
[----:B------:R-:W-:Y:S01]  /*63ae0*/  ISETP.LT.AND P6, PT, R29, UR14, !P2 ;  /* 0x0000000e1d007c0c */ /* 0x000fe2000d7c1270 */
[----:B------:R-:W-:Y:S01]  /*63af0*/  ULDC UR12, c[0x0][0x228] ;  /* 0x00008a00000c7ab9 */ /* 0x000fe20000000800 */
[----:B----4-:R-:W-:-:S05]  /*63b00*/  PRMT R19, R13, 0x7632, R19 ;  /* 0x000076320d137816 */ /* 0x010fca0000000013 */
[----:B------:R0:W-:Y:S01]  /*63b10*/  @P4 STG.E.U16 desc[UR8][R4.64], R13 ;  /* 0x0000000d04004986 */ /* 0x0001e2000c101508 */
[----:B------:R-:W-:Y:S01]  /*63b20*/  VIADD R18, R3, 0x37 ;  /* 0x0000003703127836 */ /* 0x000fe20000000000 */
[----:B------:R-:W-:Y:S02]  /*63b30*/  ULDC UR14, c[0x0][0x228] ;  /* 0x00008a00000e7ab9 */ /* 0x000fe40000000800 */
[----:B0-----:R-:W4:Y:S04]  /*63b40*/  LDL.LU R13, [R1+0x74] ;  /* 0x00007400010d7983 */ /* 0x001f280000300800 */
[----:B------:R0:W-:Y:S01]  /*63b50*/  @P0 STG.E.U16 desc[UR8][R6.64], R19 ;  /* 0x0000001306000986 */ /* 0x0001e2000c101508 */
[----:B------:R-:W-:Y:S01]  /*63b60*/  ISETP.LT.AND P2, PT, R15, UR6, !P2 ;  /* 0x000000060f007c0c */ /* 0x000fe2000d741270 */
[----:B------:R-:W-:Y:S01]  /*63b70*/  VIADD R4, R3, 0x38 ;  /* 0x0000003803047836 */ /* 0x000fe20000000000 */
[----:B------:R-:W-:Y:S01]  /*63b80*/  ISETP.GE.AND P4, PT, R18, UR4, PT ;  /* 0x0000000412007c0c */ /* 0x000fe2000bf86270 */
[----:B------:R-:W-:Y:S01]  /*63b90*/  ULDC UR4, c[0x0][0x248] ;  /* 0x0000920000047ab9 */ /* 0x000fe20000000800 */
[----:B------:R-:W-:Y:S01]  /*63ba0*/  ULDC UR6, c[0x0][0x22c] ;  /* 0x00008b0000067ab9 */ /* 0x000fe20000000800 */
[----:B------:R-:W-:Y:S01]  /*63bb0*/  VIADD R18, R0, UR4 ;  /* 0x0000000400127c36 */ /* 0x000fe20008000000 */
[----:B------:R-:W-:Y:S01]  /*63bc0*/  ISETP.GE.AND P0, PT, R4, UR6, PT ;  /* 0x0000000604007c0c */ /* 0x000fe2000bf06270 */
[----:B------:R1:W-:Y:S01]  /*63bd0*/  @P6 STG.E.U16 desc[UR8][R16.64], R11 ;  /* 0x0000000b10006986 */ /* 0x0003e2000c101508 */
[----:B0-----:R-:W-:Y:S01]  /*63be0*/  PRMT R19, R11, 0x7632, R19 ;  /* 0x000076320b137816 */ /* 0x001fe20000000013 */
[----:B------:R-:W-:Y:S01]  /*63bf0*/  IMAD.WIDE R4, R0, 0x2, R24 ;  /* 0x0000000200047825 */ /* 0x000fe200078e0218 */
[----:B------:R-:W-:Y:S01]  /*63c00*/  ISETP.LT.AND P6, PT, R29, UR10, !P5 ;  /* 0x0000000a1d007c0c */ /* 0x000fe2000efc1270 */
[----:B------:R-:W-:Y:S01]  /*63c10*/  ULDC UR4, c[0x0][0x22c] ;  /* 0x00008b0000047ab9 */ /* 0x000fe20000000800 */
[----:B------:R-:W-:Y:S01]  /*63c20*/  ULDC UR6, c[0x0][0x248] ;  /* 0x0000920000067ab9 */ /* 0x000fe20000000800 */
[----:B-1----:R-:W4:Y:S01]  /*63c30*/  LDL.LU R11, [R1+0x398] ;  /* 0x00039800010b7983 */ /* 0x002f220000300800 */
[----:B------:R-:W-:-:S03]  /*63c40*/  IMAD.WIDE R6, R18, 0x2, R26 ;  /* 0x0000000212067825 */ /* 0x000fc600078e021a */
[----:B------:R-:W-:Y:S01]  /*63c50*/  @P2 STG.E.U16 desc[UR8][R4.64], R19 ;  /* 0x0000001304002986 */ /* 0x000fe2000c101508 */
[----:B------:R-:W-:Y:S01]  /*63c60*/  IMAD.WIDE R16, R18, 0x2, R24 ;  /* 0x0000000212107825 */ /* 0x000fe200078e0218 */
[----:B------:R-:W-:Y:S01]  /*63c70*/  ULDC UR10, c[0x0][0x22c] ;  /* 0x00008b00000a7ab9 */ /* 0x000fe20000000800 */
[----:B------:R-:W-:-:S03]  /*63c80*/  PRMT R0, R10, 0x7632, R0 ;  /* 0x000076320a007816 */ /* 0x000fc60000000000 */
[----:B------:R0:W-:Y:S04]  /*63c90*/  @P6 STG.E.U16 desc[UR8][R6.64], R10 ;  /* 0x0000000a06006986 */ /* 0x0001e8000c101508 */
[----:B0-----:R-:W4:Y:S01]  /*63ca0*/  LDL.LU R10, [R1+0x78] ;  /* 0x00007800010a7983 */ /* 0x001f220000300800 */
[----:B------:R-:W-:Y:S01]  /*63cb0*/  ISETP.LT.AND P5, PT, R15, UR12, !P5 ;  /* 0x0000000c0f007c0c */ /* 0x000fe2000efa1270 */
[----:B------:R-:W-:Y:S01]  /*63cc0*/  VIADD R20, R3, 0x39 ;  /* 0x0000003903147836 */ /* 0x000fe20000000000 */
[----:B------:R-:W-:-:S04]  /*63cd0*/  ULDC UR12, c[0x0][0x228] ;  /* 0x00008a00000c7ab9 */ /* 0x000fc80000000800 */
[----:B------:R-:W-:Y:S01]  /*63ce0*/  ISETP.GE.AND P2, PT, R20, UR4, PT ;  /* 0x0000000414007c0c */ /* 0x000fe2000bf46270 */
[----:B------:R-:W-:-:S06]  /*63cf0*/  ULDC UR4, c[0x0][0x248] ;  /* 0x0000920000047ab9 */ /* 0x000fcc0000000800 */
[----:B------:R0:W-:Y:S01]  /*63d00*/  @P5 STG.E.U16 desc[UR8][R16.64], R0 ;  /* 0x0000000010005986 */ /* 0x0001e2000c101508 */
[----:B------:R-:W-:Y:S01]  /*63d10*/  ISETP.LT.AND P5, PT, R29, UR12, !P1 ;  /* 0x0000000c1d007c0c */ /* 0x000fe2000cfa1270 */
[----:B------:R-:W-:Y:S01]  /*63d20*/  VIADD R6, R18, UR4 ;  /* 0x0000000412067c36 */ /* 0x000fe20008000000 */
[----:B------:R-:W-:-:S03]  /*63d30*/  PRMT R21, R9, 0x7632, R21 ;  /* 0x0000763209157816 */ /* 0x000fc60000000015 */
[C---:B------:R-:W-:Y:S01]  /*63d40*/  IMAD.WIDE R4, R6.reuse, 0x2, R26 ;  /* 0x0000000206047825 */ /* 0x040fe200078e021a */
[----:B------:R-:W-:Y:S01]  /*63d50*/  ISETP.LT.AND P1, PT, R15, UR14, !P1 ;  /* 0x0000000e0f007c0c */ /* 0x000fe2000cf21270 */
[----:B------:R-:W-:Y:S01]  /*63d60*/  ULDC UR4, c[0x0][0x248] ;  /* 0x0000920000047ab9 */ /* 0x000fe20000000800 */
[----:B------:R-:W-:Y:S01]  /*63d70*/  ISETP.LT.AND P6, PT, R29, UR16, !P4 ;  /* 0x000000101d007c0c */ /* 0x000fe2000e7c1270 */
[----:B------:R-:W-:Y:S01]  /*63d80*/  VIADD R20, R6, UR6 ;  /* 0x0000000606147c36 */ /* 0x000fe20008000000 */
[----:B------:R-:W-:-:S03]  /*63d90*/  ULDC UR12, c[0x0][0x228] ;  /* 0x00008a00000c7ab9 */ /* 0x000fc60000000800 */
[----:B------:R1:W-:Y:S01]  /*63da0*/  @P5 STG.E.U16 desc[UR8][R4.64], R9 ;  /* 0x0000000904005986 */ /* 0x0003e2000c101508 */
[----:B------:R-:W-:Y:S01]  /*63db0*/  IMAD.WIDE R6, R6, 0x2, R24 ;  /* 0x0000000206067825 */ /* 0x000fe200078e0218 */
[----:B------:R-:W-:Y:S01]  /*63dc0*/  ISETP.LT.AND P4, PT, R15, UR18, !P4 ;  /* 0x000000120f007c0c */ /* 0x000fe2000e781270 */
[----:B------:R-:W-:Y:S01]  /*63dd0*/  ULDC UR14, c[0x0][0x228] ;  /* 0x00008a00000e7ab9 */ /* 0x000fe20000000800 */
[----:B------:R-:W-:Y:S01]  /*63de0*/  ULDC UR6, c[0x0][0x22c] ;  /* 0x00008b0000067ab9 */ /* 0x000fe20000000800 */
[----:B0-----:R-:W-:Y:S01]  /*63df0*/  IMAD.WIDE R16, R20, 0x2, R26 ;  /* 0x0000000214107825 */ /* 0x001fe200078e021a */
[----:B------:R-:W-:Y:S01]  /*63e00*/  ULDC UR16, c[0x0][0x228] ;  /* 0x00008a0000107ab9 */ /* 0x000fe20000000800 */
[----:B------:R-:W-:Y:S01]  /*63e10*/  ULDC UR18, c[0x0][0x228] ;  /* 0x00008a0000127ab9 */ /* 0x000fe20000000800 */
[----:B-1----:R-:W4:Y:S01]  /*63e20*/  LDL.LU R9, [R1+0x39c] ;  /* 0x00039c0001097983 */ /* 0x002f220000300800 */
[----:B------:R-:W-:Y:S01]  /*63e30*/  VIADD R0, R3, 0x3a ;  /* 0x0000003a03007836 */ /* 0x000fe20000000000 */
[----:B--2---:R-:W-:-:S02]  /*63e40*/  PRMT R22, R8, 0x7632, R22 ;  /* 0x0000763208167816 */ /* 0x004fc40000000016 */
[----:B------:R-:W-:Y:S04]  /*63e50*/  @P1 STG.E.U16 desc[UR8][R6.64], R21 ;  /* 0x0000001506001986 */ /* 0x000fe8000c101508 */
[----:B------:R0:W-:Y:S01]  /*63e60*/  @P6 STG.E.U16 desc[UR8][R16.64], R8 ;  /* 0x0000000810006986 */ /* 0x0001e2000c101508 */
[----:B------:R-:W-:Y:S01]  /*63e70*/  IMAD.WIDE R18, R20, 0x2, R24 ;  /* 0x0000000214127825 */ /* 0x000fe200078e0218 */
[----:B------:R-:W-:Y:S01]  /*63e80*/  ISETP.GE.AND P5, PT, R0, UR10, PT ;  /* 0x0000000a00007c0c */ /* 0x000fe2000bfa6270 */
[----:B------:R-:W-:Y:S01]  /*63e90*/  ULDC UR10, c[0x0][0x228] ;  /* 0x00008a00000a7ab9 */ /* 0x000fe20000000800 */
[----:B0-----:R-:W2:Y:S04]  /*63ea0*/  LDL.LU R8, [R1+0x7c] ;  /* 0x00007c0001087983 */ /* 0x001ea80000300800 */
[----:B------:R0:W-:Y:S01]  /*63eb0*/  @P4 STG.E.U16 desc[UR8][R18.64], R22 ;  /* 0x0000001612004986 */ /* 0x0001e2000c101508 */
[----:B------:R-:W-:Y:S01]  /*63ec0*/  ISETP.LT.AND P4, PT, R29, UR10, !P0 ;  /* 0x0000000a1d007c0c */ /* 0x000fe2000c781270 */
[----:B------:R-:W-:Y:S01]  /*63ed0*/  VIADD R6, R20, UR4 ;  /* 0x0000000414067c36 */ /* 0x000fe20008000000 */
[----:B------:R-:W-:Y:S01]  /*63ee0*/  ISETP.LT.AND P0, PT, R15, UR12, !P0 ;  /* 0x0000000c0f007c0c */ /* 0x000fe2000c701270 */
[----:B------:R-:W-:Y:S01]  /*63ef0*/  ULDC UR4, c[0x0][0x248] ;  /* 0x0000920000047ab9 */ /* 0x000fe20000000800 */
[----:B------:R-:W-:Y:S01]  /*63f00*/  ISETP.LT.AND P6, PT, R29, UR14, !P2 ;  /* 0x0000000e1d007c0c */ /* 0x000fe2000d7c1270 */
[----:B------:R-:W-:Y:S01]  /*63f10*/  IMAD.WIDE R4, R6, 0x2, R26 ;  /* 0x0000000206047825 */ /* 0x000fe200078e021a */
[----:B------:R-:W-:Y:S01]  /*63f20*/  ULDC UR10, c[0x0][0x228] ;  /* 0x00008a00000a7ab9 */ /* 0x000fe20000000800 */
[----:B------:R-:W-:Y:S01]  /*63f30*/  ULDC UR12, c[0x0][0x228] ;  /* 0x00008a00000c7ab9 */ /* 0x000fe20000000800 */
[----:B------:R-:W-:Y:S01]  /*63f40*/  ULDC UR14, c[0x0][0x228] ;  /* 0x00008a00000e7ab9 */ /* 0x000fe20000000800 */
[----:B------:R-:W-:-:S02]  /*63f50*/  VIADD R0, R3, 0x3b ;  /* 0x0000003b03007836 */ /* 0x000fc40000000000 */
[----:B0-----:R-:W-:Y:S01]  /*63f60*/  VIADD R18, R6, UR4 ;  /* 0x0000000406127c36 */ /* 0x001fe20008000000 */
[----:B------:R-:W-:Y:S01]  /*63f70*/  PRMT R19, R28, 0x7632, R19 ;  /* 0x000076321c137816 */ /* 0x000fe20000000013 */
[----:B------:R-:W-:Y:S01]  /*63f80*/  IMAD.WIDE R6, R6, 0x2, R24 ;  /* 0x0000000206067825 */ /* 0x000fe200078e0218 */
[----:B------:R0:W-:Y:S01]  /*63f90*/  @P4 STG.E.U16 desc[UR8][R4.64], R28 ;  /* 0x0000001c04004986 */ /* 0x0001e2000c101508 */
[----:B------:R-:W-:Y:S01]  /*63fa0*/  ISETP.GE.AND P1, PT, R0, UR6, PT ;  /* 0x0000000600007c0c */ /* 0x000fe2000bf26270 */
[----:B------:R-:W-:Y:S01]  /*63fb0*/  ULDC UR4, c[0x0][0x22c] ;  /* 0x00008b0000047ab9 */ /* 0x000fe20000000800 */
[----:B------:R-:W-:Y:S01]  /*63fc0*/  IMAD.WIDE R16, R18, 0x2, R26 ;  /* 0x0000000212107825 */ /* 0x000fe200078e021a */
[----:B------:R1:W-:Y:S01]  /*63fd0*/  @P0 STG.E.U16 desc[UR8][R6.64], R19 ;  /* 0x0000001306000986 */ /* 0x0003e2000c101508 */
[----:B------:R-:W-:Y:S02]  /*63fe0*/  ULDC UR6, c[0x0][0x228] ;  /* 0x00008a0000067ab9 */ /* 0x000fe40000000800 */
[C---:B------:R-:W-:Y:S01]  /*63ff0*/  VIADD R0, R3.reuse, 0x3c ;  /* 0x0000003c03007836 */ /* 0x040fe20000000000 */
[----:B0-----:R-:W2:Y:S04]  /*64000*/  LDL.LU R28, [R1+0x90] ;  /* 0x00009000011c7983 */ /* 0x001ea80000300800 */
[----:B------:R-:W-:Y:S01]  /*64010*/  ISETP.GE.AND P4, PT, R0, UR4, PT ;  /* 0x0000000400007c0c */ /* 0x000fe2000bf86270 */
[----:B------:R0:W-:Y:S01]  /*64020*/  @P6 STG.E.U16 desc[UR8][R16.64], R2 ;  /* 0x0000000210006986 */ /* 0x0001e2000c101508 */
[----:B-1----:R-:W-:Y:S01]  /*64030*/  PRMT R19, R2, 0x7632, R19 ;  /* 0x0000763202137816 */ /* 0x002fe20000000013 */
[----:B------:R-:W-:Y:S01]  /*64040*/  VIADD R0, R3, 0x3d ;  /* 0x0000003d03007836 */ /* 0x000fe20000000000 */
[----:B------:R-:W-:Y:S01]  /*64050*/  ISETP.LT.AND P2, PT, R15, UR6, !P2 ;  /* 0x000000060f007c0c */ /* 0x000fe2000d741270 */
[----:B------:R-:W-:Y:S01]  /*64060*/  ULDC UR6, c[0x0][0x22c] ;  /* 0x00008b0000067ab9 */ /* 0x000fe20000000800 */
[----:B------:R-:W-:Y:S01]  /*64070*/  ISETP.LT.AND P6, PT, R29, UR10, !P5 ;  /* 0x0000000a1d007c0c */ /* 0x000fe2000efc1270 */
[----:B------:R-:W-:Y:S01]  /*64080*/  ULDC UR4, c[0x0][0x248] ;  /* 0x0000920000047ab9 */ /* 0x000fe20000000800 */
[----:B0-----:R-:W2:Y:S01]  /*64090*/  LDL.LU R2, [R1+0x80] ;  /* 0x0000800001027983 */ /* 0x001ea20000300800 */
[----:B------:R-:W-:Y:S01]  /*640a0*/  ISETP.GE.AND P0, PT, R0, UR6, PT ;  /* 0x0000000600007c0c */ /* 0x000fe2000bf06270 */
[C---:B------:R-:W-:Y:S01]  /*640b0*/  VIADD R0, R18.reuse, UR4 ;  /* 0x0000000412007c36 */ /* 0x040fe20008000000 */
[----:B------:R-:W-:Y:S01]  /*640c0*/  ISETP.LT.AND P5, PT, R15, UR12, !P5 ;  /* 0x0000000c0f007c0c */ /* 0x000fe2000efa1270 */
[----:B------:R-:W-:Y:S01]  /*640d0*/  IMAD.WIDE R4, R18, 0x2, R24 ;  /* 0x0000000212047825 */ /* 0x000fe200078e0218 */
[----:B------:R-:W-:Y:S01]  /*640e0*/  ULDC UR12, c[0x0][0x228] ;  /* 0x00008a00000c7ab9 */ /* 0x000fe20000000800 */
[----:B------:R-:W-:Y:S01]  /*640f0*/  ULDC UR4, c[0x0][0x22c] ;  /* 0x00008b0000047ab9 */ /* 0x000fe20000000800 */
[----:B------:R-:W-:Y:S01]  /*64100*/  ULDC UR6, c[0x0][0x248] ;  /* 0x0000920000067ab9 */ /* 0x000fe20000000800 */
[----:B------:R-:W-:Y:S01]  /*64110*/  IMAD.WIDE R6, R0, 0x2, R26 ;  /* 0x0000000200067825 */ /* 0x000fe200078e021a */
[----:B------:R-:W-:Y:S01]  /*64120*/  @P2 STG.E.U16 desc[UR8][R4.64], R19 ;  /* 0x0000001304002986 */ /* 0x000fe2000c101508 */
[----:B------:R-:W-:-:S02]  /*64130*/  ULDC UR10, c[0x0][0x22c] ;  /* 0x00008b00000a7ab9 */ /* 0x000fc40000000800 */
[----:B------:R-:W-:-:S04]  /*64140*/  IMAD.WIDE R16, R0, 0x2, R24 ;  /* 0x0000000200107825 */ /* 0x000fc800078e0218 */
[----:B------:R-:W-:-:S05]  /*64150*/  VIADD R20, R3, 0x3e ;  /* 0x0000003e03147836 */ /* 0x000fca0000000000 */
[----:B------:R-:W-:Y:S01]  /*64160*/  ISETP.GE.AND P2, PT, R20, UR4, PT ;  /* 0x0000000414007c0c */ /* 0x000fe2000bf46270 */
[----:B------:R-:W-:Y:S01]  /*64170*/  ULDC UR4, c[0x0][0x248] ;  /* 0x0000920000047ab9 */ /* 0x000fe20000000800 */
[----:B---3--:R-:W-:Y:S01]  /*64180*/  PRMT R18, R14, 0x7632, R18 ;  /* 0x000076320e127816 */ /* 0x008fe20000000012 */
[----:B------:R0:W-:Y:S04]  /*64190*/  @P6 STG.E.U16 desc[UR8][R6.64], R14 ;  /* 0x0000000e06006986 */ /* 0x0001e8000c101508 */
[----:B------:R-:W-:Y:S01]  /*641a0*/  @P5 STG.E.U16 desc[UR8][R16.64], R18 ;  /* 0x0000001210005986 */ /* 0x000fe2000c101508 */
[----:B------:R-:W-:Y:S01]  /*641b0*/  ISETP.LT.AND P5, PT, R29, UR12, !P1 ;  /* 0x0000000c1d007c0c */ /* 0x000fe2000cfa1270 */
[----:B------:R-:W-:Y:S02]  /*641c0*/  ULDC UR12, c[0x0][0x228] ;  /* 0x00008a00000c7ab9 */ /* 0x000fe40000000800 */
[----:B0-----:R-:W3:Y:S01]  /*641d0*/  LDL.LU R14, [R1+0x94] ;  /* 0x00009400010e7983 */ /* 0x001ee20000300800 */
[----:B------:R-:W-:Y:S01]  /*641e0*/  VIADD R6, R0, UR4 ;  /* 0x0000000400067c36 */ /* 0x000fe20008000000 */
[----:B------:R-:W-:-:S02]  /*641f0*/  ISETP.LT.AND P1, PT, R15, UR14, !P1 ;  /* 0x0000000e0f007c0c */ /* 0x000fc4000cf21270 */
[----:B----4-:R-:W-:Y:S01]  /*64200*/  PRMT R22, R13, 0x7632, R22 ;  /* 0x000076320d167816 */ /* 0x010fe20000000016 */
[C---:B------:R-:W-:Y:S01]  /*64210*/  IMAD.WIDE R4, R6.reuse, 0x2, R26 ;  /* 0x0000000206047825 */ /* 0x040fe200078e021a */
[----:B------:R-:W-:Y:S01]  /*64220*/  ISETP.LT.AND P6, PT, R29, UR16, !P4 ;  /* 0x000000101d007c0c */ /* 0x000fe2000e7c1270 */
[----:B------:R-:W-:Y:S01]  /*64230*/  ULDC UR4, c[0x0][0x248] ;  /* 0x0000920000047ab9 */ /* 0x000fe20000000800 */
[----:B------:R-:W-:Y:S02]  /*64240*/  ULDC UR14, c[0x0][0x228] ;  /* 0x00008a00000e7ab9 */ /* 0x000fe40000000800 */
[----:B------:R0:W-:Y:S01]  /*64250*/  @P5 STG.E.U16 desc[UR8][R4.64], R13 ;  /* 0x0000000d04005986 */ /* 0x0001e2000c101508 */
[C---:B------:R-:W-:Y:S01]  /*64260*/  VIADD R20, R6.reuse, UR6 ;  /* 0x0000000606147c36 */ /* 0x040fe20008000000 */
[----:B------:R-:W-:Y:S01]  /*64270*/  ISETP.LT.AND P4, PT, R15, UR18, !P4 ;  /* 0x000000120f007c0c */ /* 0x000fe2000e781270 */
[----:B------:R-:W-:Y:S01]  /*64280*/  VIADD R0, R3, 0x3f ;  /* 0x0000003f03007836 */ /* 0x000fe20000000000 */
[----:B------:R-:W-:Y:S01]  /*64290*/  ULDC UR6, c[0x0][0x22c] ;  /* 0x00008b0000067ab9 */ /* 0x000fe20000000800 */
[----:B------:R-:W-:Y:S01]  /*642a0*/  ULDC UR16, c[0x0][0x228] ;  /* 0x00008a0000107ab9 */ /* 0x000fe20000000800 */
[----:B0-----:R-:W4:Y:S01]  /*642b0*/  LDL.LU R13, [R1+0x84] ;  /* 0x00008400010d7983 */ /* 0x001f220000300800 */
[----:B------:R-:W-:-:S04]  /*642c0*/  IMAD.WIDE R6, R6, 0x2, R24 ;  /* 0x0000000206067825 */ /* 0x000fc800078e0218 */
[C---:B------:R-:W-:Y:S01]  /*642d0*/  IMAD.WIDE R16, R20.reuse, 0x2, R26 ;  /* 0x0000000214107825 */ /* 0x040fe200078e021a */
[----:B------:R0:W-:Y:S03]  /*642e0*/  @P1 STG.E.U16 desc[UR8][R6.64], R22 ;  /* 0x0000001606001986 */ /* 0x0001e6000c101508 */
[----:B------:R-:W-:Y:S01]  /*642f0*/  IMAD.WIDE R18, R20, 0x2, R24 ;  /* 0x0000000214127825 */ /* 0x000fe200078e0218 */
[----:B------:R-:W-:Y:S01]  /*64300*/  ISETP.GE.AND P5, PT, R0, UR10, PT ;  /* 0x0000000a00007c0c */ /* 0x000fe2000bfa6270 */
[----:B------:R-:W-:Y:S01]  /*64310*/  ULDC UR10, c[0x0][0x228] ;  /* 0x00008a00000a7ab9 */ /* 0x000fe20000000800 */
[----:B------:R-:W-:Y:S01]  /*64320*/  ULDC UR18, c[0x0][0x228] ;  /* 0x00008a0000127ab9 */ /* 0x000fe20000000800 */
[----:B------:R-:W-:Y:S01]  /*64330*/  PRMT R21, R11, 0x7632, R21 ;  /* 0x000076320b157816 */ /* 0x000fe20000000015 */
[----:B------:R1:W-:Y:S04]  /*64340*/  @P6 STG.E.U16 desc[UR8][R16.64], R11 ;  /* 0x0000000b10006986 */ /* 0x0003e8000c101508 */
[----:B------:R1:W-:Y:S01]  /*64350*/  @P4 STG.E.U16 desc[UR8][R18.64], R21 ;  /* 0x0000001512004986 */ /* 0x0003e2000c101508 */
[----:B------:R-:W-:Y:S01]  /*64360*/  ISETP.LT.AND P4, PT, R29, UR10, !P0 ;  /* 0x0000000a1d007c0c */ /* 0x000fe2000c781270 */
[----:B0-----:R-:W-:-:S02]  /*64370*/  VIADD R6, R20, UR4 ;  /* 0x0000000414067c36 */ /* 0x001fc40008000000 */
[----:B-1----:R-:W4:Y:S02]  /*64380*/  LDL.LU R11, [R1+0x98] ;  /* 0x00009800010b7983 */ /* 0x002f240000300800 */
[----:B------:R-:W-:Y:S01]  /*64390*/  IMAD.WIDE R4, R6, 0x2, R26 ;  /* 0x0000000206047825 */ /* 0x000fe200078e021a */
[----:B------:R-:W-:-:S07]  /*643a0*/  PRMT R19, R10, 0x7632, R19 ;  /* 0x000076320a137816 */ /* 0x000fce0000000013 */
[----:B------:R0:W-:Y:S01]  /*643b0*/  @P4 STG.E.U16 desc[UR8][R4.64], R10 ;  /* 0x0000000a04004986 */ /* 0x0001e2000c101508 */
[----:B------:R-:W-:Y:S01]  /*643c0*/  VIADD R0, R3, 0x40 ;  /* 0x0000004003007836 */ /* 0x000fe20000000000 */
[----:B------:R-:W-:Y:S01]  /*643d0*/  ISETP.LT.AND P0, PT, R15, UR12, !P0 ;  /* 0x0000000c0f007c0c */ /* 0x000fe2000c701270 */
[----:B------:R-:W-:Y:S01]  /*643e0*/  ULDC UR4, c[0x0][0x248] ;  /* 0x0000920000047ab9 */ /* 0x000fe20000000800 */
[----:B------:R-:W-:Y:S01]  /*643f0*/  ISETP.LT.AND P6, PT, R29, UR14, !P2 ;  /* 0x0000000e1d007c0c */ /* 0x000fe2000d7c1270 */
[----:B------:R-:W-:Y:S01]  /*64400*/  VIADD R18, R3, 0x41 ;  /* 0x0000004103127836 */ /* 0x000fe20000000000 */
[----:B------:R-:W-:Y:S01]  /*64410*/  ULDC UR10, c[0x0][0x228] ;  /* 0x00008a00000a7ab9 */ /* 0x000fe20000000800 */
[----:B0-----:R-:W4:Y:S01]  /*64420*/  LDL.LU R10, [R1+0x88] ;  /* 0x00008800010a7983 */ /* 0x001f220000300800 */
[----:B------:R-:W-:Y:S01]  /*64430*/  ISETP.GE.AND P1, PT, R0, UR6, PT ;  /* 0x0000000600007c0c */ /* 0x000fe2000bf26270 */
[C---:B------:R-:W-:Y:S01]  /*64440*/  VIADD R0, R6.reuse, UR4 ;  /* 0x0000000406007c36 */ /* 0x040fe20008000000 */
[----:B------:R-:W-:Y:S01]  /*64450*/  ULDC UR6, c[0x0][0x228] ;  /* 0x00008a0000067ab9 */ /* 0x000fe20000000800 */
[----:B------:R-:W-:Y:S01]  /*64460*/  IMAD.WIDE R6, R6, 0x2, R24 ;  /* 0x0000000206067825 */ /* 0x000fe200078e0218 */
[----:B------:R-:W-:Y:S01]  /*64470*/  ULDC UR4, c[0x0][0x22c] ;  /* 0x00008b0000047ab9 */ /* 0x000fe20000000800 */
[----:B------:R-:W-:Y:S01]  /*64480*/  ULDC UR12, c[0x0][0x228] ;  /* 0x00008a00000c7ab9 */ /* 0x000fe20000000800 */
[----:B------:R-:W-:Y:S01]  /*64490*/  ULDC UR14, c[0x0][0x228] ;  /* 0x00008a00000e7ab9 */ /* 0x000fe20000000800 */
[----:B------:R-:W-:Y:S01]  /*644a0*/  IMAD.WIDE R16, R0, 0x2, R26 ;  /* 0x0000000200107825 */ /* 0x000fe200078e021a */
[----:B------:R0:W-:Y:S01]  /*644b0*/  @P0 STG.E.U16 desc[UR8][R6.64], R19 ;  /* 0x0000001306000986 */ /* 0x0001e2000c101508 */
[----:B------:R-:W-:Y:S01]  /*644c0*/  ISETP.LT.AND P2, PT, R15, UR6, !P2 ;  /* 0x000000060f007c0c */ /* 0x000fe2000d741270 */
[----:B------:R-:W-:Y:S01]  /*644d0*/  ULDC UR6, c[0x0][0x22c] ;  /* 0x00008b0000067ab9 */ /* 0x000fe20000000800 */
[----:B------:R-:W-:Y:S01]  /*644e0*/  ISETP.GE.AND P4, PT, R18, UR4, PT ;  /* 0x0000000412007c0c */ /* 0x000fe2000bf86270 */
[----:B------:R-:W-:Y:S01]  /*644f0*/  VIADD R4, R3, 0x42 ;  /* 0x0000004203047836 */ /* 0x000fe20000000000 */
[----:B------:R-:W-:-:S02]  /*64500*/  ULDC UR4, c[0x0][0x248] ;  /* 0x0000920000047ab9 */ /* 0x000fc40000000800 */
[----:B------:R-:W-:Y:S01]  /*64510*/  VIADD R18, R0, UR4 ;  /* 0x0000000400127c36 */ /* 0x000fe20008000000 */
[----:B------:R-:W-:Y:S01]  /*64520*/  ULDC UR4, c[0x0][0x22c] ;  /* 0x00008b0000047ab9 */ /* 0x000fe20000000800 */
[----:B------:R1:W-:Y:S01]  /*64530*/  @P6 STG.E.U16 desc[UR8][R16.64], R9 ;  /* 0x0000000910006986 */ /* 0x0003e2000c101508 */
[----:B0-----:R-:W-:Y:S02]  /*64540*/  PRMT R19, R9, 0x7632, R19 ;  /* 0x0000763209137816 */ /* 0x001fe40000000013 */
[----:B------:R-:W-:Y:S02]  /*64550*/  ISETP.LT.AND P6, PT, R29, UR10, !P5 ;  /* 0x0000000a1d007c0c */ /* 0x000fe4000efc1270 */
[----:B------:R-:W-:Y:S01]  /*64560*/  ISETP.GE.AND P0, PT, R4, UR6, PT ;  /* 0x0000000604007c0c */ /* 0x000fe2000bf06270 */
[----:B-1----:R-:W4:Y:S01]  /*64570*/  LDL.LU R9, [R1+0x9c] ;  /* 0x00009c0001097983 */ /* 0x002f220000300800 */
[----:B------:R-:W-:-:S04]  /*64580*/  IMAD.WIDE R4, R0, 0x2, R24 ;  /* 0x0000000200047825 */ /* 0x000fc800078e0218 */
[----:B------:R-:W-:Y:S01]  /*64590*/  IMAD.WIDE R6, R18, 0x2, R26 ;  /* 0x0000000212067825 */ /* 0x000fe200078e021a */
[----:B------:R-:W-:Y:S01]  /*645a0*/  @P2 STG.E.U16 desc[UR8][R4.64], R19 ;  /* 0x0000001304002986 */ /* 0x000fe2000c101508 */
[----:B------:R-:W-:Y:S01]  /*645b0*/  ISETP.LT.AND P5, PT, R15, UR12, !P5 ;  /* 0x0000000c0f007c0c */ /* 0x000fe2000efa1270 */
[----:B------:R-:W-:Y:S01]  /*645c0*/  ULDC UR12, c[0x0][0x228] ;  /* 0x00008a00000c7ab9 */ /* 0x000fe20000000800 */
[----:B--2---:R-:W-:Y:S01]  /*645d0*/  PRMT R0, R8, 0x7632, R0 ;  /* 0x0000763208007816 */ /* 0x004fe20000000000 */
[----:B------:R0:W-:Y:S01]  /*645e0*/  @P6 STG.E.U16 desc[UR8][R6.64], R8 ;  /* 0x0000000806006986 */ /* 0x0001e2000c101508 */
[----:B------:R-:W-:Y:S01]  /*645f0*/  VIADD R20, R3, 0x43 ;  /* 0x0000004303147836 */ /* 0x000fe20000000000 */
[----:B------:R-:W-:Y:S01]  /*64600*/  ULDC UR6, c[0x0][0x248] ;  /* 0x0000920000067ab9 */ /* 0x000fe20000000800 */
[----:B------:R-:W-:Y:S01]  /*64610*/  IMAD.WIDE R16, R18, 0x2, R24 ;  /* 0x0000000212107825 */ /* 0x000fe200078e0218 */
[----:B------:R-:W-:Y:S01]  /*64620*/  ULDC UR10, c[0x0][0x22c] ;  /* 0x00008b00000a7ab9 */ /* 0x000fe20000000800 */
[----:B0-----:R-:W2:Y:S01]  /*64630*/  LDL.LU R8, [R1+0x8c] ;  /* 0x00008c0001087983 */ /* 0x001ea20000300800 */
[----:B------:R-:W-:Y:S01]  /*64640*/  ISETP.GE.AND P2, PT, R20, UR4, PT ;  /* 0x0000000414007c0c */ /* 0x000fe2000bf46270 */
[----:B------:R-:W-:-:S03]  /*64650*/  ULDC UR4, c[0x0][0x248] ;  /* 0x0000920000047ab9 */ /* 0x000fc60000000800 */
[----:B------:R0:W-:Y:S01]  /*64660*/  @P5 STG.E.U16 desc[UR8][R16.64], R0 ;  /* 0x0000000010005986 */ /* 0x0001e2000c101508 */
[----:B------:R-:W-:Y:S01]  /*64670*/  ISETP.LT.AND P5, PT, R29, UR12, !P1 ;  /* 0x0000000c1d007c0c */ /* 0x000fe2000cfa1270 */
[----:B------:R-:W-:Y:S01]  /*64680*/  VIADD R6, R18, UR4 ;  /* 0x0000000412067c36 */ /* 0x000fe20008000000 */
[----:B------:R-:W-:Y:S01]  /*64690*/  ISETP.LT.AND P1, PT, R15, UR14, !P1 ;  /* 0x0000000e0f007c0c */ /* 0x000fe2000cf21270 */
[----:B------:R-:W2:Y:S01]  /*646a0*/  LDL.LU R23, [R1+0xa0] ;  /* 0x0000a00001177983 */ /* 0x000ea20000300800 */
[----:B------:R-:W-:Y:S01]  /*646b0*/  ISETP.LT.AND P6, PT, R29, UR16, !P4 ;  /* 0x000000101d007c0c */ /* 0x000fe2000e7c1270 */
[C---:B------:R-:W-:Y:S01]  /*646c0*/  VIADD R20, R6.reuse, UR6 ;  /* 0x0000000606147c36 */ /* 0x040fe20008000000 */
[----:B------:R-:W-:Y:S01]  /*646d0*/  ISETP.LT.AND P4, PT, R15, UR18, !P4 ;  /* 0x000000120f007c0c */ /* 0x000fe2000e781270 */
[C---:B------:R-:W-:Y:S01]  /*646e0*/  IMAD.WIDE R4, R6.reuse, 0x2, R26 ;  /* 0x0000000206047825 */ /* 0x040fe200078e021a */
[----:B------:R-:W-:Y:S01]  /*646f0*/  ULDC UR4, c[0x0][0x248] ;  /* 0x0000920000047ab9 */ /* 0x000fe20000000800 */
[----:B------:R-:W-:Y:S01]  /*64700*/  ULDC UR12, c[0x0][0x228] ;  /* 0x00008a00000c7ab9 */ /* 0x000fe20000000800 */
[----:B------:R-:W-:Y:S01]  /*64710*/  ULDC UR14, c[0x0][0x228] ;  /* 0x00008a00000e7ab9 */ /* 0x000fe20000000800 */
[----:B------:R-:W-:Y:S01]  /*64720*/  IMAD.WIDE R6, R6, 0x2, R24 ;  /* 0x0000000206067825 */ /* 0x000fe200078e0218 */
[----:B------:R-:W-:Y:S01]  /*64730*/  PRMT R21, R28, 0x7632, R21 ;  /* 0x000076321c157816 */ /* 0x000fe20000000015 */
[----:B------:R-:W-:Y:S01]  /*64740*/  ULDC UR6, c[0x0][0x22c] ;  /* 0x00008b0000067ab9 */ /* 0x000fe20000000800 */
[----:B------:R-:W-:Y:S01]  /*64750*/  ULDC UR16, c[0x0][0x228] ;  /* 0x00008a0000107ab9 */ /* 0x000fe20000000800 */
[----:B0-----:R-:W-:Y:S01]  /*64760*/  IMAD.WIDE R16, R20, 0x2, R26 ;  /* 0x0000000214107825 */ /* 0x001fe200078e021a */
[----:B------:R-:W-:Y:S01]  /*64770*/  @P5 STG.E.U16 desc[UR8][R4.64], R28 ;  /* 0x0000001c04005986 */ /* 0x000fe2000c101508 */
[----:B------:R-:W-:-:S02]  /*64780*/  ULDC UR18, c[0x0][0x228] ;  /* 0x00008a0000127ab9 */ /* 0x000fc40000000800 */
[----:B------:R-:W-:Y:S01]  /*64790*/  VIADD R0, R3, 0x44 ;  /* 0x0000004403007836 */ /* 0x000fe20000000000 */
[----:B------:R0:W-:Y:S01]  /*647a0*/  @P1 STG.E.U16 desc[UR8][R6.64], R21 ;  /* 0x0000001506001986 */ /* 0x0001e2000c101508 */
[----:B------:R-:W-:-:S03]  /*647b0*/  IMAD.WIDE R18, R20, 0x2, R24 ;  /* 0x0000000214127825 */ /* 0x000fc600078e0218 */
[----:B------:R-:W-:Y:S01]  /*647c0*/  ISETP.GE.AND P5, PT, R0, UR10, PT ;  /* 0x0000000a00007c0c */ /* 0x000fe2000bfa6270 */
[----:B------:R-:W-:Y:S01]  /*647d0*/  ULDC UR10, c[0x0][0x228] ;  /* 0x00008a00000a7ab9 */ /* 0x000fe20000000800 */
[----:B------:R-:W-:Y:S01]  /*647e0*/  PRMT R22, R2, 0x7632, R22 ;  /* 0x0000763202167816 */ /* 0x000fe20000000016 */
[----:B------:R1:W-:Y:S04]  /*647f0*/  @P6 STG.E.U16 desc[UR8][R16.64], R2 ;  /* 0x0000000210006986 */ /* 0x0003e8000c101508 */
[----:B------:R1:W-:Y:S01]  /*64800*/  @P4 STG.E.U16 desc[UR8][R18.64], R22 ;  /* 0x0000001612004986 */ /* 0x0003e2000c101508 */
[----:B------:R-:W-:Y:S01]  /*64810*/  ISETP.LT.AND P4, PT, R29, UR10, !P0 ;  /* 0x0000000a1d007c0c */ /* 0x000fe2000c781270 */
[----:B0-----:R-:W-:Y:S02]  /*64820*/  VIADD R6, R20, UR4 ;  /* 0x0000000414067c36 */ /* 0x001fe40008000000 */
[----:B-1----:R-:W2:Y:S02]  /*64830*/  LDL.LU R2, [R1+0xb0] ;  /* 0x0000b00001027983 */ /* 0x002ea40000300800 */
[----:B------:R-:W-:Y:S01]  /*64840*/  IMAD.WIDE R4, R6, 0x2, R26 ;  /* 0x0000000206047825 */ /* 0x000fe200078e021a */
[----:B------:R-:W-:Y:S01]  /*64850*/  ISETP.LT.AND P0, PT, R15, UR12, !P0 ;  /* 0x0000000c0f007c0c */ /* 0x000fe2000c701270 */
[----:B------:R-:W-:-:S02]  /*64860*/  ULDC UR4, c[0x0][0x248] ;  /* 0x0000920000047ab9 */ /* 0x000fc40000000800 */
[----:B------:R-:W-:Y:S01]  /*64870*/  VIADD R0, R3, 0x45 ;  /* 0x0000004503007836 */ /* 0x000fe20000000000 */
[----:B------:R-:W-:Y:S01]  /*64880*/  ISETP.LT.AND P6, PT, R29, UR14, !P2 ;  /* 0x0000000e1d007c0c */ /* 0x000fe2000d7c1270 */
[----:B------:R-:W-:Y:S01]  /*64890*/  VIADD R18, R3, 0x46 ;  /* 0x0000004603127836 */ /* 0x000fe20000000000 */
[----:B------:R-:W-:Y:S01]  /*648a0*/  ULDC UR10, c[0x0][0x228] ;  /* 0x00008a00000a7ab9 */ /* 0x000fe20000000800 */
        /* <DEDUP_REMOVED lines=10> */
[C---:B------:R-:W-:Y:S01]  /*64950*/  VIADD R20, R3.reuse, 0x48 ;  /* 0x0000004803147836 */ /* 0x040fe20000000000 */
[----:B---3--:R-:W-:Y:S01]  /*64960*/  PRMT R19, R14, 0x7632, R19 ;  /* 0x000076320e137816 */ /* 0x008fe20000000013 */
[----:B------:R0:W-:Y:S04]  /*64970*/  @P4 STG.E.U16 desc[UR8][R4.64], R14 ;  /* 0x0000000e04004986 */ /* 0x0001e8000c101508 */
[----:B0-----:R-:W3:Y:S04]  /*64980*/  LDL.LU R14, [R1+0xa4] ;  /* 0x0000a400010e7983 */ /* 0x001ee80000300800 */
[----:B------:R0:W-:Y:S01]  /*64990*/  @P0 STG.E.U16 desc[UR8][R6.64], R19 ;  /* 0x0000001306000986 */ /* 0x0001e2000c101508 */
[----:B------:R-:W-:Y:S01]  /*649a0*/  ISETP.GE.AND P4, PT, R18, UR4, PT ;  /* 0x0000000412007c0c */ /* 0x000fe2000bf86270 */
[----:B------:R-:W-:Y:S01]  /*649b0*/  VIADD R4, R3, 0x47 ;  /* 0x0000004703047836 */ /* 0x000fe20000000000 */
[----:B------:R-:W-:Y:S01]  /*649c0*/  ULDC UR4, c[0x0][0x248] ;  /* 0x0000920000047ab9 */ /* 0x000fe20000000800 */
[----:B----4-:R1:W-:Y:S01]  /*649d0*/  @P6 STG.E.U16 desc[UR8][R16.64], R13 ;  /* 0x0000000d10006986 */ /* 0x0103e2000c101508 */
[----:B0-----:R-:W-:-:S02]  /*649e0*/  PRMT R19, R13, 0x7632, R19 ;  /* 0x000076320d137816 */ /* 0x001fc40000000013 */
[----:B------:R-:W-:Y:S01]  /*649f0*/  ISETP.LT.AND P6, PT, R29, UR10, !P5 ;  /* 0x0000000a1d007c0c */ /* 0x000fe2000efc1270 */
[----:B------:R-:W-:Y:S01]  /*64a00*/  VIADD R18, R0, UR4 ;  /* 0x0000000400127c36 */ /* 0x000fe20008000000 */
[----:B-1----:R-:W4:Y:S01]  /*64a10*/  LDL.LU R13, [R1+0xb4] ;  /* 0x0000b400010d7983 */ /* 0x002f220000300800 */
[----:B------:R-:W-:Y:S02]  /*64a20*/  ISETP.LT.AND P5, PT, R15, UR12, !P5 ;  /* 0x0000000c0f007c0c */ /* 0x000fe4000efa1270 */
[----:B------:R-:W-:Y:S01]  /*64a30*/  ISETP.GE.AND P0, PT, R4, UR6, PT ;  /* 0x0000000604007c0c */ /* 0x000fe2000bf06270 */
[----:B------:R-:W-:Y:S01]  /*64a40*/  IMAD.WIDE R4, R0, 0x2, R24 ;  /* 0x0000000200047825 */ /* 0x000fe200078e0218 */
[----:B------:R-:W-:Y:S01]  /*64a50*/  ULDC UR12, c[0x0][0x228] ;  /* 0x00008a00000c7ab9 */ /* 0x000fe20000000800 */
[----:B------:R-:W-:Y:S01]  /*64a60*/  ULDC UR4, c[0x0][0x22c] ;  /* 0x00008b0000047ab9 */ /* 0x000fe20000000800 */
[----:B------:R-:W-:Y:S01]  /*64a70*/  ULDC UR6, c[0x0][0x248] ;  /* 0x0000920000067ab9 */ /* 0x000fe20000000800 */
[----:B------:R-:W-:Y:S01]  /*64a80*/  IMAD.WIDE R6, R18, 0x2, R26 ;  /* 0x0000000212067825 */ /* 0x000fe200078e021a */
[----:B------:R-:W-:Y:S01]  /*64a90*/  @P2 STG.E.U16 desc[UR8][R4.64], R19 ;  /* 0x0000001304002986 */ /* 0x000fe2000c101508 */
[----:B------:R-:W-:-:S02]  /*64aa0*/  ULDC UR10, c[0x0][0x22c] ;  /* 0x00008b00000a7ab9 */ /* 0x000fc40000000800 */
[----:B------:R-:W-:Y:S01]  /*64ab0*/  IMAD.WIDE R16, R18, 0x2, R24 ;  /* 0x0000000212107825 */ /* 0x000fe200078e0218 */
[----:B------:R-:W-:Y:S01]  /*64ac0*/  PRMT R0, R11, 0x7632, R0 ;  /* 0x000076320b007816 */ /* 0x000fe20000000000 */
[----:B------:R0:W-:Y:S01]  /*64ad0*/  @P6 STG.E.U16 desc[UR8][R6.64], R11 ;  /* 0x0000000b06006986 */ /* 0x0001e2000c101508 */
[----:B------:R-:W-:Y:S01]  /*64ae0*/  ISETP.GE.AND P2, PT, R20, UR4, PT ;  /* 0x0000000414007c0c */ /* 0x000fe2000bf46270 */
[----:B------:R-:W-:Y:S02]  /*64af0*/  ULDC UR4, c[0x0][0x248] ;  /* 0x0000920000047ab9 */ /* 0x000fe40000000800 */
[----:B------:R1:W-:Y:S01]  /*64b00*/  @P5 STG.E.U16 desc[UR8][R16.64], R0 ;  /* 0x0000000010005986 */ /* 0x0003e2000c101508 */
[----:B------:R-:W-:Y:S01]  /*64b10*/  ISETP.LT.AND P5, PT, R29, UR12, !P1 ;  /* 0x0000000c1d007c0c */ /* 0x000fe2000cfa1270 */
[----:B------:R-:W-:Y:S02]  /*64b20*/  ULDC UR12, c[0x0][0x228] ;  /* 0x00008a00000c7ab9 */ /* 0x000fe40000000800 */
[----:B0-----:R-:W4:Y:S01]  /*64b30*/  LDL.LU R11, [R1+0xa8] ;  /* 0x0000a800010b7983 */ /* 0x001f220000300800 */
[----:B------:R-:W-:Y:S01]  /*64b40*/  VIADD R6, R18, UR4 ;  /* 0x0000000412067c36 */ /* 0x000fe20008000000 */
[----:B------:R-:W-:-:S03]  /*64b50*/  PRMT R22, R10, 0x7632, R22 ;  /* 0x000076320a167816 */ /* 0x000fc60000000016 */
[C---:B------:R-:W-:Y:S01]  /*64b60*/  IMAD.WIDE R4, R6.reuse, 0x2, R26 ;  /* 0x0000000206047825 */ /* 0x040fe200078e021a */
[----:B------:R-:W-:Y:S01]  /*64b70*/  ISETP.LT.AND P1, PT, R15, UR14, !P1 ;  /* 0x0000000e0f007c0c */ /* 0x000fe2000cf21270 */
[----:B------:R-:W-:Y:S01]  /*64b80*/  ULDC UR4, c[0x0][0x248] ;  /* 0x0000920000047ab9 */ /* 0x000fe20000000800 */
[----:B------:R-:W-:Y:S01]  /*64b90*/  ISETP.LT.AND P6, PT, R29, UR16, !P4 ;  /* 0x000000101d007c0c */ /* 0x000fe2000e7c1270 */
[C---:B------:R-:W-:Y:S01]  /*64ba0*/  VIADD R20, R6.reuse, UR6 ;  /* 0x0000000606147c36 */ /* 0x040fe20008000000 */
[----:B------:R0:W-:Y:S01]  /*64bb0*/  @P5 STG.E.U16 desc[UR8][R4.64], R10 ;  /* 0x0000000a04005986 */ /* 0x0001e2000c101508 */
[----:B------:R-:W-:Y:S01]  /*64bc0*/  ISETP.LT.AND P4, PT, R15, UR18, !P4 ;  /* 0x000000120f007c0c */ /* 0x000fe2000e781270 */
[----:B------:R-:W-:Y:S01]  /*64bd0*/  IMAD.WIDE R6, R6, 0x2, R24 ;  /* 0x0000000206067825 */ /* 0x000fe200078e0218 */
[----:B------:R-:W-:Y:S01]  /*64be0*/  ULDC UR14, c[0x0][0x228] ;  /* 0x00008a00000e7ab9 */ /* 0x000fe20000000800 */
[----:B------:R-:W-:Y:S01]  /*64bf0*/  ULDC UR6, c[0x0][0x22c] ;  /* 0x00008b0000067ab9 */ /* 0x000fe20000000800 */
[----:B------:R-:W-:Y:S01]  /*64c00*/  ULDC UR16, c[0x0][0x228] ;  /* 0x00008a0000107ab9 */ /* 0x000fe20000000800 */
[----:B-1----:R-:W-:Y:S01]  /*64c10*/  IMAD.WIDE R16, R20, 0x2, R26 ;  /* 0x0000000214107825 */ /* 0x002fe200078e021a */
[----:B------:R-:W-:Y:S01]  /*64c20*/  ULDC UR18, c[0x0][0x228] ;  /* 0x00008a0000127ab9 */ /* 0x000fe20000000800 */
[----:B0-----:R-:W4:Y:S02]  /*64c30*/  LDL.LU R10, [R1+0xb8] ;  /* 0x0000b800010a7983 */ /* 0x001f240000300800 */
[----:B------:R-:W-:-:S02]  /*64c40*/  VIADD R0, R3, 0x49 ;  /* 0x0000004903007836 */ /* 0x000fc40000000000 */
[----:B------:R-:W-:Y:S01]  /*64c50*/  IMAD.WIDE R18, R20, 0x2, R24 ;  /* 0x0000000214127825 */ /* 0x000fe200078e0218 */
[----:B------:R0:W-:Y:S02]  /*64c60*/  @P1 STG.E.U16 desc[UR8][R6.64], R22 ;  /* 0x0000001606001986 */ /* 0x0001e4000c101508 */
[----:B------:R-:W-:Y:S01]  /*64c70*/  ISETP.GE.AND P5, PT, R0, UR10, PT ;  /* 0x0000000a00007c0c */ /* 0x000fe2000bfa6270 */
        /* <DEDUP_REMOVED lines=8> */
[----:B------:R-:W-:Y:S01]  /*64d00*/  ISETP.LT.AND P0, PT, R15, UR12, !P0 ;  /* 0x0000000c0f007c0c */ /* 0x000fe2000c701270 */
[----:B------:R-:W-:Y:S02]  /*64d10*/  ULDC UR4, c[0x0][0x248] ;  /* 0x0000920000047ab9 */ /* 0x000fe40000000800 */
[----:B------:R-:W-:Y:S01]  /*64d20*/  VIADD R0, R3, 0x4a ;  /* 0x0000004a03007836 */ /* 0x000fe20000000000 */
[----:B------:R-:W-:Y:S02]  /*64d30*/  ISETP.LT.AND P6, PT, R29, UR14, !P2 ;  /* 0x0000000e1d007c0c */ /* 0x000fe4000d7c1270 */
[----:B--2---:R-:W-:Y:S01]  /*64d40*/  PRMT R19, R8, 0x7632, R19 ;  /* 0x0000763208137816 */ /* 0x004fe20000000013 */
[----:B------:R0:W-:Y:S01]  /*64d50*/  @P4 STG.E.U16 desc[UR8][R4.64], R8 ;  /* 0x0000000804004986 */ /* 0x0001e2000c101508 */
[----:B------:R-:W-:Y:S01]  /*64d60*/  ISETP.GE.AND P1, PT, R0, UR6, PT ;  /* 0x0000000600007c0c */ /* 0x000fe2000bf26270 */
        /* <DEDUP_REMOVED lines=21> */
[----:B------:R-:W-:Y:S01]  /*64ec0*/  VIADD R20, R3, 0x4d ;  /* 0x0000004d03147836 */ /* 0x000fe20000000000 */
[----:B------:R-:W-:Y:S01]  /*64ed0*/  ISETP.GE.AND P0, PT, R4, UR6, PT ;  /* 0x0000000604007c0c */ /* 0x000fe2000bf06270 */
[----:B------:R-:W-:Y:S01]  /*64ee0*/  IMAD.WIDE R4, R0, 0x2, R24 ;  /* 0x0000000200047825 */ /* 0x000fe200078e0218 */
[----:B------:R-:W-:Y:S01]  /*64ef0*/  ULDC UR12, c[0x0][0x228] ;  /* 0x00008a00000c7ab9 */ /* 0x000fe20000000800 */
[----:B0-----:R-:W-:Y:S01]  /*64f00*/  PRMT R19, R23, 0x7632, R19 ;  /* 0x0000763217137816 */ /* 0x001fe20000000013 */
[----:B------:R-:W-:Y:S01]  /*64f10*/  ULDC UR4, c[0x0][0x22c] ;  /* 0x00008b0000047ab9 */ /* 0x000fe20000000800 */
[C---:B------:R-:W-:Y:S01]  /*64f20*/  IMAD.WIDE R6, R18.reuse, 0x2, R26 ;  /* 0x0000000212067825 */ /* 0x040fe200078e021a */
[----:B------:R-:W-:Y:S01]  /*64f30*/  ULDC UR6, c[0x0][0x248] ;  /* 0x0000920000067ab9 */ /* 0x000fe20000000800 */
[----:B------:R-:W-:Y:S01]  /*64f40*/  ULDC UR10, c[0x0][0x22c] ;  /* 0x00008b00000a7ab9 */ /* 0x000fe20000000800 */
[----:B------:R-:W-:Y:S01]  /*64f50*/  @P2 STG.E.U16 desc[UR8][R4.64], R19 ;  /* 0x0000001304002986 */ /* 0x000fe2000c101508 */
[----:B-1----:R-:W-:Y:S01]  /*64f60*/  IMAD.WIDE R16, R18, 0x2, R24 ;  /* 0x0000000212107825 */ /* 0x002fe200078e0218 */
[----:B------:R-:W-:-:S02]  /*64f70*/  PRMT R0, R2, 0x7632, R0 ;  /* 0x0000763202007816 */ /* 0x000fc40000000000 */
        /* <DEDUP_REMOVED lines=25> */
[----:B------:R0:W-:Y:S01]  /*65110*/  @P1 STG.E.U16 desc[UR8][R6.64], R21 ;  /* 0x0000001506001986 */ /* 0x0001e2000c101508 */
[----:B------:R-:W-:Y:S01]  /*65120*/  ISETP.GE.AND P5, PT, R0, UR10, PT ;  /* 0x0000000a00007c0c */ /* 0x000fe2000bfa6270 */
[----:B------:R-:W-:Y:S01]  /*65130*/  ULDC UR10, c[0x0][0x228] ;  /* 0x00008a00000a7ab9 */ /* 0x000fe20000000800 */
[----:B----4-:R-:W-:Y:S01]  /*65140*/  PRMT R22, R13, 0x7632, R22 ;  /* 0x000076320d167816 */ /* 0x010fe20000000016 */
[----:B------:R1:W-:Y:S04]  /*65150*/  @P6 STG.E.U16 desc[UR8][R16.64], R13 ;  /* 0x0000000d10006986 */ /* 0x0003e8000c101508 */
[----:B------:R4:W-:Y:S01]  /*65160*/  @P4 STG.E.U16 desc[UR8][R18.64], R22 ;  /* 0x0000001612004986 */ /* 0x0009e2000c101508 */
[----:B------:R-:W-:Y:S01]  /*65170*/  ISETP.LT.AND P4, PT, R29, UR10, !P0 ;  /* 0x0000000a1d007c0c */ /* 0x000fe2000c781270 */
[----:B0-----:R-:W-:-:S02]  /*65180*/  VIADD R6, R20, UR4 ;  /* 0x0000000414067c36 */ /* 0x001fc40008000000 */
[----:B-1----:R-:W3:Y:S02]  /*65190*/  LDL.LU R13, [R1+0xc4] ;  /* 0x0000c400010d7983 */ /* 0x002ee40000300800 */
[----:B------:R-:W-:Y:S01]  /*651a0*/  IMAD.WIDE R4, R6, 0x2, R26 ;  /* 0x0000000206047825 */ /* 0x000fe200078e021a */
[----:B------:R-:W-:Y:S01]  /*651b0*/  ISETP.LT.AND P0, PT, R15, UR12, !P0 ;  /* 0x0000000c0f007c0c */ /* 0x000fe2000c701270 */
[----:B------:R-:W-:Y:S02]  /*651c0*/  ULDC UR4, c[0x0][0x248] ;  /* 0x0000920000047ab9 */ /* 0x000fe40000000800 */
[----:B------:R-:W-:Y:S01]  /*651d0*/  VIADD R0, R3, 0x4f ;  /* 0x0000004f03007836 */ /* 0x000fe20000000000 */
[----:B------:R-:W-:Y:S02]  /*651e0*/  ISETP.LT.AND P6, PT, R29, UR14, !P2 ;  /* 0x0000000e1d007c0c */ /* 0x000fe4000d7c1270 */
[----:B----4-:R-:W-:Y:S01]  /*651f0*/  PRMT R19, R11, 0x7632, R19 ;  /* 0x000076320b137816 */ /* 0x010fe20000000013 */
        /* <DEDUP_REMOVED lines=47> */
[----:B------:R-:W-:Y:S01]  /*654f0*/  ISETP.LT.AND P4, PT, R15, UR18, !P4 ;  /* 0x000000120f007c0c */ /* 0x000fe2000e781270 */
[----:B------:R-:W-:Y:S01]  /*65500*/  ULDC UR14, c[0x0][0x228] ;  /* 0x00008a00000e7ab9 */ /* 0x000fe20000000800 */
[----:B------:R-:W-:Y:S01]  /*65510*/  ULDC UR16, c[0x0][0x228] ;  /* 0x00008a0000107ab9 */ /* 0x000fe20000000800 */
[----:B--2---:R-:W-:Y:S01]  /*65520*/  PRMT R21, R8, 0x7632, R21 ;  /* 0x0000763208157816 */ /* 0x004fe20000000015 */
[----:B------:R0:W-:Y:S01]  /*65530*/  @P5 STG.E.U16 desc[UR8][R4.64], R8 ;  /* 0x0000000804005986 */ /* 0x0001e2000c101508 */
[----:B------:R-:W-:Y:S01]  /*65540*/  VIADD R20, R6, UR6 ;  /* 0x0000000606147c36 */ /* 0x000fe20008000000 */
[----:B------:R-:W-:Y:S01]  /*65550*/  ULDC UR6, c[0x0][0x22c] ;  /* 0x00008b0000067ab9 */ /* 0x000fe20000000800 */
[----:B-1----:R-:W-:Y:S01]  /*65560*/  VIADD R0, R3, 0x53 ;  /* 0x0000005303007836 */ /* 0x002fe20000000000 */
[----:B------:R-:W-:Y:S01]  /*65570*/  PRMT R22, R28, 0x7632, R22 ;  /* 0x000076321c167816 */ /* 0x000fe20000000016 */
[----:B------:R-:W-:Y:S01]  /*65580*/  IMAD.WIDE R6, R6, 0x2, R24 ;  /* 0x0000000206067825 */ /* 0x000fe200078e0218 */
[----:B------:R-:W-:Y:S01]  /*65590*/  ULDC UR18, c[0x0][0x228] ;  /* 0x00008a0000127ab9 */ /* 0x000fe20000000800 */
[----:B0-----:R-:W2:Y:S02]  /*655a0*/  LDL.LU R8, [R1+0xcc] ;  /* 0x0000cc0001087983 */ /* 0x001ea40000300800 */
        /* <DEDUP_REMOVED lines=13> */
[----:B------:R-:W-:Y:S01]  /*65680*/  ISETP.LT.AND P6, PT, R29, UR14, !P2 ;  /* 0x0000000e1d007c0c */ /* 0x000fe2000d7c1270 */
[----:B------:R-:W-:Y:S01]  /*65690*/  IMAD.WIDE R4, R6, 0x2, R26 ;  /* 0x0000000206047825 */ /* 0x000fe200078e021a */
[----:B-1----:R-:W-:-:S05]  /*656a0*/  PRMT R19, R2, 0x7632, R19 ;  /* 0x0000763202137816 */ /* 0x002fca0000000013 */
        /* <DEDUP_REMOVED lines=34> */
[----:B------:R-:W-:Y:S01]  /*658d0*/  ISETP.GE.AND P2, PT, R20, UR4, PT ;  /* 0x0000000414007c0c */ /* 0x000fe2000bf46270 */
[----:B------:R-:W-:Y:S01]  /*658e0*/  ULDC UR4, c[0x0][0x248] ;  /* 0x0000920000047ab9 */ /* 0x000fe20000000800 */
[----:B------:R-:W-:-:S04]  /*658f0*/  PRMT R0, R13, 0x7632, R0 ;  /* 0x000076320d007816 */ /* 0x000fc80000000000 */
[----:B------:R0:W-:Y:S04]  /*65900*/  @P6 STG.E.U16 desc[UR8][R6.64], R13 ;  /* 0x0000000d06006986 */ /* 0x0001e8000c101508 */
[----:B------:R-:W-:Y:S01]  /*65910*/  @P5 STG.E.U16 desc[UR8][R16.64], R0 ;  /* 0x0000000010005986 */ /* 0x000fe2000c101508 */
[----:B------:R-:W-:Y:S01]  /*65920*/  ISETP.LT.AND P5, PT, R29, UR12, !P1 ;  /* 0x0000000c1d007c0c */ /* 0x000fe2000cfa1270 */
[----:B------:R-:W-:Y:S02]  /*65930*/  ULDC UR12, c[0x0][0x228] ;  /* 0x00008a00000c7ab9 */ /* 0x000fe40000000800 */
[----:B0-----:R-:W3:Y:S01]  /*65940*/  LDL.LU R13, [R1+0xe4] ;  /* 0x0000e400010d7983 */ /* 0x001ee20000300800 */
[----:B------:R-:W-:Y:S01]  /*65950*/  VIADD R6, R18, UR4 ;  /* 0x0000000412067c36 */ /* 0x000fe20008000000 */
[----:B------:R-:W-:Y:S01]  /*65960*/  ISETP.LT.AND P1, PT, R15, UR14, !P1 ;  /* 0x0000000e0f007c0c */ /* 0x000fe2000cf21270 */
[----:B------:R-:W-:Y:S01]  /*65970*/  ULDC UR4, c[0x0][0x248] ;  /* 0x0000920000047ab9 */ /* 0x000fe20000000800 */
[----:B------:R-:W-:Y:S01]  /*65980*/  ISETP.LT.AND P6, PT, R29, UR16, !P4 ;  /* 0x000000101d007c0c */ /* 0x000fe2000e7c1270 */
[----:B------:R-:W-:Y:S01]  /*65990*/  IMAD.WIDE R4, R6, 0x2, R26 ;  /* 0x0000000206047825 */ /* 0x000fe200078e021a */
[----:B------:R-:W-:Y:S01]  /*659a0*/  ULDC UR14, c[0x0][0x228] ;  /* 0x00008a00000e7ab9 */ /* 0x000fe20000000800 */
[----:B------:R-:W-:-:S02]  /*659b0*/  ULDC UR16, c[0x0][0x228] ;  /* 0x00008a0000107ab9 */ /* 0x000fc40000000800 */
[C---:B------:R-:W-:Y:S01]  /*659c0*/  VIADD R20, R6.reuse, UR6 ;  /* 0x0000000606147c36 */ /* 0x040fe20008000000 */
[----:B----4-:R-:W-:Y:S01]  /*659d0*/  PRMT R21, R11, 0x7632, R21 ;  /* 0x000076320b157816 */ /* 0x010fe20000000015 */
[----:B------:R0:W-:Y:S01]  /*659e0*/  @P5 STG.E.U16 desc[UR8][R4.64], R11 ;  /* 0x0000000b04005986 */ /* 0x0001e2000c101508 */
[----:B------:R-:W-:Y:S01]  /*659f0*/  IMAD.WIDE R6, R6, 0x2, R24 ;  /* 0x0000000206067825 */ /* 0x000fe200078e0218 */
[----:B------:R-:W-:Y:S02]  /*65a00*/  PRMT R22, R10, 0x7632, R22 ;  /* 0x000076320a167816 */ /* 0x000fe40000000016 */
[----:B0-----:R-:W4:Y:S01]  /*65a10*/  LDL.LU R11, [R1+0xf8] ;  /* 0x0000f800010b7983 */ /* 0x001f220000300800 */
[----:B------:R-:W-:Y:S01]  /*65a20*/  IMAD.WIDE R16, R20, 0x2, R26 ;  /* 0x0000000214107825 */ /* 0x000fe200078e021a */
[----:B------:R-:W-:Y:S01]  /*65a30*/  ISETP.LT.AND P4, PT, R15, UR18, !P4 ;  /* 0x000000120f007c0c */ /* 0x000fe2000e781270 */
[----:B------:R-:W-:Y:S01]  /*65a40*/  ULDC UR6, c[0x0][0x22c] ;  /* 0x00008b0000067ab9 */ /* 0x000fe20000000800 */
[----:B------:R-:W-:Y:S01]  /*65a50*/  @P1 STG.E.U16 desc[UR8][R6.64], R21 ;  /* 0x0000001506001986 */ /* 0x000fe2000c101508 */
[----:B------:R-:W-:Y:S01]  /*65a60*/  VIADD R0, R3, 0x58 ;  /* 0x0000005803007836 */ /* 0x000fe20000000000 */
[----:B------:R-:W-:-:S02]  /*65a70*/  ULDC UR18, c[0x0][0x228] ;  /* 0x00008a0000127ab9 */ /* 0x000fc40000000800 */
[----:B------:R0:W-:Y:S04]  /*65a80*/  @P6 STG.E.U16 desc[UR8][R16.64], R10 ;  /* 0x0000000a10006986 */ /* 0x0001e8000c101508 */
[----:B0-----:R-:W4:Y:S01]  /*65a90*/  LDL.LU R10, [R1+0xe8] ;  /* 0x0000e800010a7983 */ /* 0x001f220000300800 */
[----:B------:R-:W-:Y:S01]  /*65aa0*/  IMAD.WIDE R18, R20, 0x2, R24 ;  /* 0x0000000214127825 */ /* 0x000fe200078e0218 */
[----:B------:R-:W-:Y:S01]  /*65ab0*/  ISETP.GE.AND P5, PT, R0, UR10, PT ;  /* 0x0000000a00007c0c */ /* 0x000fe2000bfa6270 */
[----:B------:R-:W-:-:S03]  /*65ac0*/  ULDC UR10, c[0x0][0x228] ;  /* 0x00008a00000a7ab9 */ /* 0x000fc60000000800 */
        /* <DEDUP_REMOVED lines=45> */
[----:B------:R-:W-:Y:S01]  /*65da0*/  @P6 STG.E.U16 desc[UR8][R16.64], R23 ;  /* 0x0000001710006986 */ /* 0x000fe2000c101508 */
[----:B------:R-:W-:Y:S01]  /*65db0*/  ISETP.GE.AND P2, PT, R20, UR4, PT ;  /* 0x0000000414007c0c */ /* 0x000fe2000bf46270 */
[----:B------:R-:W-:Y:S02]  /*65dc0*/  ULDC UR4, c[0x0][0x248] ;  /* 0x0000920000047ab9 */ /* 0x000fe40000000800 */
[----:B------:R-:W-:Y:S01]  /*65dd0*/  @P5 STG.E.U16 desc[UR8][R18.64], R0 ;  /* 0x0000000012005986 */ /* 0x000fe2000c101508 */
[----:B------:R-:W-:Y:S01]  /*65de0*/  ISETP.LT.AND P5, PT, R29, UR12, !P1 ;  /* 0x0000000c1d007c0c */ /* 0x000fe2000cfa1270 */
[----:B0-----:R-:W-:Y:S01]  /*65df0*/  VIADD R6, R4, UR4 ;  /* 0x0000000404067c36 */ /* 0x001fe20008000000 */
[----:B------:R-:W-:Y:S01]  /*65e00*/  ISETP.LT.AND P1, PT, R15, UR14, !P1 ;  /* 0x0000000e0f007c0c */ /* 0x000fe2000cf21270 */
[----:B------:R-:W-:Y:S01]  /*65e10*/  ULDC UR4, c[0x0][0x248] ;  /* 0x0000920000047ab9 */ /* 0x000fe20000000800 */
[----:B------:R-:W-:Y:S01]  /*65e20*/  ISETP.LT.AND P6, PT, R29, UR16, !P4 ;  /* 0x000000101d007c0c */ /* 0x000fe2000e7c1270 */
[----:B------:R-:W-:Y:S01]  /*65e30*/  IMAD.WIDE R4, R6, 0x2, R26 ;  /* 0x0000000206047825 */ /* 0x000fe200078e021a */
[----:B------:R-:W-:Y:S01]  /*65e40*/  ULDC UR12, c[0x0][0x228] ;  /* 0x00008a00000c7ab9 */ /* 0x000fe20000000800 */
[----:B------:R-:W-:Y:S01]  /*65e50*/  ULDC UR14, c[0x0][0x228] ;  /* 0x00008a00000e7ab9 */ /* 0x000fe20000000800 */
[----:B------:R-:W-:Y:S01]  /*65e60*/  ULDC UR16, c[0x0][0x228] ;  /* 0x00008a0000107ab9 */ /* 0x000fe20000000800 */
[----:B------:R-:W-:-:S04]  /*65e70*/  PRMT R22, R2, 0x7632, R22 ;  /* 0x0000763202167816 */ /* 0x000fc80000000016 */
[----:B------:R0:W-:Y:S01]  /*65e80*/  @P5 STG.E.U16 desc[UR8][R4.64], R2 ;  /* 0x0000000204005986 */ /* 0x0001e2000c101508 */
[C---:B------:R-:W-:Y:S01]  /*65e90*/  VIADD R20, R6.reuse, UR6 ;  /* 0x0000000606147c36 */ /* 0x040fe20008000000 */
[----:B------:R-:W-:Y:S02]  /*65ea0*/  ISETP.LT.AND P4, PT, R15, UR18, !P4 ;  /* 0x000000120f007c0c */ /* 0x000fe4000e781270 */
[----:B0-----:R-:W2:Y:S01]  /*65eb0*/  LDL.LU R2, [R1+0x100] ;  /* 0x0001000001027983 */ /* 0x001ea20000300800 */
[----:B------:R-:W-:Y:S01]  /*65ec0*/  IMAD.WIDE R6, R6, 0x2, R24 ;  /* 0x0000000206067825 */ /* 0x000fe200078e0218 */
[----:B------:R-:W-:Y:S01]  /*65ed0*/  ULDC UR6, c[0x0][0x22c] ;  /* 0x00008b0000067ab9 */ /* 0x000fe20000000800 */
[----:B------:R-:W-:Y:S02]  /*65ee0*/  ULDC UR18, c[0x0][0x228] ;  /* 0x00008a0000127ab9 */ /* 0x000fe40000000800 */
[----:B------:R-:W-:Y:S01]  /*65ef0*/  IMAD.WIDE R16, R20, 0x2, R26 ;  /* 0x0000000214107825 */ /* 0x000fe200078e021a */
[----:B------:R0:W-:Y:S03]  /*65f00*/  @P1 STG.E.U16 desc[UR8][R6.64], R22 ;  /* 0x0000001606001986 */ /* 0x0001e6000c101508 */
[----:B------:R-:W-:-:S02]  /*65f10*/  VIADD R0, R3, 0x5d ;  /* 0x0000005d03007836 */ /* 0x000fc40000000000 */
[----:B------:R-:W-:-:S03]  /*65f20*/  IMAD.WIDE R18, R20, 0x2, R24 ;  /* 0x0000000214127825 */ /* 0x000fc600078e0218 */
        /* <DEDUP_REMOVED lines=21> */
[----:B-1----:R-:W-:-:S05]  /*66080*/  PRMT R19, R13, 0x7632, R19 ;  /* 0x000076320d137816 */ /* 0x002fca0000000013 */
[----:B------:R0:W-:Y:S01]  /*66090*/  @P4 STG.E.U16 desc[UR8][R4.64], R13 ;  /* 0x0000000d04004986 */ /* 0x0001e2000c101508 */
[----:B------:R-:W-:Y:S01]  /*660a0*/  VIADD R18, R3, 0x5f ;  /* 0x0000005f03127836 */ /* 0x000fe20000000000 */
[----:B------:R-:W-:Y:S02]  /*660b0*/  ULDC UR14, c[0x0][0x228] ;  /* 0x00008a00000e7ab9 */ /* 0x000fe40000000800 */
[----:B0-----:R-:W3:Y:S04]  /*660c0*/  LDL.LU R13, [R1+0x104] ;  /* 0x00010400010d7983 */ /* 0x001ee80000300800 */
        /* <DEDUP_REMOVED lines=8> */
[----:B------:R-:W-:Y:S01]  /*66150*/  IMAD.WIDE R4, R0, 0x2, R24 ;  /* 0x0000000200047825 */ /* 0x000fe200078e0218 */
[----:B------:R-:W-:Y:S01]  /*66160*/  ULDC UR4, c[0x0][0x22c] ;  /* 0x00008b0000047ab9 */ /* 0x000fe20000000800 */
[----:B------:R-:W-:-:S02]  /*66170*/  ULDC UR6, c[0x0][0x248] ;  /* 0x0000920000067ab9 */ /* 0x000fc40000000800 */
[----:B0-----:R-:W-:Y:S01]  /*66180*/  IMAD.WIDE R6, R18, 0x2, R26 ;  /* 0x0000000212067825 */ /* 0x001fe200078e021a */
[----:B----4-:R0:W-:Y:S01]  /*66190*/  @P6 STG.E.U16 desc[UR8][R16.64], R11 ;  /* 0x0000000b10006986 */ /* 0x0101e2000c101508 */
[----:B------:R-:W-:Y:S02]  /*661a0*/  PRMT R19, R11, 0x7632, R19 ;  /* 0x000076320b137816 */ /* 0x000fe40000000013 */
[----:B------:R-:W-:Y:S01]  /*661b0*/  ISETP.LT.AND P6, PT, R29, UR10, !P5 ;  /* 0x0000000a1d007c0c */ /* 0x000fe2000efc1270 */
[----:B------:R-:W-:Y:S01]  /*661c0*/  VIADD R20, R3, 0x61 ;  /* 0x0000006103147836 */ /* 0x000fe20000000000 */
[----:B0-----:R-:W4:Y:S04]  /*661d0*/  LDL.LU R11, [R1+0x118] ;  /* 0x00011800010b7983 */ /* 0x001f280000300800 */
[----:B------:R-:W-:Y:S01]  /*661e0*/  @P2 STG.E.U16 desc[UR8][R4.64], R19 ;  /* 0x0000001304002986 */ /* 0x000fe2000c101508 */
[----:B------:R-:W-:-:S06]  /*661f0*/  PRMT R0, R10, 0x7632, R0 ;  /* 0x000076320a007816 */ /* 0x000fcc0000000000 */
[----:B------:R0:W-:Y:S01]  /*66200*/  @P6 STG.E.U16 desc[UR8][R6.64], R10 ;  /* 0x0000000a06006986 */ /* 0x0001e2000c101508 */
[----:B------:R-:W-:Y:S01]  /*66210*/  IMAD.WIDE R16, R18, 0x2, R24 ;  /* 0x0000000212107825 */ /* 0x000fe200078e0218 */
[----:B------:R-:W-:Y:S02]  /*66220*/  ULDC UR10, c[0x0][0x22c] ;  /* 0x00008b00000a7ab9 */ /* 0x000fe40000000800 */
[----:B0-----:R-:W4:Y:S01]  /*66230*/  LDL.LU R10, [R1+0x108] ;  /* 0x00010800010a7983 */ /* 0x001f220000300800 */
[----:B------:R-:W-:Y:S01]  /*66240*/  ISETP.LT.AND P5, PT, R15, UR12, !P5 ;  /* 0x0000000c0f007c0c */ /* 0x000fe2000efa1270 */
[----:B------:R-:W-:Y:S01]  /*66250*/  ULDC UR12, c[0x0][0x228] ;  /* 0x00008a00000c7ab9 */ /* 0x000fe20000000800 */
[----:B------:R-:W-:Y:S01]  /*66260*/  ISETP.GE.AND P2, PT, R20, UR4, PT ;  /* 0x0000000414007c0c */ /* 0x000fe2000bf46270 */
[----:B------:R-:W-:Y:S02]  /*66270*/  ULDC UR4, c[0x0][0x248] ;  /* 0x0000920000047ab9 */ /* 0x000fe40000000800 */
[----:B------:R-:W-:Y:S01]  /*66280*/  VIADD R6, R18, UR4 ;  /* 0x0000000412067c36 */ /* 0x000fe20008000000 */
[----:B------:R-:W-:Y:S01]  /*66290*/  ISETP.LT.AND P6, PT, R29, UR16, !P4 ;  /* 0x000000101d007c0c */ /* 0x000fe2000e7c1270 */
[----:B------:R-:W-:-:S06]  /*662a0*/  ULDC UR4, c[0x0][0x248] ;  /* 0x0000920000047ab9 */ /* 0x000fcc0000000800 */
[----:B------:R0:W-:Y:S01]  /*662b0*/  @P5 STG.E.U16 desc[UR8][R16.64], R0 ;  /* 0x0000000010005986 */ /* 0x0001e2000c101508 */
[----:B------:R-:W-:Y:S01]  /*662c0*/  ISETP.LT.AND P5, PT, R29, UR12, !P1 ;  /* 0x0000000c1d007c0c */ /* 0x000fe2000cfa1270 */
[----:B------:R-:W-:Y:S01]  /*662d0*/  IMAD.WIDE R4, R6, 0x2, R26 ;  /* 0x0000000206047825 */ /* 0x000fe200078e021a */
[----:B------:R-:W-:-:S03]  /*662e0*/  PRMT R21, R9, 0x7632, R21 ;  /* 0x0000763209157816 */ /* 0x000fc60000000015 */
[----:B------:R-:W-:Y:S01]  /*662f0*/  VIADD R20, R6, UR6 ;  /* 0x0000000606147c36 */ /* 0x000fe20008000000 */
[----:B------:R-:W-:Y:S01]  /*66300*/  ISETP.LT.AND P1, PT, R15, UR14, !P1 ;  /* 0x0000000e0f007c0c */ /* 0x000fe2000cf21270 */
[----:B------:R-:W-:Y:S01]  /*66310*/  ULDC UR12, c[0x0][0x228] ;  /* 0x00008a00000c7ab9 */ /* 0x000fe20000000800 */
[----:B------:R-:W-:-:S05]  /*66320*/  ULDC UR16, c[0x0][0x228] ;  /* 0x00008a0000107ab9 */ /* 0x000fca0000000800 */
[----:B------:R1:W-:Y:S01]  /*66330*/  @P5 STG.E.U16 desc[UR8][R4.64], R9 ;  /* 0x0000000904005986 */ /* 0x0003e2000c101508 */
[----:B------:R-:W-:Y:S01]  /*66340*/  IMAD.WIDE R6, R6, 0x2, R24 ;  /* 0x0000000206067825 */ /* 0x000fe200078e0218 */
[----:B------:R-:W-:Y:S01]  /*66350*/  ISETP.LT.AND P4, PT, R15, UR18, !P4 ;  /* 0x000000120f007c0c */ /* 0x000fe2000e781270 */
[----:B------:R-:W-:Y:S01]  /*66360*/  ULDC UR14, c[0x0][0x228] ;  /* 0x00008a00000e7ab9 */ /* 0x000fe20000000800 */
[----:B------:R-:W-:Y:S01]  /*66370*/  ULDC UR6, c[0x0][0x22c] ;  /* 0x00008b0000067ab9 */ /* 0x000fe20000000800 */
[----:B0-----:R-:W-:Y:S01]  /*66380*/  IMAD.WIDE R16, R20, 0x2, R26 ;  /* 0x0000000214107825 */ /* 0x001fe200078e021a */
[----:B-1----:R-:W4:Y:S01]  /*66390*/  LDL.LU R9, [R1+0x11c] ;  /* 0x00011c0001097983 */ /* 0x002f220000300800 */
[----:B--2---:R-:W-:Y:S02]  /*663a0*/  PRMT R22, R8, 0x7632, R22 ;  /* 0x0000763208167816 */ /* 0x004fe40000000016 */
[----:B------:R-:W-:Y:S01]  /*663b0*/  VIADD R0, R3, 0x62 ;  /* 0x0000006203007836 */ /* 0x000fe20000000000 */
[----:B------:R-:W-:Y:S01]  /*663c0*/  ULDC UR18, c[0x0][0x228] ;  /* 0x00008a0000127ab9 */ /* 0x000fe20000000800 */
        /* <DEDUP_REMOVED lines=59> */
[----:B------:R-:W-:Y:S01]  /*66780*/  ISETP.LT.AND P6, PT, R29, UR16, !P4 ;  /* 0x000000101d007c0c */ /* 0x000fe2000e7c1270 */
[C---:B------:R-:W-:Y:S01]  /*66790*/  IMAD.WIDE R4, R6.reuse, 0x2, R26 ;  /* 0x0000000206047825 */ /* 0x040fe200078e021a */
[----:B------:R-:W-:Y:S01]  /*667a0*/  ULDC UR4, c[0x0][0x248] ;  /* 0x0000920000047ab9 */ /* 0x000fe20000000800 */
[----:B------:R-:W-:Y:S01]  /*667b0*/  ULDC UR14, c[0x0][0x228] ;  /* 0x00008a00000e7ab9 */ /* 0x000fe20000000800 */
[----:B------:R-:W-:Y:S01]  /*667c0*/  ULDC UR16, c[0x0][0x228] ;  /* 0x00008a0000107ab9 */ /* 0x000fe20000000800 */
[----:B------:R-:W-:Y:S01]  /*667d0*/  PRMT R22, R13, 0x7632, R22 ;  /* 0x000076320d167816 */ /* 0x000fe20000000016 */
[----:B------:R0:W-:Y:S01]  /*667e0*/  @P5 STG.E.U16 desc[UR8][R4.64], R13 ;  /* 0x0000000d04005986 */ /* 0x0001e2000c101508 */
[C---:B------:R-:W-:Y:S01]  /*667f0*/  VIADD R20, R6.reuse, UR6 ;  /* 0x0000000606147c36 */ /* 0x040fe20008000000 */
[----:B------:R-:W-:Y:S02]  /*66800*/  ISETP.LT.AND P4, PT, R15, UR18, !P4 ;  /* 0x000000120f007c0c */ /* 0x000fe4000e781270 */
[----:B0-----:R-:W3:Y:S01]  /*66810*/  LDL.LU R13, [R1+0x124] ;  /* 0x00012400010d7983 */ /* 0x001ee20000300800 */
[----:B------:R-:W-:Y:S01]  /*66820*/  IMAD.WIDE R6, R6, 0x2, R24 ;  /* 0x0000000206067825 */ /* 0x000fe200078e0218 */
[----:B------:R-:W-:Y:S01]  /*66830*/  ULDC UR6, c[0x0][0x22c] ;  /* 0x00008b0000067ab9 */ /* 0x000fe20000000800 */
[----:B------:R-:W-:-:S02]  /*66840*/  ULDC UR18, c[0x0][0x228] ;  /* 0x00008a0000127ab9 */ /* 0x000fc40000000800 */
[C---:B------:R-:W-:Y:S01]  /*66850*/  IMAD.WIDE R16, R20.reuse, 0x2, R26 ;  /* 0x0000000214107825 */ /* 0x040fe200078e021a */
[----:B------:R0:W-:Y:S03]  /*66860*/  @P1 STG.E.U16 desc[UR8][R6.64], R22 ;  /* 0x0000001606001986 */ /* 0x0001e6000c101508 */
[----:B------:R-:W-:Y:S02]  /*66870*/  VIADD R0, R3, 0x67 ;  /* 0x0000006703007836 */ /* 0x000fe40000000000 */
[----:B------:R-:W-:-:S03]  /*66880*/  IMAD.WIDE R18, R20, 0x2, R24 ;  /* 0x0000000214127825 */ /* 0x000fc600078e0218 */
[----:B------:R-:W-:Y:S01]  /*66890*/  ISETP.GE.AND P5, PT, R0, UR10, PT ;  /* 0x0000000a00007c0c */ /* 0x000fe2000bfa6270 */
[----:B------:R-:W-:Y:S01]  /*668a0*/  ULDC UR10, c[0x0][0x228] ;  /* 0x00008a00000a7ab9 */ /* 0x000fe20000000800 */
[----:B0-----:R-:W-:Y:S01]  /*668b0*/  VIADD R6, R20, UR4 ;  /* 0x0000000414067c36 */ /* 0x001fe20008000000 */
[----:B------:R-:W-:Y:S01]  /*668c0*/  ULDC UR4, c[0x0][0x248] ;  /* 0x0000920000047ab9 */ /* 0x000fe20000000800 */
[----:B----4-:R-:W-:Y:S01]  /*668d0*/  PRMT R21, R11, 0x7632, R21 ;  /* 0x000076320b157816 */ /* 0x010fe20000000015 */
[----:B------:R0:W-:Y:S04]  /*668e0*/  @P6 STG.E.U16 desc[UR8][R16.64], R11 ;  /* 0x0000000b10006986 */ /* 0x0001e8000c101508 */
[----:B------:R1:W-:Y:S01]  /*668f0*/  @P4 STG.E.U16 desc[UR8][R18.64], R21 ;  /* 0x0000001512004986 */ /* 0x0003e2000c101508 */
[----:B------:R-:W-:Y:S01]  /*66900*/  ISETP.LT.AND P4, PT, R29, UR10, !P0 ;  /* 0x0000000a1d007c0c */ /* 0x000fe2000c781270 */
[----:B------:R-:W-:-:S02]  /*66910*/  IMAD.WIDE R4, R6, 0x2, R26 ;  /* 0x0000000206047825 */ /* 0x000fc400078e021a */
[----:B0-----:R-:W4:Y:S02]  /*66920*/  LDL.LU R11, [R1+0x148] ;  /* 0x00014800010b7983 */ /* 0x001f240000300800 */
[----:B------:R-:W-:Y:S01]  /*66930*/  VIADD R0, R3, 0x68 ;  /* 0x0000006803007836 */ /* 0x000fe20000000000 */
[----:B------:R-:W-:Y:S01]  /*66940*/  ISETP.LT.AND P6, PT, R29, UR14, !P2 ;  /* 0x0000000e1d007c0c */ /* 0x000fe2000d7c1270 */
[----:B------:R-:W-:Y:S01]  /*66950*/  ULDC UR10, c[0x0][0x228] ;  /* 0x00008a00000a7ab9 */ /* 0x000fe20000000800 */
[----:B-1----:R-:W-:-:S05]  /*66960*/  PRMT R19, R10, 0x7632, R19 ;  /* 0x000076320a137816 */ /* 0x002fca0000000013 */
[----:B------:R0:W-:Y:S01]  /*66970*/  @P4 STG.E.U16 desc[UR8][R4.64], R10 ;  /* 0x0000000a04004986 */ /* 0x0001e2000c101508 */
[----:B------:R-:W-:Y:S01]  /*66980*/  ISETP.LT.AND P0, PT, R15, UR12, !P0 ;  /* 0x0000000c0f007c0c */ /* 0x000fe2000c701270 */
[C---:B------:R-:W-:Y:S01]  /*66990*/  VIADD R18, R3.reuse, 0x69 ;  /* 0x0000006903127836 */ /* 0x040fe20000000000 */
[----:B------:R-:W-:Y:S01]  /*669a0*/  ISETP.GE.AND P1, PT, R0, UR6, PT ;  /* 0x0000000600007c0c */ /* 0x000fe2000bf26270 */
[----:B------:R-:W-:Y:S01]  /*669b0*/  VIADD R20, R3, 0x6b ;  /* 0x0000006b03147836 */ /* 0x000fe20000000000 */
[----:B------:R-:W-:Y:S01]  /*669c0*/  ULDC UR6, c[0x0][0x228] ;  /* 0x00008a0000067ab9 */ /* 0x000fe20000000800 */
[----:B------:R-:W-:Y:S01]  /*669d0*/  ULDC UR14, c[0x0][0x228] ;  /* 0x00008a00000e7ab9 */ /* 0x000fe20000000800 */
[----:B0-----:R-:W4:Y:S01]  /*669e0*/  LDL.LU R10, [R1+0x128] ;  /* 0x00012800010a7983 */ /* 0x001f220000300800 */
[C---:B------:R-:W-:Y:S01]  /*669f0*/  VIADD R0, R6.reuse, UR4 ;  /* 0x0000000406007c36 */ /* 0x040fe20008000000 */
[----:B------:R-:W-:Y:S01]  /*66a00*/  ULDC UR4, c[0x0][0x22c] ;  /* 0x00008b0000047ab9 */ /* 0x000fe20000000800 */
[----:B------:R-:W-:Y:S01]  /*66a10*/  IMAD.WIDE R6, R6, 0x2, R24 ;  /* 0x0000000206067825 */ /* 0x000fe200078e0218 */
[----:B------:R-:W-:-:S03]  /*66a20*/  ULDC UR12, c[0x0][0x228] ;  /* 0x00008a00000c7ab9 */ /* 0x000fc60000000800 */
        /* <DEDUP_REMOVED lines=9> */
[----:B------:R1:W-:Y:S01]  /*66ac0*/  @P6 STG.E.U16 desc[UR8][R16.64], R9 ;  /* 0x0000000910006986 */ /* 0x0003e2000c101508 */
[----:B0-----:R-:W-:-:S02]  /*66ad0*/  PRMT R19, R9, 0x7632, R19 ;  /* 0x0000763209137816 */ /* 0x001fc40000000013 */
        /* <DEDUP_REMOVED lines=10> */
[----:B------:R-:W-:Y:S01]  /*66b80*/  IMAD.WIDE R16, R18, 0x2, R24 ;  /* 0x0000000212107825 */ /* 0x000fe200078e0218 */
[----:B------:R-:W-:Y:S01]  /*66b90*/  ULDC UR6, c[0x0][0x248] ;  /* 0x0000920000067ab9 */ /* 0x000fe20000000800 */
[----:B------:R-:W-:Y:S01]  /*66ba0*/  ULDC UR10, c[0x0][0x22c] ;  /* 0x00008b00000a7ab9 */ /* 0x000fe20000000800 */
[----:B0-----:R-:W2:Y:S01]  /*66bb0*/  LDL.LU R8, [R1+0x12c] ;  /* 0x00012c0001087983 */ /* 0x001ea20000300800 */
[----:B------:R-:W-:Y:S01]  /*66bc0*/  ISETP.GE.AND P2, PT, R20, UR4, PT ;  /* 0x0000000414007c0c */ /* 0x000fe2000bf46270 */
[----:B------:R-:W-:-:S04]  /*66bd0*/  ULDC UR4, c[0x0][0x248] ;  /* 0x0000920000047ab9 */ /* 0x000fc80000000800 */
        /* <DEDUP_REMOVED lines=55> */
[----:B------:R1:W-:Y:S01]  /*66f50*/  @P6 STG.E.U16 desc[UR8][R16.64], R13 ;  /* 0x0000000d10006986 */ /* 0x0003e2000c101508 */
[----:B0-----:R-:W-:-:S02]  /*66f60*/  PRMT R19, R13, 0x7632, R19 ;  /* 0x000076320d137816 */ /* 0x001fc40000000013 */
[----:B------:R-:W-:Y:S01]  /*66f70*/  ISETP.LT.AND P6, PT, R29, UR10, !P5 ;  /* 0x0000000a1d007c0c */ /* 0x000fe2000efc1270 */
[----:B------:R-:W-:Y:S01]  /*66f80*/  VIADD R18, R0, UR4 ;  /* 0x0000000400127c36 */ /* 0x000fe20008000000 */
[----:B-1----:R-:W3:Y:S01]  /*66f90*/  LDL.LU R13, [R1+0x164] ;  /* 0x00016400010d7983 */ /* 0x002ee20000300800 */
        /* <DEDUP_REMOVED lines=10> */
[----:B------:R-:W-:Y:S01]  /*67040*/  ISETP.GE.AND P2, PT, R20, UR4, PT ;  /* 0x0000000414007c0c */ /* 0x000fe2000bf46270 */
[----:B------:R-:W-:Y:S01]  /*67050*/  ULDC UR4, c[0x0][0x248] ;  /* 0x0000920000047ab9 */ /* 0x000fe20000000800 */
[----:B----4-:R-:W-:Y:S01]  /*67060*/  PRMT R0, R11, 0x7632, R0 ;  /* 0x000076320b007816 */ /* 0x010fe20000000000 */
[----:B------:R0:W-:Y:S04]  /*67070*/  @P6 STG.E.U16 desc[UR8][R6.64], R11 ;  /* 0x0000000b06006986 */ /* 0x0001e8000c101508 */
[----:B------:R1:W-:Y:S01]  /*67080*/  @P5 STG.E.U16 desc[UR8][R16.64], R0 ;  /* 0x0000000010005986 */ /* 0x0003e2000c101508 */
[----:B------:R-:W-:Y:S01]  /*67090*/  ISETP.LT.AND P5, PT, R29, UR12, !P1 ;  /* 0x0000000c1d007c0c */ /* 0x000fe2000cfa1270 */
[----:B------:R-:W-:-:S02]  /*670a0*/  ULDC UR12, c[0x0][0x228] ;  /* 0x00008a00000c7ab9 */ /* 0x000fc40000000800 */
        /* <DEDUP_REMOVED lines=97> */
[----:B------:R-:W-:Y:S01]  /*676c0*/  PRMT R22, R13, 0x7632, R22 ;  /* 0x000076320d167816 */ /* 0x000fe20000000016 */
        /* <DEDUP_REMOVED lines=51> */
[----:B------:R-:W-:Y:S01]  /*67a00*/  ULDC UR12, c[0x0][0x228] ;  /* 0x00008a00000c7ab9 */ /* 0x000fe20000000800 */
[----:B0-----:R-:W-:Y:S01]  /*67a10*/  VIADD R6, R18, UR4 ;  /* 0x0000000412067c36 */ /* 0x001fe20008000000 */
[----:B------:R-:W4:Y:S01]  /*67a20*/  LDL.LU R9, [R1+0x18c] ;  /* 0x00018c0001097983 */ /* 0x000f220000300800 */
[----:B------:R-:W-:Y:S01]  /*67a30*/  ISETP.LT.AND P1, PT, R15, UR14, !P1 ;  /* 0x0000000e0f007c0c */ /* 0x000fe2000cf21270 */
[----:B------:R-:W-:Y:S01]  /*67a40*/  ULDC UR4, c[0x0][0x248] ;  /* 0x0000920000047ab9 */ /* 0x000fe20000000800 */
[----:B------:R-:W-:Y:S01]  /*67a50*/  IMAD.WIDE R4, R6, 0x2, R26 ;  /* 0x0000000206047825 */ /* 0x000fe200078e021a */
[----:B------:R-:W-:Y:S01]  /*67a60*/  ISETP.LT.AND P6, PT, R29, UR16, !P4 ;  /* 0x000000101d007c0c */ /* 0x000fe2000e7c1270 */
[----:B------:R-:W-:Y:S01]  /*67a70*/  ULDC UR14, c[0x0][0x228] ;  /* 0x00008a00000e7ab9 */ /* 0x000fe20000000800 */
[----:B------:R-:W-:-:S02]  /*67a80*/  ISETP.LT.AND P4, PT, R15, UR18, !P4 ;  /* 0x000000120f007c0c */ /* 0x000fc4000e781270 */
[----:B--2---:R-:W-:Y:S02]  /*67a90*/  PRMT R22, R8, 0x7632, R22 ;  /* 0x0000763208167816 */ /* 0x004fe40000000016 */
[----:B------:R0:W-:Y:S01]  /*67aa0*/  @P5 STG.E.U16 desc[UR8][R4.64], R8 ;  /* 0x0000000804005986 */ /* 0x0001e2000c101508 */
[----:B------:R-:W-:Y:S01]  /*67ab0*/  VIADD R20, R6, UR6 ;  /* 0x0000000606147c36 */ /* 0x000fe20008000000 */
[----:B------:R-:W-:Y:S01]  /*67ac0*/  ULDC UR6, c[0x0][0x22c] ;  /* 0x00008b0000067ab9 */ /* 0x000fe20000000800 */
[----:B-1----:R-:W-:Y:S01]  /*67ad0*/  VIADD R0, R3, 0x7b ;  /* 0x0000007b03007836 */ /* 0x002fe20000000000 */
[----:B------:R-:W-:Y:S01]  /*67ae0*/  PRMT R21, R28, 0x7632, R21 ;  /* 0x000076321c157816 */ /* 0x000fe20000000015 */
[----:B------:R-:W-:Y:S01]  /*67af0*/  IMAD.WIDE R6, R6, 0x2, R24 ;  /* 0x0000000206067825 */ /* 0x000fe200078e0218 */
        /* <DEDUP_REMOVED lines=94> */
[----:B------:R-:W-:Y:S01]  /*680e0*/  ISETP.GE.AND P1, PT, R0, UR6, PT ;  /* 0x0000000600007c0c */ /* 0x000fe2000bf26270 */
[C---:B------:R-:W-:Y:S01]  /*680f0*/  VIADD R0, R6.reuse, UR4 ;  /* 0x0000000406007c36 */ /* 0x040fe20008000000 */
[----:B------:R-:W-:Y:S01]  /*68100*/  ULDC UR6, c[0x0][0x228] ;  /* 0x00008a0000067ab9 */ /* 0x000fe20000000800 */
[----:B0-----:R-:W-:Y:S01]  /*68110*/  PRMT R19, R9, 0x7632, R19 ;  /* 0x0000763209137816 */ /* 0x001fe20000000013 */
[C---:B------:R-:W-:Y:S01]  /*68120*/  VIADD R18, R3.reuse, 0x82 ;  /* 0x0000008203127836 */ /* 0x040fe20000000000 */
[----:B------:R0:W-:Y:S01]  /*68130*/  @P4 STG.E.U16 desc[UR8][R4.64], R9 ;  /* 0x0000000904004986 */ /* 0x0001e2000c101508 */
[----:B------:R-:W-:Y:S01]  /*68140*/  IMAD.WIDE R6, R6, 0x2, R24 ;  /* 0x0000000206067825 */ /* 0x000fe200078e0218 */
[----:B------:R-:W-:Y:S01]  /*68150*/  ULDC UR4, c[0x0][0x22c] ;  /* 0x00008b0000047ab9 */ /* 0x000fe20000000800 */
[----:B------:R-:W-:Y:S01]  /*68160*/  ULDC UR12, c[0x0][0x228] ;  /* 0x00008a00000c7ab9 */ /* 0x000fe20000000800 */
[----:B------:R-:W-:Y:S01]  /*68170*/  ULDC UR14, c[0x0][0x228] ;  /* 0x00008a00000e7ab9 */ /* 0x000fe20000000800 */
[----:B------:R-:W-:Y:S01]  /*68180*/  IMAD.WIDE R16, R0, 0x2, R26 ;  /* 0x0000000200107825 */ /* 0x000fe200078e021a */
[----:B0-----:R-:W4:Y:S03]  /*68190*/  LDL.LU R9, [R1+0x1ac] ;  /* 0x0001ac0001097983 */ /* 0x001f260000300800 */
[----:B------:R-:W-:Y:S01]  /*681a0*/  VIADD R4, R3, 0x83 ;  /* 0x0000008303047836 */ /* 0x000fe20000000000 */
[----:B------:R-:W-:Y:S01]  /*681b0*/  ISETP.LT.AND P2, PT, R15, UR6, !P2 ;  /* 0x000000060f007c0c */ /* 0x000fe2000d741270 */
[----:B------:R-:W-:Y:S01]  /*681c0*/  ULDC UR6, c[0x0][0x22c] ;  /* 0x00008b0000067ab9 */ /* 0x000fe20000000800 */
[----:B------:R0:W-:Y:S01]  /*681d0*/  @P0 STG.E.U16 desc[UR8][R6.64], R19 ;  /* 0x0000001306000986 */ /* 0x0001e2000c101508 */
[----:B------:R-:W-:Y:S01]  /*681e0*/  ISETP.GE.AND P4, PT, R18, UR4, PT ;  /* 0x0000000412007c0c */ /* 0x000fe2000bf86270 */
[----:B------:R-:W-:-:S02]  /*681f0*/  ULDC UR4, c[0x0][0x248] ;  /* 0x0000920000047ab9 */ /* 0x000fc40000000800 */
[----:B--2---:R1:W-:Y:S01]  /*68200*/  @P6 STG.E.U16 desc[UR8][R16.64], R8 ;  /* 0x0000000810006986 */ /* 0x0043e2000c101508 */
[----:B------:R-:W-:Y:S01]  /*68210*/  ISETP.LT.AND P6, PT, R29, UR10, !P5 ;  /* 0x0000000a1d007c0c */ /* 0x000fe2000efc1270 */
[----:B------:R-:W-:Y:S01]  /*68220*/  VIADD R20, R3, 0x84 ;  /* 0x0000008403147836 */ /* 0x000fe20000000000 */
[----:B------:R-:W-:Y:S01]  /*68230*/  ISETP.LT.AND P5, PT, R15, UR12, !P5 ;  /* 0x0000000c0f007c0c */ /* 0x000fe2000efa1270 */
[----:B------:R-:W-:Y:S01]  /*68240*/  ULDC UR12, c[0x0][0x228] ;  /* 0x00008a00000c7ab9 */ /* 0x000fe20000000800 */
[----:B------:R-:W-:Y:S01]  /*68250*/  ISETP.GE.AND P0, PT, R4, UR6, PT ;  /* 0x0000000604007c0c */ /* 0x000fe2000bf06270 */
[----:B------:R-:W-:Y:S01]  /*68260*/  VIADD R4, R0, UR4 ;  /* 0x0000000400047c36 */ /* 0x000fe20008000000 */
[----:B------:R-:W-:Y:S01]  /*68270*/  PRMT R5, R8, 0x7632, R5 ;  /* 0x0000763208057816 */ /* 0x000fe20000000005 */
[----:B0-----:R-:W-:Y:S01]  /*68280*/  IMAD.WIDE R6, R0, 0x2, R24 ;  /* 0x0000000200067825 */ /* 0x001fe200078e0218 */
[----:B------:R-:W-:Y:S01]  /*68290*/  ULDC UR4, c[0x0][0x22c] ;  /* 0x00008b0000047ab9 */ /* 0x000fe20000000800 */
[----:B------:R-:W-:Y:S01]  /*682a0*/  ULDC UR6, c[0x0][0x248] ;  /* 0x0000920000067ab9 */ /* 0x000fe20000000800 */
[----:B------:R-:W-:Y:S01]  /*682b0*/  ULDC UR10, c[0x0][0x22c] ;  /* 0x00008b00000a7ab9 */ /* 0x000fe20000000800 */
[----:B-1----:R-:W2:Y:S01]  /*682c0*/  LDL.LU R8, [R1+0x19c] ;  /* 0x00019c0001087983 */ /* 0x002ea20000300800 */
[----:B------:R-:W-:Y:S01]  /*682d0*/  IMAD.WIDE R16, R4, 0x2, R26 ;  /* 0x0000000204107825 */ /* 0x000fe200078e021a */
[----:B------:R-:W-:-:S03]  /*682e0*/  PRMT R0, R23, 0x7632, R0 ;  /* 0x0000763217007816 */ /* 0x000fc60000000000 */
[----:B------:R-:W-:Y:S01]  /*682f0*/  IMAD.WIDE R18, R4, 0x2, R24 ;  /* 0x0000000204127825 */ /* 0x000fe200078e0218 */
[----:B------:R0:W-:Y:S01]  /*68300*/  @P2 STG.E.U16 desc[UR8][R6.64], R5 ;  /* 0x0000000506002986 */ /* 0x0001e2000c101508 */
[----:B------:R-:W-:Y:S01]  /*68310*/  ISETP.GE.AND P2, PT, R20, UR4, PT ;  /* 0x0000000414007c0c */ /* 0x000fe2000bf46270 */
[----:B------:R-:W-:Y:S02]  /*68320*/  ULDC UR4, c[0x0][0x248] ;  /* 0x0000920000047ab9 */ /* 0x000fe40000000800 */
[----:B------:R-:W-:Y:S04]  /*68330*/  @P6 STG.E.U16 desc[UR8][R16.64], R23 ;  /* 0x0000001710006986 */ /* 0x000fe8000c101508 */
[----:B------:R1:W-:Y:S01]  /*68340*/  @P5 STG.E.U16 desc[UR8][R18.64], R0 ;  /* 0x0000000012005986 */ /* 0x0003e2000c101508 */
[----:B------:R-:W-:Y:S01]  /*68350*/  ISETP.LT.AND P5, PT, R29, UR12, !P1 ;  /* 0x0000000c1d007c0c */ /* 0x000fe2000cfa1270 */
[----:B------:R-:W-:Y:S01]  /*68360*/  ULDC UR12, c[0x0][0x228] ;  /* 0x00008a00000c7ab9 */ /* 0x000fe20000000800 */
[----:B0-----:R-:W-:Y:S01]  /*68370*/  VIADD R6, R4, UR4 ;  /* 0x0000000404067c36 */ /* 0x001fe20008000000 */
[----:B------:R-:W2:Y:S01]  /*68380*/  LDL.LU R28, [R1+0x1c0] ;  /* 0x0001c000011c7983 */ /* 0x000ea20000300800 */
[----:B------:R-:W-:Y:S01]  /*68390*/  ISETP.LT.AND P1, PT, R15, UR14, !P1 ;  /* 0x0000000e0f007c0c */ /* 0x000fe2000cf21270 */
[----:B------:R-:W-:Y:S01]  /*683a0*/  ULDC UR4, c[0x0][0x248] ;  /* 0x0000920000047ab9 */ /* 0x000fe20000000800 */
[----:B------:R-:W-:Y:S01]  /*683b0*/  IMAD.WIDE R4, R6, 0x2, R26 ;  /* 0x0000000206047825 */ /* 0x000fe200078e021a */
[----:B------:R-:W-:Y:S01]  /*683c0*/  ISETP.LT.AND P6, PT, R29, UR16, !P4 ;  /* 0x000000101d007c0c */ /* 0x000fe2000e7c1270 */
[----:B------:R-:W-:Y:S01]  /*683d0*/  ULDC UR14, c[0x0][0x228] ;  /* 0x00008a00000e7ab9 */ /* 0x000fe20000000800 */
[----:B------:R-:W-:-:S04]  /*683e0*/  PRMT R22, R2, 0x7632, R22 ;  /* 0x0000763202167816 */ /* 0x000fc80000000016 */
[----:B------:R0:W-:Y:S01]  /*683f0*/  @P5 STG.E.U16 desc[UR8][R4.64], R2 ;  /* 0x0000000204005986 */ /* 0x0001e2000c101508 */
[C---:B------:R-:W-:Y:S01]  /*68400*/  VIADD R20, R6.reuse, UR6 ;  /* 0x0000000606147c36 */ /* 0x040fe20008000000 */
[----:B------:R-:W-:Y:S01]  /*68410*/  ISETP.LT.AND P4, PT, R15, UR18, !P4 ;  /* 0x000000120f007c0c */ /* 0x000fe2000e781270 */
[----:B-1----:R-:W-:Y:S01]  /*68420*/  VIADD R0, R3, 0x85 ;  /* 0x0000008503007836 */ /* 0x002fe20000000000 */
[----:B------:R-:W-:Y:S01]  /*68430*/  ULDC UR6, c[0x0][0x22c] ;  /* 0x00008b0000067ab9 */ /* 0x000fe20000000800 */
[----:B------:R-:W-:Y:S01]  /*68440*/  ULDC UR16, c[0x0][0x228] ;  /* 0x00008a0000107ab9 */ /* 0x000fe20000000800 */
[----:B0-----:R-:W2:Y:S01]  /*68450*/  LDL.LU R2, [R1+0x1b0] ;  /* 0x0001b00001027983 */ /* 0x001ea20000300800 */
[----:B------:R-:W-:-:S04]  /*68460*/  IMAD.WIDE R6, R6, 0x2, R24 ;  /* 0x0000000206067825 */ /* 0x000fc800078e0218 */
[C---:B------:R-:W-:Y:S01]  /*68470*/  IMAD.WIDE R16, R20.reuse, 0x2, R26 ;  /* 0x0000000214107825 */ /* 0x040fe200078e021a */
[----:B------:R0:W-:Y:S03]  /*68480*/  @P1 STG.E.U16 desc[UR8][R6.64], R22 ;  /* 0x0000001606001986 */ /* 0x0001e6000c101508 */
[----:B------:R-:W-:Y:S01]  /*68490*/  IMAD.WIDE R18, R20, 0x2, R24 ;  /* 0x0000000214127825 */ /* 0x000fe200078e0218 */
[----:B------:R-:W-:Y:S01]  /*684a0*/  ISETP.GE.AND P5, PT, R0, UR10, PT ;  /* 0x0000000a00007c0c */ /* 0x000fe2000bfa6270 */
[----:B------:R-:W-:Y:S01]  /*684b0*/  ULDC UR10, c[0x0][0x228] ;  /* 0x00008a00000a7ab9 */ /* 0x000fe20000000800 */
        /* <DEDUP_REMOVED lines=64> */
[----:B------:R-:W-:Y:S01]  /*688c0*/  ISETP.LT.AND P4, PT, R15, UR18, !P4 ;  /* 0x000000120f007c0c */ /* 0x000fe2000e781270 */
[----:B0-----:R-:W-:Y:S01]  /*688d0*/  VIADD R0, R3, 0x8a ;  /* 0x0000008a03007836 */ /* 0x001fe20000000000 */
[----:B------:R-:W-:Y:S01]  /*688e0*/  ULDC UR14, c[0x0][0x228] ;  /* 0x00008a00000e7ab9 */ /* 0x000fe20000000800 */
[----:B------:R-:W-:Y:S01]  /*688f0*/  IMAD.WIDE R6, R6, 0x2, R24 ;  /* 0x0000000206067825 */ /* 0x000fe200078e0218 */
[----:B------:R-:W-:Y:S01]  /*68900*/  ULDC UR6, c[0x0][0x22c] ;  /* 0x00008b0000067ab9 */ /* 0x000fe20000000800 */
[----:B------:R-:W-:Y:S01]  /*68910*/  ULDC UR18, c[0x0][0x228] ;  /* 0x00008a0000127ab9 */ /* 0x000fe20000000800 */
[----:B-1----:R-:W4:Y:S01]  /*68920*/  LDL.LU R9, [R1+0x1cc] ;  /* 0x0001cc0001097983 */ /* 0x002f220000300800 */
[----:B------:R-:W-:Y:S01]  /*68930*/  IMAD.WIDE R16, R20, 0x2, R26 ;  /* 0x0000000214107825 */ /* 0x000fe200078e021a */
[----:B--2---:R-:W-:-:S03]  /*68940*/  PRMT R22, R8, 0x7632, R22 ;  /* 0x0000763208167816 */ /* 0x004fc60000000016 */
[----:B------:R-:W-:Y:S01]  /*68950*/  IMAD.WIDE R18, R20, 0x2, R24 ;  /* 0x0000000214127825 */ /* 0x000fe200078e0218 */
[----:B------:R-:W-:Y:S01]  /*68960*/  ISETP.GE.AND P5, PT, R0, UR10, PT ;  /* 0x0000000a00007c0c */ /* 0x000fe2000bfa6270 */
[----:B------:R-:W-:Y:S01]  /*68970*/  @P1 STG.E.U16 desc[UR8][R6.64], R21 ;  /* 0x0000001506001986 */ /* 0x000fe2000c101508 */
[----:B------:R-:W-:-:S03]  /*68980*/  ULDC UR10, c[0x0][0x228] ;  /* 0x00008a00000a7ab9 */ /* 0x000fc60000000800 */
[----:B------:R0:W-:Y:S04]  /*68990*/  @P6 STG.E.U16 desc[UR8][R16.64], R8 ;  /* 0x0000000810006986 */ /* 0x0001e8000c101508 */
[----:B------:R1:W-:Y:S01]  /*689a0*/  @P4 STG.E.U16 desc[UR8][R18.64], R22 ;  /* 0x0000001612004986 */ /* 0x0003e2000c101508 */
[----:B------:R-:W-:Y:S01]  /*689b0*/  ISETP.LT.AND P4, PT, R29, UR10, !P0 ;  /* 0x0000000a1d007c0c */ /* 0x000fe2000c781270 */
[----:B------:R-:W-:Y:S02]  /*689c0*/  VIADD R0, R3, 0x8b ;  /* 0x0000008b03007836 */ /* 0x000fe40000000000 */
[----:B0-----:R-:W2:Y:S01]  /*689d0*/  LDL.LU R8, [R1+0x1bc] ;  /* 0x0001bc0001087983 */ /* 0x001ea20000300800 */
[----:B------:R-:W-:Y:S01]  /*689e0*/  VIADD R6, R20, UR4 ;  /* 0x0000000414067c36 */ /* 0x000fe20008000000 */
[----:B------:R-:W-:Y:S01]  /*689f0*/  ISETP.LT.AND P0, PT, R15, UR12, !P0 ;  /* 0x0000000c0f007c0c */ /* 0x000fe2000c701270 */
[----:B------:R-:W-:Y:S01]  /*68a00*/  ULDC UR4, c[0x0][0x248] ;  /* 0x0000920000047ab9 */ /* 0x000fe20000000800 */
[----:B------:R-:W-:Y:S01]  /*68a10*/  ISETP.LT.AND P6, PT, R29, UR14, !P2 ;  /* 0x0000000e1d007c0c */ /* 0x000fe2000d7c1270 */
[----:B------:R-:W-:Y:S01]  /*68a20*/  IMAD.WIDE R4, R6, 0x2, R26 ;  /* 0x0000000206047825 */ /* 0x000fe200078e021a */
[----:B-1----:R-:W-:Y:S01]  /*68a30*/  PRMT R19, R28, 0x7632, R19 ;  /* 0x000076321c137816 */ /* 0x002fe20000000013 */
[----:B------:R-:W-:Y:S01]  /*68a40*/  ULDC UR10, c[0x0][0x228] ;  /* 0x00008a00000a7ab9 */ /* 0x000fe20000000800 */
[----:B------:R-:W-:Y:S01]  /*68a50*/  ISETP.GE.AND P1, PT, R0, UR6, PT ;  /* 0x0000000600007c0c */ /* 0x000fe2000bf26270 */
[C---:B------:R-:W-:Y:S01]  /*68a60*/  VIADD R18, R6.reuse, UR4 ;  /* 0x0000000406127c36 */ /* 0x040fe20008000000 */
[----:B------:R0:W-:Y:S01]  /*68a70*/  @P4 STG.E.U16 desc[UR8][R4.64], R28 ;  /* 0x0000001c04004986 */ /* 0x0001e2000c101508 */
[----:B------:R-:W-:Y:S01]  /*68a80*/  IMAD.WIDE R6, R6, 0x2, R24 ;  /* 0x0000000206067825 */ /* 0x000fe200078e0218 */
[----:B------:R-:W-:Y:S01]  /*68a90*/  ULDC UR4, c[0x0][0x22c] ;  /* 0x00008b0000047ab9 */ /* 0x000fe20000000800 */
[----:B------:R-:W-:Y:S01]  /*68aa0*/  ULDC UR6, c[0x0][0x228] ;  /* 0x00008a0000067ab9 */ /* 0x000fe20000000800 */
[----:B------:R-:W-:Y:S01]  /*68ab0*/  ULDC UR12, c[0x0][0x228] ;  /* 0x00008a00000c7ab9 */ /* 0x000fe20000000800 */
[----:B------:R-:W-:Y:S01]  /*68ac0*/  IMAD.WIDE R16, R18, 0x2, R26 ;  /* 0x0000000212107825 */ /* 0x000fe200078e021a */
[----:B------:R1:W-:Y:S01]  /*68ad0*/  @P0 STG.E.U16 desc[UR8][R6.64], R19 ;  /* 0x0000001306000986 */ /* 0x0003e2000c101508 */
[----:B------:R-:W-:-:S02]  /*68ae0*/  ULDC UR14, c[0x0][0x228] ;  /* 0x00008a00000e7ab9 */ /* 0x000fc40000000800 */
[C---:B------:R-:W-:Y:S01]  /*68af0*/  VIADD R0, R3.reuse, 0x8c ;  /* 0x0000008c03007836 */ /* 0x040fe20000000000 */
[----:B0-----:R-:W2:Y:S04]  /*68b00*/  LDL.LU R28, [R1+0x1e0] ;  /* 0x0001e000011c7983 */ /* 0x001ea80000300800 */
[----:B------:R0:W-:Y:S01]  /*68b10*/  @P6 STG.E.U16 desc[UR8][R16.64], R2 ;  /* 0x0000000210006986 */ /* 0x0001e2000c101508 */
[----:B-1----:R-:W-:Y:S02]  /*68b20*/  PRMT R19, R2, 0x7632, R19 ;  /* 0x0000763202137816 */ /* 0x002fe40000000013 */
[----:B------:R-:W-:Y:S01]  /*68b30*/  ISETP.GE.AND P4, PT, R0, UR4, PT ;  /* 0x0000000400007c0c */ /* 0x000fe2000bf86270 */
        /* <DEDUP_REMOVED lines=48> */
[----:B------:R-:W-:-:S03]  /*68e40*/  ULDC UR4, c[0x0][0x248] ;  /* 0x0000920000047ab9 */ /* 0x000fc60000000800 */
[----:B------:R-:W-:Y:S01]  /*68e50*/  IMAD.WIDE R4, R6, 0x2, R26 ;  /* 0x0000000206047825 */ /* 0x000fe200078e021a */
[----:B----4-:R-:W-:Y:S01]  /*68e60*/  PRMT R21, R11, 0x7632, R21 ;  /* 0x000076320b157816 */ /* 0x010fe20000000015 */
[----:B------:R0:W-:Y:S04]  /*68e70*/  @P6 STG.E.U16 desc[UR8][R16.64], R11 ;  /* 0x0000000b10006986 */ /* 0x0001e8000c101508 */
[----:B------:R1:W-:Y:S01]  /*68e80*/  @P4 STG.E.U16 desc[UR8][R18.64], R21 ;  /* 0x0000001512004986 */ /* 0x0003e2000c101508 */
[----:B------:R-:W-:Y:S01]  /*68e90*/  ISETP.LT.AND P4, PT, R29, UR10, !P0 ;  /* 0x0000000a1d007c0c */ /* 0x000fe2000c781270 */
[----:B------:R-:W-:Y:S02]  /*68ea0*/  VIADD R0, R3, 0x90 ;  /* 0x0000009003007836 */ /* 0x000fe40000000000 */
[----:B0-----:R-:W4:Y:S01]  /*68eb0*/  LDL.LU R11, [R1+0x1e8] ;  /* 0x0001e800010b7983 */ /* 0x001f220000300800 */
[----:B------:R-:W-:Y:S01]  /*68ec0*/  ISETP.LT.AND P6, PT, R29, UR14, !P2 ;  /* 0x0000000e1d007c0c */ /* 0x000fe2000d7c1270 */
[----:B------:R-:W-:Y:S01]  /*68ed0*/  ULDC UR10, c[0x0][0x228] ;  /* 0x00008a00000a7ab9 */ /* 0x000fe20000000800 */
[----:B-1----:R-:W-:-:S07]  /*68ee0*/  PRMT R19, R10, 0x7632, R19 ;  /* 0x000076320a137816 */ /* 0x002fce0000000013 */
        /* <DEDUP_REMOVED lines=25> */
[----:B------:R-:W-:Y:S01]  /*69080*/  IMAD.WIDE R6, R18, 0x2, R26 ;  /* 0x0000000212067825 */ /* 0x000fe200078e021a */
[----:B-1----:R-:W4:Y:S01]  /*69090*/  LDL.LU R9, [R1+0x1ec] ;  /* 0x0001ec0001097983 */ /* 0x002f220000300800 */
[----:B------:R-:W-:Y:S02]  /*690a0*/  ISETP.LT.AND P5, PT, R15, UR12, !P5 ;  /* 0x0000000c0f007c0c */ /* 0x000fe4000efa1270 */
[--C-:B------:R-:W-:Y:S01]  /*690b0*/  IMAD.WIDE R4, R0, 0x2, R24.reuse ;  /* 0x0000000200047825 */ /* 0x100fe200078e0218 */
[----:B------:R-:W-:Y:S01]  /*690c0*/  ULDC UR12, c[0x0][0x228] ;  /* 0x00008a00000c7ab9 */ /* 0x000fe20000000800 */
[----:B------:R-:W-:Y:S01]  /*690d0*/  ULDC UR6, c[0x0][0x248] ;  /* 0x0000920000067ab9 */ /* 0x000fe20000000800 */
[----:B------:R-:W-:Y:S01]  /*690e0*/  ULDC UR10, c[0x0][0x22c] ;  /* 0x00008b00000a7ab9 */ /* 0x000fe20000000800 */
[----:B------:R-:W-:Y:S01]  /*690f0*/  IMAD.WIDE R16, R18, 0x2, R24 ;  /* 0x0000000212107825 */ /* 0x000fe200078e0218 */
[----:B------:R-:W-:Y:S01]  /*69100*/  @P2 STG.E.U16 desc[UR8][R4.64], R19 ;  /* 0x0000001304002986 */ /* 0x000fe2000c101508 */
[----:B--2---:R-:W-:-:S03]  /*69110*/  PRMT R0, R8, 0x7632, R0 ;  /* 0x0000763208007816 */ /* 0x004fc60000000000 */
[----:B------:R0:W-:Y:S01]  /*69120*/  @P6 STG.E.U16 desc[UR8][R6.64], R8 ;  /* 0x0000000806006986 */ /* 0x0001e2000c101508 */
[----:B------:R-:W-:Y:S01]  /*69130*/  ISETP.GE.AND P2, PT, R20, UR4, PT ;  /* 0x0000000414007c0c */ /* 0x000fe2000bf46270 */
[----:B------:R-:W-:Y:S02]  /*69140*/  ULDC UR4, c[0x0][0x248] ;  /* 0x0000920000047ab9 */ /* 0x000fe40000000800 */
[----:B------:R1:W-:Y:S01]  /*69150*/  @P5 STG.E.U16 desc[UR8][R16.64], R0 ;  /* 0x0000000010005986 */ /* 0x0003e2000c101508 */
[----:B------:R-:W-:Y:S01]  /*69160*/  ISETP.LT.AND P5, PT, R29, UR12, !P1 ;  /* 0x0000000c1d007c0c */ /* 0x000fe2000cfa1270 */
[----:B------:R-:W-:Y:S01]  /*69170*/  ULDC UR12, c[0x0][0x228] ;  /* 0x00008a00000c7ab9 */ /* 0x000fe20000000800 */
[----:B------:R-:W-:Y:S01]  /*69180*/  ISETP.LT.AND P1, PT, R15, UR14, !P1 ;  /* 0x0000000e0f007c0c */ /* 0x000fe2000cf21270 */
[----:B------:R-:W-:Y:S01]  /*69190*/  ULDC UR14, c[0x0][0x228] ;  /* 0x00008a00000e7ab9 */ /* 0x000fe20000000800 */
[----:B0-----:R-:W2:Y:S01]  /*691a0*/  LDL.LU R8, [R1+0x1dc] ;  /* 0x0001dc0001087983 */ /* 0x001ea20000300800 */
[----:B------:R-:W-:Y:S01]  /*691b0*/  VIADD R6, R18, UR4 ;  /* 0x0000000412067c36 */ /* 0x000fe20008000000 */
[----:B------:R-:W-:Y:S01]  /*691c0*/  ISETP.LT.AND P6, PT, R29, UR16, !P4 ;  /* 0x000000101d007c0c */ /* 0x000fe2000e7c1270 */
[----:B------:R-:W-:Y:S01]  /*691d0*/  ULDC UR4, c[0x0][0x248] ;  /* 0x0000920000047ab9 */ /* 0x000fe20000000800 */
[----:B------:R-:W2:Y:S01]  /*691e0*/  LDL.LU R23, [R1+0x1f0] ;  /* 0x0001f00001177983 */ /* 0x000ea20000300800 */
[C---:B------:R-:W-:Y:S01]  /*691f0*/  VIADD R20, R6.reuse, UR6 ;  /* 0x0000000606147c36 */ /* 0x040fe20008000000 */
[----:B------:R-:W-:Y:S01]  /*69200*/  ISETP.LT.AND P4, PT, R15, UR18, !P4 ;  /* 0x000000120f007c0c */ /* 0x000fe2000e781270 */
[----:B------:R-:W-:Y:S01]  /*69210*/  IMAD.WIDE R4, R6, 0x2, R26 ;  /* 0x0000000206047825 */ /* 0x000fe200078e021a */
[----:B------:R-:W-:Y:S01]  /*69220*/  ULDC UR6, c[0x0][0x22c] ;  /* 0x00008b0000067ab9 */ /* 0x000fe20000000800 */
[----:B------:R-:W-:Y:S01]  /*69230*/  PRMT R21, R28, 0x7632, R21 ;  /* 0x000076321c157816 */ /* 0x000fe20000000015 */
[----:B------:R-:W-:Y:S01]  /*69240*/  ULDC UR16, c[0x0][0x228] ;  /* 0x00008a0000107ab9 */ /* 0x000fe20000000800 */
[----:B------:R-:W-:Y:S01]  /*69250*/  IMAD.WIDE R6, R6, 0x2, R24 ;  /* 0x0000000206067825 */ /* 0x000fe200078e0218 */
[----:B------:R-:W-:Y:S01]  /*69260*/  @P5 STG.E.U16 desc[UR8][R4.64], R28 ;  /* 0x0000001c04005986 */ /* 0x000fe2000c101508 */
[----:B------:R-:W-:-:S02]  /*69270*/  ULDC UR18, c[0x0][0x228] ;  /* 0x00008a0000127ab9 */ /* 0x000fc40000000800 */
[C---:B-1----:R-:W-:Y:S01]  /*69280*/  IMAD.WIDE R16, R20.reuse, 0x2, R26 ;  /* 0x0000000214107825 */ /* 0x042fe200078e021a */
[----:B------:R-:W-:Y:S03]  /*69290*/  @P1 STG.E.U16 desc[UR8][R6.64], R21 ;  /* 0x0000001506001986 */ /* 0x000fe6000c101508 */
[----:B------:R-:W-:Y:S02]  /*692a0*/  VIADD R0, R3, 0x94 ;  /* 0x0000009403007836 */ /* 0x000fe40000000000 */
[----:B------:R-:W-:Y:S01]  /*692b0*/  IMAD.WIDE R18, R20, 0x2, R24 ;  /* 0x0000000214127825 */ /* 0x000fe200078e0218 */
[----:B------:R-:W-:Y:S01]  /*692c0*/  PRMT R22, R2, 0x7632, R22 ;  /* 0x0000763202167816 */ /* 0x000fe20000000016 */
[----:B------:R0:W-:Y:S01]  /*692d0*/  @P6 STG.E.U16 desc[UR8][R16.64], R2 ;  /* 0x0000000210006986 */ /* 0x0001e2000c101508 */
[----:B------:R-:W-:Y:S01]  /*692e0*/  ISETP.GE.AND P5, PT, R0, UR10, PT ;  /* 0x0000000a00007c0c */ /* 0x000fe2000bfa6270 */
[----:B------:R-:W-:-:S02]  /*692f0*/  ULDC UR10, c[0x0][0x228] ;  /* 0x00008a00000a7ab9 */ /* 0x000fc40000000800 */
[----:B------:R1:W-:Y:S01]  /*69300*/  @P4 STG.E.U16 desc[UR8][R18.64], R22 ;  /* 0x0000001612004986 */ /* 0x0003e2000c101508 */
[----:B------:R-:W-:-:S03]  /*69310*/  ISETP.LT.AND P4, PT, R29, UR10, !P0 ;  /* 0x0000000a1d007c0c */ /* 0x000fc6000c781270 */
[----:B0-----:R-:W2:Y:S01]  /*69320*/  LDL.LU R2, [R1+0x200] ;  /* 0x0002000001027983 */ /* 0x001ea20000300800 */
        /* <DEDUP_REMOVED lines=15> */
[----:B------:R-:W-:Y:S01]  /*69420*/  ISETP.LT.AND P2, PT, R15, UR6, !P2 ;  /* 0x000000060f007c0c */ /* 0x000fe2000d741270 */
[----:B------:R-:W-:-:S02]  /*69430*/  ULDC UR6, c[0x0][0x22c] ;  /* 0x00008b0000067ab9 */ /* 0x000fc40000000800 */
[C---:B-1----:R-:W-:Y:S02]  /*69440*/  VIADD R18, R3.reuse, 0x96 ;  /* 0x0000009603127836 */ /* 0x042fe40000000000 */
        /* <DEDUP_REMOVED lines=39> */
[----:B------:R-:W-:-:S04]  /*696c0*/  IMAD.WIDE R6, R6, 0x2, R24 ;  /* 0x0000000206067825 */ /* 0x000fc800078e0218 */
[----:B-1----:R-:W-:Y:S01]  /*696d0*/  VIADD R0, R3, 0x99 ;  /* 0x0000009903007836 */ /* 0x002fe20000000000 */
[----:B------:R-:W-:Y:S01]  /*696e0*/  ISETP.LT.AND P4, PT, R15, UR18, !P4 ;  /* 0x000000120f007c0c */ /* 0x000fe2000e781270 */
[----:B------:R-:W-:Y:S01]  /*696f0*/  IMAD.WIDE R16, R20, 0x2, R26 ;  /* 0x0000000214107825 */ /* 0x000fe200078e021a */
[----:B------:R-:W-:Y:S01]  /*69700*/  ULDC UR14, c[0x0][0x228] ;  /* 0x00008a00000e7ab9 */ /* 0x000fe20000000800 */
[----:B------:R-:W-:Y:S01]  /*69710*/  ULDC UR6, c[0x0][0x22c] ;  /* 0x00008b0000067ab9 */ /* 0x000fe20000000800 */
[----:B------:R-:W-:Y:S01]  /*69720*/  ULDC UR16, c[0x0][0x228] ;  /* 0x00008a0000107ab9 */ /* 0x000fe20000000800 */
[----:B0-----:R-:W4:Y:S04]  /*69730*/  LDL.LU R10, [R1+0x208] ;  /* 0x00020800010a7983 */ /* 0x001f280000300800 */
[----:B------:R0:W-:Y:S01]  /*69740*/  @P1 STG.E.U16 desc[UR8][R6.64], R22 ;  /* 0x0000001606001986 */ /* 0x0001e2000c101508 */
[----:B------:R-:W-:Y:S01]  /*69750*/  ISETP.GE.AND P5, PT, R0, UR10, PT ;  /* 0x0000000a00007c0c */ /* 0x000fe2000bfa6270 */
[----:B------:R-:W-:Y:S01]  /*69760*/  ULDC UR10, c[0x0][0x228] ;  /* 0x00008a00000a7ab9 */ /* 0x000fe20000000800 */
[C---:B------:R-:W-:Y:S01]  /*69770*/  IMAD.WIDE R18, R20.reuse, 0x2, R24 ;  /* 0x0000000214127825 */ /* 0x040fe200078e0218 */
[----:B------:R-:W-:Y:S01]  /*69780*/  ISETP.LT.AND P1, PT, R29, UR10, !P0 ;  /* 0x0000000a1d007c0c */ /* 0x000fe2000c721270 */
[----:B------:R-:W-:Y:S01]  /*69790*/  ULDC UR10, c[0x0][0x228] ;  /* 0x00008a00000a7ab9 */ /* 0x000fe20000000800 */
[----:B------:R-:W-:Y:S01]  /*697a0*/  ULDC UR18, c[0x0][0x228] ;  /* 0x00008a0000127ab9 */ /* 0x000fe20000000800 */
[----:B------:R-:W-:Y:S01]  /*697b0*/  PRMT R21, R9, 0x7632, R21 ;  /* 0x0000763209157816 */ /* 0x000fe20000000015 */
[----:B------:R1:W-:Y:S01]  /*697c0*/  @P6 STG.E.U16 desc[UR8][R16.64], R9 ;  /* 0x0000000910006986 */ /* 0x0003e2000c101508 */
[----:B0-----:R-:W-:-:S03]  /*697d0*/  VIADD R6, R20, UR4 ;  /* 0x0000000414067c36 */ /* 0x001fc60008000000 */
[----:B-1----:R-:W4:Y:S01]  /*697e0*/  LDL.LU R9, [R1+0x1fc] ;  /* 0x0001fc0001097983 */ /* 0x002f220000300800 */
[----:B------:R-:W-:Y:S01]  /*697f0*/  VIADD R0, R3, 0x9a ;  /* 0x0000009a03007836 */ /* 0x000fe20000000000 */
[----:B------:R-:W-:Y:S01]  /*69800*/  ISETP.LT.AND P0, PT, R15, UR12, !P0 ;  /* 0x0000000c0f007c0c */ /* 0x000fe2000c701270 */
[----:B------:R-:W-:Y:S01]  /*69810*/  IMAD.WIDE R4, R6, 0x2, R26 ;  /* 0x0000000206047825 */ /* 0x000fe200078e021a */
[----:B------:R-:W-:Y:S01]  /*69820*/  ISETP.LT.AND P6, PT, R29, UR14, !P2 ;  /* 0x0000000e1d007c0c */ /* 0x000fe2000d7c1270 */
[----:B------:R0:W-:Y:S01]  /*69830*/  @P4 STG.E.U16 desc[UR8][R18.64], R21 ;  /* 0x0000001512004986 */ /* 0x0001e2000c101508 */
[----:B------:R-:W-:Y:S01]  /*69840*/  ULDC UR4, c[0x0][0x248] ;  /* 0x0000920000047ab9 */ /* 0x000fe20000000800 */
[----:B------:R-:W-:Y:S01]  /*69850*/  ISETP.GE.AND P4, PT, R0, UR6, PT ;  /* 0x0000000600007c0c */ /* 0x000fe2000bf86270 */
[C---:B------:R-:W-:Y:S01]  /*69860*/  VIADD R0, R6.reuse, UR4 ;  /* 0x0000000406007c36 */ /* 0x040fe20008000000 */
[----:B------:R-:W-:Y:S01]  /*69870*/  ULDC UR6, c[0x0][0x228] ;  /* 0x00008a0000067ab9 */ /* 0x000fe20000000800 */
[----:B------:R-:W-:Y:S01]  /*69880*/  ULDC UR12, c[0x0][0x228] ;  /* 0x00008a00000c7ab9 */ /* 0x000fe20000000800 */
[----:B--2---:R1:W-:Y:S01]  /*69890*/  @P1 STG.E.U16 desc[UR8][R4.64], R8 ;  /* 0x0000000804001986 */ /* 0x0043e2000c101508 */
[----:B------:R-:W-:Y:S01]  /*698a0*/  IMAD.WIDE R6, R6, 0x2, R24 ;  /* 0x0000000206067825 */ /* 0x000fe200078e0218 */
[----:B------:R-:W-:Y:S01]  /*698b0*/  ULDC UR4, c[0x0][0x22c] ;  /* 0x00008b0000047ab9 */ /* 0x000fe20000000800 */
[----:B------:R-:W-:Y:S01]  /*698c0*/  ULDC UR14, c[0x0][0x228] ;  /* 0x00008a00000e7ab9 */ /* 0x000fe20000000800 */
[----:B0-----:R-:W-:Y:S01]  /*698d0*/  PRMT R19, R8, 0x7632, R19 ;  /* 0x0000763208137816 */ /* 0x001fe20000000013 */
[----:B------:R-:W-:Y:S01]  /*698e0*/  IMAD.WIDE R16, R0, 0x2, R26 ;  /* 0x0000000200107825 */ /* 0x000fe200078e021a */
[----:B-1----:R-:W2:Y:S03]  /*698f0*/  LDL.LU R8, [R1+0x20c] ;  /* 0x00020c0001087983 */ /* 0x002ea60000300800 */
[----:B------:R-:W-:Y:S01]  /*69900*/  VIADD R18, R3, 0x9b ;  /* 0x0000009b03127836 */ /* 0x000fe20000000000 */
[----:B------:R-:W-:Y:S01]  /*69910*/  ISETP.LT.AND P2, PT, R15, UR6, !P2 ;  /* 0x000000060f007c0c */ /* 0x000fe2000d741270 */
[----:B------:R-:W-:Y:S01]  /*69920*/  VIADD R4, R3, 0x9c ;  /* 0x0000009c03047836 */ /* 0x000fe20000000000 */
[----:B------:R0:W-:Y:S01]  /*69930*/  @P0 STG.E.U16 desc[UR8][R6.64], R19 ;  /* 0x0000001306000986 */ /* 0x0001e2000c101508 */
[----:B------:R-:W-:Y:S01]  /*69940*/  ULDC UR6, c[0x0][0x22c] ;  /* 0x00008b0000067ab9 */ /* 0x000fe20000000800 */
[----:B------:R-:W-:Y:S01]  /*69950*/  ISETP.GE.AND P1, PT, R18, UR4, PT ;  /* 0x0000000412007c0c */ /* 0x000fe2000bf26270 */
[----:B------:R-:W-:Y:S01]  /*69960*/  ULDC UR4, c[0x0][0x248] ;  /* 0x0000920000047ab9 */ /* 0x000fe20000000800 */
[----:B------:R1:W-:Y:S01]  /*69970*/  @P6 STG.E.U16 desc[UR8][R16.64], R23 ;  /* 0x0000001710006986 */ /* 0x0003e2000c101508 */
[----:B------:R-:W-:-:S03]  /*69980*/  ISETP.LT.AND P6, PT, R29, UR10, !P5 ;  /* 0x0000000a1d007c0c */ /* 0x000fc6000efc1270 */
[----:B------:R-:W2:Y:S01]  /*69990*/  LDL.LU R28, [R1+0x220] ;  /* 0x00022000011c7983 */ /* 0x000ea20000300800 */
[----:B------:R-:W-:Y:S01]  /*699a0*/  ISETP.LT.AND P5, PT, R15, UR12, !P5 ;  /* 0x0000000c0f007c0c */ /* 0x000fe2000efa1270 */
[----:B------:R-:W-:Y:S01]  /*699b0*/  VIADD R18, R0, UR4 ;  /* 0x0000000400127c36 */ /* 0x000fe20008000000 */
[----:B------:R-:W-:Y:S01]  /*699c0*/  ISETP.GE.AND P0, PT, R4, UR6, PT ;  /* 0x0000000604007c0c */ /* 0x000fe2000bf06270 */
[----:B------:R-:W-:Y:S01]  /*699d0*/  IMAD.WIDE R4, R0, 0x2, R24 ;  /* 0x0000000200047825 */ /* 0x000fe200078e0218 */
[----:B0-----:R-:W-:Y:S01]  /*699e0*/  PRMT R19, R23, 0x7632, R19 ;  /* 0x0000763217137816 */ /* 0x001fe20000000013 */
[----:B------:R-:W-:Y:S01]  /*699f0*/  ULDC UR12, c[0x0][0x228] ;  /* 0x00008a00000c7ab9 */ /* 0x000fe20000000800 */
[----:B------:R-:W-:Y:S01]  /*69a00*/  ULDC UR4, c[0x0][0x22c] ;  /* 0x00008b0000047ab9 */ /* 0x000fe20000000800 */
[----:B------:R-:W-:Y:S01]  /*69a10*/  IMAD.WIDE R6, R18, 0x2, R26 ;  /* 0x0000000212067825 */ /* 0x000fe200078e021a */
[----:B------:R-:W-:Y:S01]  /*69a20*/  ULDC UR6, c[0x0][0x248] ;  /* 0x0000920000067ab9 */ /* 0x000fe20000000800 */
[----:B------:R-:W-:-:S02]  /*69a30*/  ULDC UR10, c[0x0][0x22c] ;  /* 0x00008b00000a7ab9 */ /* 0x000fc40000000800 */
[----:B-1----:R-:W-:Y:S01]  /*69a40*/  IMAD.WIDE R16, R18, 0x2, R24 ;  /* 0x0000000212107825 */ /* 0x002fe200078e0218 */
[----:B------:R-:W-:Y:S01]  /*69a50*/  PRMT R0, R2, 0x7632, R0 ;  /* 0x0000763202007816 */ /* 0x000fe20000000000 */
[----:B------:R-:W-:Y:S02]  /*69a60*/  @P2 STG.E.U16 desc[UR8][R4.64], R19 ;  /* 0x0000001304002986 */ /* 0x000fe4000c101508 */
[----:B------:R-:W-:Y:S02]  /*69a70*/  VIADD R20, R3, 0x9d ;  /* 0x0000009d03147836 */ /* 0x000fe40000000000 */
[----:B------:R0:W-:Y:S03]  /*69a80*/  @P6 STG.E.U16 desc[UR8][R6.64], R2 ;  /* 0x0000000206006986 */ /* 0x0001e6000c101508 */
[----:B------:R-:W-:Y:S01]  /*69a90*/  ISETP.GE.AND P2, PT, R20, UR4, PT ;  /* 0x0000000414007c0c */ /* 0x000fe2000bf46270 */
[----:B------:R-:W-:Y:S01]  /*69aa0*/  ULDC UR4, c[0x0][0x248] ;  /* 0x0000920000047ab9 */ /* 0x000fe20000000800 */
        /* <DEDUP_REMOVED lines=9> */
[----:B------:R-:W-:-:S02]  /*69b40*/  ULDC UR14, c[0x0][0x228] ;  /* 0x00008a00000e7ab9 */ /* 0x000fc40000000800 */
[C---:B------:R-:W-:Y:S02]  /*69b50*/  VIADD R20, R6.reuse, UR6 ;  /* 0x0000000606147c36 */ /* 0x040fe40008000000 */
[----:B-1----:R-:W-:Y:S01]  /*69b60*/  VIADD R0, R3, 0x9e ;  /* 0x0000009e03007836 */ /* 0x002fe20000000000 */
[----:B------:R-:W-:Y:S01]  /*69b70*/  ISETP.LT.AND P1, PT, R15, UR18, !P1 ;  /* 0x000000120f007c0c */ /* 0x000fe2000cf21270 */
[----:B------:R-:W-:Y:S01]  /*69b80*/  IMAD.WIDE R6, R6, 0x2, R24 ;  /* 0x0000000206067825 */ /* 0x000fe200078e0218 */
[----:B------:R-:W-:Y:S01]  /*69b90*/  ULDC UR6, c[0x0][0x22c] ;  /* 0x00008b0000067ab9 */ /* 0x000fe20000000800 */
[----:B------:R-:W-:Y:S01]  /*69ba0*/  ULDC UR16, c[0x0][0x228] ;  /* 0x00008a0000107ab9 */ /* 0x000fe20000000800 */
[----:B------:R-:W-:Y:S01]  /*69bb0*/  ULDC UR18, c[0x0][0x228] ;  /* 0x00008a0000127ab9 */ /* 0x000fe20000000800 */
[----:B------:R-:W-:-:S04]  /*69bc0*/  IMAD.WIDE R16, R20, 0x2, R26 ;  /* 0x0000000214107825 */ /* 0x000fc800078e021a */
        /* <DEDUP_REMOVED lines=8> */
[----:B------:R1:W-:Y:S01]  /*69c50*/  @P6 STG.E.U16 desc[UR8][R16.64], R13 ;  /* 0x0000000d10006986 */ /* 0x0003e2000c101508 */
[----:B------:R-:W-:Y:S01]  /*69c60*/  ISETP.LT.AND P4, PT, R29, UR10, !P0 ;  /* 0x0000000a1d007c0c */ /* 0x000fe2000c781270 */
[----:B0-----:R-:W-:-:S02]  /*69c70*/  VIADD R6, R20, UR4 ;  /* 0x0000000414067c36 */ /* 0x001fc40008000000 */
[----:B-1----:R-:W3:Y:S02]  /*69c80*/  LDL.LU R13, [R1+0x214] ;  /* 0x00021400010d7983 */ /* 0x002ee40000300800 */
[----:B------:R-:W-:Y:S01]  /*69c90*/  IMAD.WIDE R4, R6, 0x2, R26 ;  /* 0x0000000206047825 */ /* 0x000fe200078e021a */
[----:B------:R-:W-:Y:S01]  /*69ca0*/  ISETP.LT.AND P6, PT, R29, UR14, !P2 ;  /* 0x0000000e1d007c0c */ /* 0x000fe2000d7c1270 */
[----:B------:R-:W-:Y:S01]  /*69cb0*/  ULDC UR4, c[0x0][0x248] ;  /* 0x0000920000047ab9 */ /* 0x000fe20000000800 */
[----:B------:R4:W-:Y:S01]  /*69cc0*/  @P1 STG.E.U16 desc[UR8][R18.64], R22 ;  /* 0x0000001612001986 */ /* 0x0009e2000c101508 */
[----:B------:R-:W-:Y:S01]  /*69cd0*/  VIADD R0, R3, 0x9f ;  /* 0x0000009f03007836 */ /* 0x000fe20000000000 */
[----:B------:R-:W-:Y:S01]  /*69ce0*/  ISETP.LT.AND P1, PT, R15, UR12, !P0 ;  /* 0x0000000c0f007c0c */ /* 0x000fe2000c721270 */
[----:B------:R-:W-:Y:S01]  /*69cf0*/  ULDC UR10, c[0x0][0x228] ;  /* 0x00008a00000a7ab9 */ /* 0x000fe20000000800 */
[----:B------:R-:W-:Y:S01]  /*69d00*/  ULDC UR12, c[0x0][0x228] ;  /* 0x00008a00000c7ab9 */ /* 0x000fe20000000800 */
[----:B------:R-:W-:Y:S01]  /*69d10*/  VIADD R20, R3, 0xa2 ;  /* 0x000000a203147836 */ /* 0x000fe20000000000 */
[----:B------:R-:W-:Y:S01]  /*69d20*/  ISETP.GE.AND P0, PT, R0, UR6, PT ;  /* 0x0000000600007c0c */ /* 0x000fe2000bf06270 */
[C---:B------:R-:W-:Y:S01]  /*69d30*/  VIADD R0, R6.reuse, UR4 ;  /* 0x0000000406007c36 */ /* 0x040fe20008000000 */
[----:B------:R-:W-:Y:S01]  /*69d40*/  ULDC UR6, c[0x0][0x228] ;  /* 0x00008a0000067ab9 */ /* 0x000fe20000000800 */
[----:B------:R-:W-:Y:S01]  /*69d50*/  IMAD.WIDE R6, R6, 0x2, R24 ;  /* 0x0000000206067825 */ /* 0x000fe200078e0218 */
[----:B------:R-:W-:Y:S01]  /*69d60*/  ULDC UR4, c[0x0][0x22c] ;  /* 0x00008b0000047ab9 */ /* 0x000fe20000000800 */
[----:B------:R-:W-:-:S02]  /*69d70*/  ULDC UR14, c[0x0][0x228] ;  /* 0x00008a00000e7ab9 */ /* 0x000fc40000000800 */
[----:B------:R-:W-:Y:S01]  /*69d80*/  IMAD.WIDE R16, R0, 0x2, R26 ;  /* 0x0000000200107825 */ /* 0x000fe200078e021a */
[----:B----4-:R-:W-:Y:S01]  /*69d90*/  PRMT R19, R11, 0x7632, R19 ;  /* 0x000076320b137816 */ /* 0x010fe20000000013 */
[----:B------:R0:W-:Y:S04]  /*69da0*/  @P4 STG.E.U16 desc[UR8][R4.64], R11 ;  /* 0x0000000b04004986 */ /* 0x0001e8000c101508 */
[----:B0-----:R-:W4:Y:S04]  /*69db0*/  LDL.LU R11, [R1+0x228] ;  /* 0x00022800010b7983 */ /* 0x001f280000300800 */
[----:B------:R0:W-:Y:S04]  /*69dc0*/  @P1 STG.E.U16 desc[UR8][R6.64], R19 ;  /* 0x0000001306001986 */ /* 0x0001e8000c101508 */
[----:B------:R1:W-:Y:S01]  /*69dd0*/  @P6 STG.E.U16 desc[UR8][R16.64], R10 ;  /* 0x0000000a10006986 */ /* 0x0003e2000c101508 */
[----:B0-----:R-:W-:-:S03]  /*69de0*/  PRMT R19, R10, 0x7632, R19 ;  /* 0x000076320a137816 */ /* 0x001fc60000000013 */
[----:B-1----:R-:W4:Y:S01]  /*69df0*/  LDL.LU R10, [R1+0x218] ;  /* 0x00021800010a7983 */ /* 0x002f220000300800 */
[----:B------:R-:W-:Y:S01]  /*69e00*/  VIADD R18, R3, 0xa0 ;  /* 0x000000a003127836 */ /* 0x000fe20000000000 */
        /* <DEDUP_REMOVED lines=34> */
[C---:B------:R-:W-:Y:S01]  /*6a030*/  VIADD R20, R6.reuse, UR6 ;  /* 0x0000000606147c36 */ /* 0x040fe20008000000 */
[----:B------:R-:W-:Y:S01]  /*6a040*/  ULDC UR6, c[0x0][0x22c] ;  /* 0x00008b0000067ab9 */ /* 0x000fe20000000800 */
[----:B-1----:R-:W-:Y:S01]  /*6a050*/  VIADD R0, R3, 0xa3 ;  /* 0x000000a303007836 */ /* 0x002fe20000000000 */
[----:B------:R-:W-:Y:S01]  /*6a060*/  ULDC UR16, c[0x0][0x228] ;  /* 0x00008a0000107ab9 */ /* 0x000fe20000000800 */
[----:B------:R-:W-:Y:S01]  /*6a070*/  IMAD.WIDE R6, R6, 0x2, R24 ;  /* 0x0000000206067825 */ /* 0x000fe200078e0218 */
[----:B------:R-:W-:Y:S01]  /*6a080*/  ULDC UR18, c[0x0][0x228] ;  /* 0x00008a0000127ab9 */ /* 0x000fe20000000800 */
[----:B0-----:R-:W2:Y:S02]  /*6a090*/  LDL.LU R8, [R1+0x21c] ;  /* 0x00021c0001087983 */ /* 0x001ea40000300800 */
[----:B------:R-:W-:Y:S01]  /*6a0a0*/  IMAD.WIDE R16, R20, 0x2, R26 ;  /* 0x0000000214107825 */ /* 0x000fe200078e021a */
[----:B------:R-:W-:Y:S01]  /*6a0b0*/  PRMT R22, R28, 0x7632, R22 ;  /* 0x000076321c167816 */ /* 0x000fe20000000016 */
[----:B------:R-:W2:Y:S02]  /*6a0c0*/  LDL.LU R23, [R1+0x250] ;  /* 0x0002500001177983 */ /* 0x000ea40000300800 */
[----:B------:R-:W-:Y:S01]  /*6a0d0*/  IMAD.WIDE R18, R20, 0x2, R24 ;  /* 0x0000000214127825 */ /* 0x000fe200078e0218 */
[----:B------:R-:W-:Y:S01]  /*6a0e0*/  ISETP.GE.AND P5, PT, R0, UR10, PT ;  /* 0x0000000a00007c0c */ /* 0x000fe2000bfa6270 */
[----:B------:R-:W-:Y:S01]  /*6a0f0*/  ULDC UR10, c[0x0][0x228] ;  /* 0x00008a00000a7ab9 */ /* 0x000fe20000000800 */
        /* <DEDUP_REMOVED lines=10> */
[----:B------:R-:W-:Y:S01]  /*6a1a0*/  ISETP.GE.AND P0, PT, R0, UR6, PT ;  /* 0x0000000600007c0c */ /* 0x000fe2000bf06270 */
[----:B------:R-:W-:Y:S01]  /*6a1b0*/  ULDC UR6, c[0x0][0x228] ;  /* 0x00008a0000067ab9 */ /* 0x000fe20000000800 */
[----:B------:R-:W-:Y:S01]  /*6a1c0*/  ULDC UR10, c[0x0][0x228] ;  /* 0x00008a00000a7ab9 */ /* 0x000fe20000000800 */
[----:B------:R-:W-:Y:S01]  /*6a1d0*/  VIADD R0, R6, UR4 ;  /* 0x0000000406007c36 */ /* 0x000fe20008000000 */
[----:B------:R-:W-:Y:S01]  /*6a1e0*/  ULDC UR4, c[0x0][0x22c] ;  /* 0x00008b0000047ab9 */ /* 0x000fe20000000800 */
[----:B-1----:R-:W-:Y:S01]  /*6a1f0*/  PRMT R19, R2, 0x7632, R19 ;  /* 0x0000763202137816 */ /* 0x002fe20000000013 */
[----:B------:R0:W-:Y:S01]  /*6a200*/  @P4 STG.E.U16 desc[UR8][R4.64], R2 ;  /* 0x0000000204004986 */ /* 0x0001e2000c101508 */
[----:B------:R-:W-:Y:S01]  /*6a210*/  IMAD.WIDE R6, R6, 0x2, R24 ;  /* 0x0000000206067825 */ /* 0x000fe200078e0218 */
[----:B------:R-:W-:Y:S01]  /*6a220*/  ULDC UR12, c[0x0][0x228] ;  /* 0x00008a00000c7ab9 */ /* 0x000fe20000000800 */
[----:B------:R-:W-:-:S02]  /*6a230*/  ULDC UR14, c[0x0][0x228] ;  /* 0x00008a00000e7ab9 */ /* 0x000fc40000000800 */
[----:B------:R-:W-:Y:S01]  /*6a240*/  IMAD.WIDE R16, R0, 0x2, R26 ;  /* 0x0000000200107825 */ /* 0x000fe200078e021a */
[----:B0-----:R-:W2:Y:S03]  /*6a250*/  LDL.LU R2, [R1+0x230] ;  /* 0x0002300001027983 */ /* 0x001ea60000300800 */
[----:B------:R-:W-:Y:S01]  /*6a260*/  VIADD R18, R3, 0xa5 ;  /* 0x000000a503127836 */ /* 0x000fe20000000000 */
[----:B------:R0:W-:Y:S01]  /*6a270*/  @P1 STG.E.U16 desc[UR8][R6.64], R19 ;  /* 0x0000001306001986 */ /* 0x0001e2000c101508 */
[----:B------:R-:W-:Y:S01]  /*6a280*/  ISETP.LT.AND P2, PT, R15, UR6, !P2 ;  /* 0x000000060f007c0c */ /* 0x000fe2000d741270 */
[----:B------:R-:W-:Y:S02]  /*6a290*/  VIADD R4, R3, 0xa6 ;  /* 0x000000a603047836 */ /* 0x000fe40000000000 */
        /* <DEDUP_REMOVED lines=8> */
[----:B0-----:R-:W-:-:S04]  /*6a320*/  IMAD.WIDE R6, R18, 0x2, R26 ;  /* 0x0000000212067825 */ /* 0x001fc800078e021a */
[----:B------:R-:W-:Y:S01]  /*6a330*/  VIADD R20, R3, 0xa7 ;  /* 0x000000a703147836 */ /* 0x000fe20000000000 */
        /* <DEDUP_REMOVED lines=40> */
[----:B------:R-:W-:Y:S02]  /*6a5c0*/  ULDC UR10, c[0x0][0x228] ;  /* 0x00008a00000a7ab9 */ /* 0x000fe40000000800 */
[----:B------:R-:W-:Y:S01]  /*6a5d0*/  VIADD R0, R3, 0xa9 ;  /* 0x000000a903007836 */ /* 0x000fe20000000000 */
[----:B------:R0:W-:Y:S01]  /*6a5e0*/  @P4 STG.E.U16 desc[UR8][R18.64], R22 ;  /* 0x0000001612004986 */ /* 0x0001e2000c101508 */
[----:B------:R-:W-:Y:S01]  /*6a5f0*/  ISETP.LT.AND P4, PT, R29, UR10, !P1 ;  /* 0x0000000a1d007c0c */ /* 0x000fe2000cf81270 */
[----:B------:R-:W-:Y:S01]  /*6a600*/  VIADD R6, R20, UR4 ;  /* 0x0000000414067c36 */ /* 0x000fe20008000000 */
[----:B------:R-:W-:Y:S01]  /*6a610*/  ISETP.LT.AND P1, PT, R15, UR12, !P1 ;  /* 0x0000000c0f007c0c */ /* 0x000fe2000cf21270 */
[----:B------:R-:W-:Y:S01]  /*6a620*/  ULDC UR4, c[0x0][0x248] ;  /* 0x0000920000047ab9 */ /* 0x000fe20000000800 */
[----:B------:R-:W-:-:S02]  /*6a630*/  ISETP.LT.AND P6, PT, R29, UR14, !P2 ;  /* 0x0000000e1d007c0c */ /* 0x000fc4000d7c1270 */
[----:B------:R-:W-:Y:S01]  /*6a640*/  ISETP.GE.AND P0, PT, R0, UR6, PT ;  /* 0x0000000600007c0c */ /* 0x000fe2000bf06270 */
[C---:B------:R-:W-:Y:S01]  /*6a650*/  VIADD R0, R6.reuse, UR4 ;  /* 0x0000000406007c36 */ /* 0x040fe20008000000 */
[----:B------:R-:W-:Y:S01]  /*6a660*/  ULDC UR6, c[0x0][0x228] ;  /* 0x00008a0000067ab9 */ /* 0x000fe20000000800 */
[C---:B------:R-:W-:Y:S01]  /*6a670*/  IMAD.WIDE R4, R6.reuse, 0x2, R26 ;  /* 0x0000000206047825 */ /* 0x040fe200078e021a */
[----:B------:R-:W-:Y:S01]  /*6a680*/  ULDC UR10, c[0x0][0x228] ;  /* 0x00008a00000a7ab9 */ /* 0x000fe20000000800 */
[----:B0-----:R-:W-:Y:S01]  /*6a690*/  PRMT R19, R9, 0x7632, R19 ;  /* 0x0000763209137816 */ /* 0x001fe20000000013 */
[----:B------:R-:W-:Y:S01]  /*6a6a0*/  ULDC UR4, c[0x0][0x22c] ;  /* 0x00008b0000047ab9 */ /* 0x000fe20000000800 */
[----:B------:R-:W-:Y:S01]  /*6a6b0*/  IMAD.WIDE R6, R6, 0x2, R24 ;  /* 0x0000000206067825 */ /* 0x000fe200078e0218 */
[----:B------:R0:W-:Y:S01]  /*6a6c0*/  @P4 STG.E.U16 desc[UR8][R4.64], R9 ;  /* 0x0000000904004986 */ /* 0x0001e2000c101508 */
[----:B------:R-:W-:Y:S01]  /*6a6d0*/  ULDC UR12, c[0x0][0x228] ;  /* 0x00008a00000c7ab9 */ /* 0x000fe20000000800 */
[----:B------:R-:W-:Y:S01]  /*6a6e0*/  ULDC UR14, c[0x0][0x228] ;  /* 0x00008a00000e7ab9 */ /* 0x000fe20000000800 */
[----:B------:R-:W-:Y:S01]  /*6a6f0*/  IMAD.WIDE R16, R0, 0x2, R26 ;  /* 0x0000000200107825 */ /* 0x000fe200078e021a */
[----:B------:R1:W-:Y:S03]  /*6a700*/  @P1 STG.E.U16 desc[UR8][R6.64], R19 ;  /* 0x0000001306001986 */ /* 0x0003e6000c101508 */
[----:B------:R-:W-:Y:S01]  /*6a710*/  VIADD R18, R3, 0xaa ;  /* 0x000000aa03127836 */ /* 0x000fe20000000000 */
[----:B------:R-:W-:Y:S01]  /*6a720*/  ISETP.LT.AND P2, PT, R15, UR6, !P2 ;  /* 0x000000060f007c0c */ /* 0x000fe2000d741270 */
[----:B------:R-:W-:Y:S01]  /*6a730*/  ULDC UR6, c[0x0][0x22c] ;  /* 0x00008b0000067ab9 */ /* 0x000fe20000000800 */
[----:B0-----:R-:W-:Y:S01]  /*6a740*/  VIADD R4, R3, 0xab ;  /* 0x000000ab03047836 */ /* 0x001fe20000000000 */
[----:B------:R-:W4:Y:S01]  /*6a750*/  LDL.LU R9, [R1+0x25c] ;  /* 0x00025c0001097983 */ /* 0x000f220000300800 */
[----:B------:R-:W-:Y:S01]  /*6a760*/  ISETP.GE.AND P4, PT, R18, UR4, PT ;  /* 0x0000000412007c0c */ /* 0x000fe2000bf86270 */
[----:B------:R-:W-:-:S02]  /*6a770*/  ULDC UR4, c[0x0][0x248] ;  /* 0x0000920000047ab9 */ /* 0x000fc40000000800 */
[----:B--2---:R0:W-:Y:S01]  /*6a780*/  @P6 STG.E.U16 desc[UR8][R16.64], R8 ;  /* 0x0000000810006986 */ /* 0x0041e2000c101508 */
[----:B------:R-:W-:Y:S01]  /*6a790*/  ISETP.LT.AND P6, PT, R29, UR10, !P5 ;  /* 0x0000000a1d007c0c */ /* 0x000fe2000efc1270 */
[----:B-1----:R-:W-:Y:S01]  /*6a7a0*/  IMAD.WIDE R6, R0, 0x2, R24 ;  /* 0x0000000200067825 */ /* 0x002fe200078e0218 */
[----:B------:R-:W-:Y:S01]  /*6a7b0*/  ISETP.LT.AND P5, PT, R15, UR12, !P5 ;  /* 0x0000000c0f007c0c */ /* 0x000fe2000efa1270 */
[----:B------:R-:W-:Y:S01]  /*6a7c0*/  ULDC UR12, c[0x0][0x228] ;  /* 0x00008a00000c7ab9 */ /* 0x000fe20000000800 */
[----:B------:R-:W-:Y:S01]  /*6a7d0*/  ISETP.GE.AND P1, PT, R4, UR6, PT ;  /* 0x0000000604007c0c */ /* 0x000fe2000bf26270 */
[----:B------:R-:W-:Y:S01]  /*6a7e0*/  VIADD R4, R0, UR4 ;  /* 0x0000000400047c36 */ /* 0x000fe20008000000 */
[----:B------:R-:W-:Y:S01]  /*6a7f0*/  PRMT R5, R8, 0x7632, R5 ;  /* 0x0000763208057816 */ /* 0x000fe20000000005 */
[----:B------:R-:W-:Y:S01]  /*6a800*/  VIADD R20, R3, 0xac ;  /* 0x000000ac03147836 */ /* 0x000fe20000000000 */
[----:B------:R-:W-:Y:S01]  /*6a810*/  PRMT R0, R23, 0x7632, R0 ;  /* 0x0000763217007816 */ /* 0x000fe20000000000 */
[C---:B------:R-:W-:Y:S01]  /*6a820*/  IMAD.WIDE R18, R4.reuse, 0x2, R24 ;  /* 0x0000000204127825 */ /* 0x040fe200078e0218 */
[----:B------:R-:W-:Y:S01]  /*6a830*/  ULDC UR4, c[0x0][0x22c] ;  /* 0x00008b0000047ab9 */ /* 0x000fe20000000800 */
[----:B0-----:R-:W2:Y:S01]  /*6a840*/  LDL.LU R8, [R1+0x23c] ;  /* 0x00023c0001087983 */ /* 0x001ea20000300800 */
[----:B------:R-:W-:Y:S01]  /*6a850*/  ULDC UR6, c[0x0][0x248] ;  /* 0x0000920000067ab9 */ /* 0x000fe20000000800 */
[----:B------:R-:W-:Y:S01]  /*6a860*/  IMAD.WIDE R16, R4, 0x2, R26 ;  /* 0x0000000204107825 */ /* 0x000fe200078e021a */
[----:B------:R-:W-:Y:S01]  /*6a870*/  ULDC UR10, c[0x0][0x22c] ;  /* 0x00008b00000a7ab9 */ /* 0x000fe20000000800 */
[----:B------:R0:W-:Y:S01]  /*6a880*/  @P2 STG.E.U16 desc[UR8][R6.64], R5 ;  /* 0x0000000506002986 */ /* 0x0001e2000c101508 */
[----:B------:R-:W-:Y:S01]  /*6a890*/  ISETP.GE.AND P2, PT, R20, UR4, PT ;  /* 0x0000000414007c0c */ /* 0x000fe2000bf46270 */
[----:B------:R-:W-:-:S02]  /*6a8a0*/  ULDC UR4, c[0x0][0x248] ;  /* 0x0000920000047ab9 */ /* 0x000fc40000000800 */
[----:B------:R1:W-:Y:S04]  /*6a8b0*/  @P6 STG.E.U16 desc[UR8][R16.64], R23 ;  /* 0x0000001710006986 */ /* 0x0003e8000c101508 */
[----:B------:R1:W-:Y:S01]  /*6a8c0*/  @P5 STG.E.U16 desc[UR8][R18.64], R0 ;  /* 0x0000000012005986 */ /* 0x0003e2000c101508 */
[----:B------:R-:W-:Y:S01]  /*6a8d0*/  ISETP.LT.AND P5, PT, R29, UR12, !P0 ;  /* 0x0000000c1d007c0c */ /* 0x000fe2000c7a1270 */
[----:B------:R-:W-:Y:S01]  /*6a8e0*/  ULDC UR12, c[0x0][0x228] ;  /* 0x00008a00000c7ab9 */ /* 0x000fe20000000800 */
[----:B0-----:R-:W-:Y:S01]  /*6a8f0*/  VIADD R6, R4, UR4 ;  /* 0x0000000404067c36 */ /* 0x001fe20008000000 */
[----:B------:R-:W2:Y:S01]  /*6a900*/  LDL.LU R28, [R1+0x280] ;  /* 0x00028000011c7983 */ /* 0x000ea20000300800 */
[----:B------:R-:W-:Y:S01]  /*6a910*/  ISETP.LT.AND P0, PT, R15, UR14, !P0 ;  /* 0x0000000e0f007c0c */ /* 0x000fe2000c701270 */
[----:B------:R-:W-:Y:S01]  /*6a920*/  ULDC UR4, c[0x0][0x248] ;  /* 0x0000920000047ab9 */ /* 0x000fe20000000800 */
[C---:B------:R-:W-:Y:S01]  /*6a930*/  IMAD.WIDE R4, R6.reuse, 0x2, R26 ;  /* 0x0000000206047825 */ /* 0x040fe200078e021a */
[----:B------:R-:W-:Y:S01]  /*6a940*/  ISETP.LT.AND P6, PT, R29, UR16, !P4 ;  /* 0x000000101d007c0c */ /* 0x000fe2000e7c1270 */
[----:B------:R-:W-:Y:S01]  /*6a950*/  ULDC UR14, c[0x0][0x228] ;  /* 0x00008a00000e7ab9 */ /* 0x000fe20000000800 */
[----:B------:R-:W-:Y:S01]  /*6a960*/  ISETP.LT.AND P4, PT, R15, UR18, !P4 ;  /* 0x000000120f007c0c */ /* 0x000fe2000e781270 */
[C---:B------:R-:W-:Y:S01]  /*6a970*/  VIADD R20, R6.reuse, UR6 ;  /* 0x0000000606147c36 */ /* 0x040fe20008000000 */
[----:B------:R-:W-:Y:S01]  /*6a980*/  ULDC UR6, c[0x0][0x22c] ;  /* 0x00008b0000067ab9 */ /* 0x000fe20000000800 */
[----:B------:R-:W-:Y:S01]  /*6a990*/  IMAD.WIDE R6, R6, 0x2, R24 ;  /* 0x0000000206067825 */ /* 0x000fe200078e0218 */
[----:B------:R-:W-:Y:S01]  /*6a9a0*/  ULDC UR16, c[0x0][0x228] ;  /* 0x00008a0000107ab9 */ /* 0x000fe20000000800 */
[----:B------:R-:W-:Y:S01]  /*6a9b0*/  ULDC UR18, c[0x0][0x228] ;  /* 0x00008a0000127ab9 */ /* 0x000fe20000000800 */
[----:B------:R-:W-:Y:S01]  /*6a9c0*/  PRMT R22, R2, 0x7632, R22 ;  /* 0x0000763202167816 */ /* 0x000fe20000000016 */
[----:B------:R0:W-:Y:S01]  /*6a9d0*/  @P5 STG.E.U16 desc[UR8][R4.64], R2 ;  /* 0x0000000204005986 */ /* 0x0001e2000c101508 */
[----:B-1----:R-:W-:-:S03]  /*6a9e0*/  IMAD.WIDE R16, R20, 0x2, R26 ;  /* 0x0000000214107825 */ /* 0x002fc600078e021a */
[----:B------:R1:W-:Y:S01]  /*6a9f0*/  @P0 STG.E.U16 desc[UR8][R6.64], R22 ;  /* 0x0000001606000986 */ /* 0x0003e2000c101508 */
[----:B------:R-:W-:-:S03]  /*6aa00*/  VIADD R0, R3, 0xad ;  /* 0x000000ad03007836 */ /* 0x000fc60000000000 */
[----:B0-----:R-:W2:Y:S01]  /*6aa10*/  LDL.LU R2, [R1+0x270] ;  /* 0x0002700001027983 */ /* 0x001ea20000300800 */
[----:B------:R-:W-:Y:S01]  /*6aa20*/  IMAD.WIDE R18, R20, 0x2, R24 ;  /* 0x0000000214127825 */ /* 0x000fe200078e0218 */
[----:B------:R-:W-:Y:S01]  /*6aa30*/  ISETP.GE.AND P5, PT, R0, UR10, PT ;  /* 0x0000000a00007c0c */ /* 0x000fe2000bfa6270 */
[----:B------:R-:W-:Y:S02]  /*6aa40*/  ULDC UR10, c[0x0][0x228] ;  /* 0x00008a00000a7ab9 */ /* 0x000fe40000000800 */
[----:B-1----:R-:W-:Y:S01]  /*6aa50*/  VIADD R6, R20, UR4 ;  /* 0x0000000414067c36 */ /* 0x002fe20008000000 */
        /* <DEDUP_REMOVED lines=55> */
[C---:B------:R-:W-:Y:S01]  /*6add0*/  IMAD.WIDE R4, R6.reuse, 0x2, R26 ;  /* 0x0000000206047825 */ /* 0x040fe200078e021a */
[C---:B------:R-:W-:Y:S01]  /*6ade0*/  ISETP.LT.AND P0, PT, R15.reuse, UR14, !P0 ;  /* 0x0000000e0f007c0c */ /* 0x040fe2000c701270 */
[----:B------:R-:W-:Y:S01]  /*6adf0*/  ULDC UR12, c[0x0][0x228] ;  /* 0x00008a00000c7ab9 */ /* 0x000fe20000000800 */
[----:B------:R-:W-:Y:S01]  /*6ae00*/  ISETP.LT.AND P4, PT, R15, UR18, !P4 ;  /* 0x000000120f007c0c */ /* 0x000fe2000e781270 */
[C---:B------:R-:W-:Y:S01]  /*6ae10*/  VIADD R20, R6.reuse, UR6 ;  /* 0x0000000606147c36 */ /* 0x040fe20008000000 */
[----:B------:R-:W-:Y:S01]  /*6ae20*/  PRMT R21, R9, 0x7632, R21 ;  /* 0x0000763209157816 */ /* 0x000fe20000000015 */
[----:B------:R-:W-:Y:S01]  /*6ae30*/  IMAD.WIDE R6, R6, 0x2, R24 ;  /* 0x0000000206067825 */ /* 0x000fe200078e0218 */
[----:B------:R-:W-:Y:S01]  /*6ae40*/  ULDC UR14, c[0x0][0x228] ;  /* 0x00008a00000e7ab9 */ /* 0x000fe20000000800 */
[----:B------:R-:W-:Y:S01]  /*6ae50*/  ULDC UR6, c[0x0][0x22c] ;  /* 0x00008b0000067ab9 */ /* 0x000fe20000000800 */
[----:B------:R-:W-:-:S03]  /*6ae60*/  ULDC UR16, c[0x0][0x228] ;  /* 0x00008a0000107ab9 */ /* 0x000fc60000000800 */
[----:B------:R1:W-:Y:S01]  /*6ae70*/  @P5 STG.E.U16 desc[UR8][R4.64], R9 ;  /* 0x0000000904005986 */ /* 0x0003e2000c101508 */
[----:B0-----:R-:W-:Y:S01]  /*6ae80*/  IMAD.WIDE R16, R20, 0x2, R26 ;  /* 0x0000000214107825 */ /* 0x001fe200078e021a */
[----:B------:R-:W-:-:S03]  /*6ae90*/  ULDC UR18, c[0x0][0x228] ;  /* 0x00008a0000127ab9 */ /* 0x000fc60000000800 */
[----:B------:R-:W-:Y:S01]  /*6aea0*/  VIADD R0, R3, 0xb2 ;  /* 0x000000b203007836 */ /* 0x000fe20000000000 */
[----:B-1----:R-:W4:Y:S01]  /*6aeb0*/  LDL.LU R9, [R1+0x28c] ;  /* 0x00028c0001097983 */ /* 0x002f220000300800 */
[----:B--2---:R-:W-:Y:S01]  /*6aec0*/  PRMT R22, R8, 0x7632, R22 ;  /* 0x0000763208167816 */ /* 0x004fe20000000016 */
[----:B------:R-:W-:Y:S02]  /*6aed0*/  IMAD.WIDE R18, R20, 0x2, R24 ;  /* 0x0000000214127825 */ /* 0x000fe400078e0218 */
[----:B------:R-:W-:Y:S01]  /*6aee0*/  @P0 STG.E.U16 desc[UR8][R6.64], R21 ;  /* 0x0000001506000986 */ /* 0x000fe2000c101508 */
[----:B------:R-:W-:Y:S01]  /*6aef0*/  ISETP.GE.AND P5, PT, R0, UR10, PT ;  /* 0x0000000a00007c0c */ /* 0x000fe2000bfa6270 */
[----:B------:R-:W-:Y:S02]  /*6af00*/  ULDC UR10, c[0x0][0x228] ;  /* 0x00008a00000a7ab9 */ /* 0x000fe40000000800 */
[----:B------:R0:W-:Y:S04]  /*6af10*/  @P6 STG.E.U16 desc[UR8][R16.64], R8 ;  /* 0x0000000810006986 */ /* 0x0001e8000c101508 */
[----:B------:R1:W-:Y:S01]  /*6af20*/  @P4 STG.E.U16 desc[UR8][R18.64], R22 ;  /* 0x0000001612004986 */ /* 0x0003e2000c101508 */
[----:B------:R-:W-:Y:S01]  /*6af30*/  ISETP.LT.AND P4, PT, R29, UR10, !P1 ;  /* 0x0000000a1d007c0c */ /* 0x000fe2000cf81270 */
[----:B------:R-:W-:-:S02]  /*6af40*/  VIADD R0, R3, 0xb3 ;  /* 0x000000b303007836 */ /* 0x000fc40000000000 */
[----:B0-----:R-:W2:Y:S01]  /*6af50*/  LDL.LU R8, [R1+0x27c] ;  /* 0x00027c0001087983 */ /* 0x001ea20000300800 */
[----:B------:R-:W-:Y:S01]  /*6af60*/  ISETP.LT.AND P1, PT, R15, UR12, !P1 ;  /* 0x0000000c0f007c0c */ /* 0x000fe2000cf21270 */
[----:B------:R-:W-:Y:S01]  /*6af70*/  VIADD R6, R20, UR4 ;  /* 0x0000000414067c36 */ /* 0x000fe20008000000 */
[----:B------:R-:W-:Y:S01]  /*6af80*/  ISETP.LT.AND P6, PT, R29, UR14, !P2 ;  /* 0x0000000e1d007c0c */ /* 0x000fe2000d7c1270 */
[----:B------:R-:W-:Y:S01]  /*6af90*/  ULDC UR4, c[0x0][0x248] ;  /* 0x0000920000047ab9 */ /* 0x000fe20000000800 */
[----:B------:R-:W-:Y:S01]  /*6afa0*/  ISETP.GE.AND P0, PT, R0, UR6, PT ;  /* 0x0000000600007c0c */ /* 0x000fe2000bf06270 */
[----:B-1----:R-:W-:Y:S01]  /*6afb0*/  VIADD R18, R6, UR4 ;  /* 0x0000000406127c36 */ /* 0x002fe20008000000 */
[----:B------:R-:W-:Y:S01]  /*6afc0*/  PRMT R19, R28, 0x7632, R19 ;  /* 0x000076321c137816 */ /* 0x000fe20000000013 */
[C---:B------:R-:W-:Y:S01]  /*6afd0*/  IMAD.WIDE R4, R6.reuse, 0x2, R26 ;  /* 0x0000000206047825 */ /* 0x040fe200078e021a */
[----:B------:R-:W-:Y:S01]  /*6afe0*/  ULDC UR4, c[0x0][0x22c] ;  /* 0x00008b0000047ab9 */ /* 0x000fe20000000800 */
[----:B------:R-:W-:Y:S01]  /*6aff0*/  ULDC UR6, c[0x0][0x228] ;  /* 0x00008a0000067ab9 */ /* 0x000fe20000000800 */
[----:B------:R-:W-:Y:S01]  /*6b000*/  ULDC UR10, c[0x0][0x228] ;  /* 0x00008a00000a7ab9 */ /* 0x000fe20000000800 */
[----:B------:R-:W-:Y:S01]  /*6b010*/  VIADD R0, R3, 0xb4 ;  /* 0x000000b403007836 */ /* 0x000fe20000000000 */
[----:B------:R-:W-:Y:S01]  /*6b020*/  ULDC UR12, c[0x0][0x228] ;  /* 0x00008a00000c7ab9 */ /* 0x000fe20000000800 */
[----:B------:R-:W-:Y:S01]  /*6b030*/  IMAD.WIDE R6, R6, 0x2, R24 ;  /* 0x0000000206067825 */ /* 0x000fe200078e0218 */
[----:B------:R0:W-:Y:S01]  /*6b040*/  @P4 STG.E.U16 desc[UR8][R4.64], R28 ;  /* 0x0000001c04004986 */ /* 0x0001e2000c101508 */
[----:B------:R-:W-:-:S02]  /*6b050*/  ULDC UR14, c[0x0][0x228] ;  /* 0x00008a00000e7ab9 */ /* 0x000fc40000000800 */
[----:B------:R-:W-:Y:S01]  /*6b060*/  IMAD.WIDE R16, R18, 0x2, R26 ;  /* 0x0000000212107825 */ /* 0x000fe200078e021a */
[----:B------:R-:W-:Y:S01]  /*6b070*/  ISETP.GE.AND P4, PT, R0, UR4, PT ;  /* 0x0000000400007c0c */ /* 0x000fe2000bf86270 */
[----:B------:R1:W-:Y:S01]  /*6b080*/  @P1 STG.E.U16 desc[UR8][R6.64], R19 ;  /* 0x0000001306001986 */ /* 0x0003e2000c101508 */
[----:B------:R-:W-:Y:S01]  /*6b090*/  ISETP.LT.AND P2, PT, R15, UR6, !P2 ;  /* 0x000000060f007c0c */ /* 0x000fe2000d741270 */
[----:B------:R-:W-:Y:S01]  /*6b0a0*/  VIADD R0, R3, 0xb5 ;  /* 0x000000b503007836 */ /* 0x000fe20000000000 */
[----:B------:R-:W-:Y:S01]  /*6b0b0*/  ULDC UR6, c[0x0][0x22c] ;  /* 0x00008b0000067ab9 */ /* 0x000fe20000000800 */
[----:B------:R1:W-:Y:S01]  /*6b0c0*/  @P6 STG.E.U16 desc[UR8][R16.64], R2 ;  /* 0x0000000210006986 */ /* 0x0003e2000c101508 */
[----:B------:R-:W-:Y:S01]  /*6b0d0*/  ISETP.LT.AND P6, PT, R29, UR10, !P5 ;  /* 0x0000000a1d007c0c */ /* 0x000fe2000efc1270 */
[----:B------:R-:W-:Y:S02]  /*6b0e0*/  ULDC UR4, c[0x0][0x248] ;  /* 0x0000920000047ab9 */ /* 0x000fe40000000800 */
[----:B0-----:R-:W2:Y:S01]  /*6b0f0*/  LDL.LU R28, [R1+0x2b0] ;  /* 0x0002b000011c7983 */ /* 0x001ea20000300800 */
[----:B------:R-:W-:Y:S01]  /*6b100*/  ISETP.LT.AND P5, PT, R15, UR12, !P5 ;  /* 0x0000000c0f007c0c */ /* 0x000fe2000efa1270 */
[----:B------:R-:W-:Y:S01]  /*6b110*/  IMAD.WIDE R4, R18, 0x2, R24 ;  /* 0x0000000212047825 */ /* 0x000fe200078e0218 */
[----:B------:R-:W-:Y:S01]  /*6b120*/  ISETP.GE.AND P1, PT, R0, UR6, PT ;  /* 0x0000000600007c0c */ /* 0x000fe2000bf26270 */
[----:B------:R-:W-:Y:S01]  /*6b130*/  ULDC UR12, c[0x0][0x228] ;  /* 0x00008a00000c7ab9 */ /* 0x000fe20000000800 */
[----:B-1----:R-:W-:Y:S01]  /*6b140*/  PRMT R19, R2, 0x7632, R19 ;  /* 0x0000763202137816 */ /* 0x002fe20000000013 */
[----:B------:R-:W-:Y:S01]  /*6b150*/  VIADD R0, R18, UR4 ;  /* 0x0000000412007c36 */ /* 0x000fe20008000000 */
[----:B------:R-:W-:Y:S01]  /*6b160*/  ULDC UR4, c[0x0][0x22c] ;  /* 0x00008b0000047ab9 */ /* 0x000fe20000000800 */
[----:B------:R-:W2:Y:S01]  /*6b170*/  LDL.LU R2, [R1+0x2a0] ;  /* 0x0002a00001027983 */ /* 0x000ea20000300800 */
[----:B------:R-:W-:Y:S01]  /*6b180*/  VIADD R20, R3, 0xb6 ;  /* 0x000000b603147836 */ /* 0x000fe20000000000 */
[----:B------:R-:W-:Y:S01]  /*6b190*/  ULDC UR6, c[0x0][0x248] ;  /* 0x0000920000067ab9 */ /* 0x000fe20000000800 */
[----:B------:R-:W-:Y:S01]  /*6b1a0*/  IMAD.WIDE R6, R0, 0x2, R26 ;  /* 0x0000000200067825 */ /* 0x000fe200078e021a */
[----:B------:R-:W-:Y:S01]  /*6b1b0*/  @P2 STG.E.U16 desc[UR8][R4.64], R19 ;  /* 0x0000001304002986 */ /* 0x000fe2000c101508 */
[----:B------:R-:W-:-:S02]  /*6b1c0*/  ULDC UR10, c[0x0][0x22c] ;  /* 0x00008b00000a7ab9 */ /* 0x000fc40000000800 */
[----:B------:R-:W-:Y:S01]  /*6b1d0*/  IMAD.WIDE R16, R0, 0x2, R24 ;  /* 0x0000000200107825 */ /* 0x000fe200078e0218 */
[----:B------:R-:W-:Y:S01]  /*6b1e0*/  ISETP.GE.AND P2, PT, R20, UR4, PT ;  /* 0x0000000414007c0c */ /* 0x000fe2000bf46270 */
[----:B------:R-:W-:Y:S01]  /*6b1f0*/  ULDC UR4, c[0x0][0x248] ;  /* 0x0000920000047ab9 */ /* 0x000fe20000000800 */
[----:B---3--:R-:W-:Y:S01]  /*6b200*/  PRMT R18, R14, 0x7632, R18 ;  /* 0x000076320e127816 */ /* 0x008fe20000000012 */
[----:B------:R0:W-:Y:S04]  /*6b210*/  @P6 STG.E.U16 desc[UR8][R6.64], R14 ;  /* 0x0000000e06006986 */ /* 0x0001e8000c101508 */
[----:B------:R-:W-:Y:S01]  /*6b220*/  @P5 STG.E.U16 desc[UR8][R16.64], R18 ;  /* 0x0000001210005986 */ /* 0x000fe2000c101508 */
[----:B------:R-:W-:Y:S01]  /*6b230*/  ISETP.LT.AND P5, PT, R29, UR12, !P0 ;  /* 0x0000000c1d007c0c */ /* 0x000fe2000c7a1270 */
[----:B------:R-:W-:Y:S01]  /*6b240*/  ULDC UR12, c[0x0][0x228] ;  /* 0x00008a00000c7ab9 */ /* 0x000fe20000000800 */
[----:B0-----:R-:W-:Y:S01]  /*6b250*/  VIADD R6, R0, UR4 ;  /* 0x0000000400067c36 */ /* 0x001fe20008000000 */
[----:B------:R-:W3:Y:S01]  /*6b260*/  LDL.LU R14, [R1+0x2b4] ;  /* 0x0002b400010e7983 */ /* 0x000ee20000300800 */
[----:B------:R-:W-:-:S02]  /*6b270*/  ISETP.LT.AND P0, PT, R15, UR14, !P0 ;  /* 0x0000000e0f007c0c */ /* 0x000fc4000c701270 */
[----:B------:R-:W-:Y:S01]  /*6b280*/  ISETP.LT.AND P6, PT, R29, UR16, !P4 ;  /* 0x000000101d007c0c */ /* 0x000fe2000e7c1270 */
[C---:B------:R-:W-:Y:S01]  /*6b290*/  IMAD.WIDE R4, R6.reuse, 0x2, R26 ;  /* 0x0000000206047825 */ /* 0x040fe200078e021a */
[----:B------:R-:W-:Y:S01]  /*6b2a0*/  ULDC UR4, c[0x0][0x248] ;  /* 0x0000920000047ab9 */ /* 0x000fe20000000800 */
[----:B------:R-:W-:Y:S01]  /*6b2b0*/  ULDC UR14, c[0x0][0x228] ;  /* 0x00008a00000e7ab9 */ /* 0x000fe20000000800 */
[----:B------:R-:W-:Y:S01]  /*6b2c0*/  ULDC UR16, c[0x0][0x228] ;  /* 0x00008a0000107ab9 */ /* 0x000fe20000000800 */
[----:B------:R-:W-:Y:S02]  /*6b2d0*/  PRMT R22, R13, 0x7632, R22 ;  /* 0x000076320d167816 */ /* 0x000fe40000000016 */
        /* <DEDUP_REMOVED lines=48> */
[----:B------:R-:W-:Y:S01]  /*6b5e0*/  ULDC UR6, c[0x0][0x248] ;  /* 0x0000920000067ab9 */ /* 0x000fe20000000800 */
[----:B------:R1:W-:Y:S01]  /*6b5f0*/  @P6 STG.E.U16 desc[UR8][R16.64], R9 ;  /* 0x0000000910006986 */ /* 0x0003e2000c101508 */
[----:B------:R-:W-:-:S02]  /*6b600*/  ISETP.LT.AND P6, PT, R29, UR10, !P5 ;  /* 0x0000000a1d007c0c */ /* 0x000fc4000efc1270 */
[----:B0-----:R-:W-:Y:S01]  /*6b610*/  PRMT R19, R9, 0x7632, R19 ;  /* 0x0000763209137816 */ /* 0x001fe20000000013 */
[C---:B------:R-:W-:Y:S01]  /*6b620*/  IMAD.WIDE R6, R18.reuse, 0x2, R26 ;  /* 0x0000000212067825 */ /* 0x040fe200078e021a */
[----:B------:R-:W-:Y:S01]  /*6b630*/  ISETP.LT.AND P5, PT, R15, UR12, !P5 ;  /* 0x0000000c0f007c0c */ /* 0x000fe2000efa1270 */
[----:B------:R-:W-:Y:S01]  /*6b640*/  ULDC UR12, c[0x0][0x228] ;  /* 0x00008a00000c7ab9 */ /* 0x000fe20000000800 */
[----:B------:R-:W-:Y:S01]  /*6b650*/  ULDC UR10, c[0x0][0x22c] ;  /* 0x00008b00000a7ab9 */ /* 0x000fe20000000800 */
[----:B-1----:R-:W4:Y:S01]  /*6b660*/  LDL.LU R9, [R1+0x2bc] ;  /* 0x0002bc0001097983 */ /* 0x002f220000300800 */
[----:B------:R-:W-:-:S03]  /*6b670*/  IMAD.WIDE R16, R18, 0x2, R24 ;  /* 0x0000000212107825 */ /* 0x000fc600078e0218 */
        /* <DEDUP_REMOVED lines=17> */
[----:B------:R-:W-:Y:S01]  /*6b790*/  ULDC UR18, c[0x0][0x228] ;  /* 0x00008a0000127ab9 */ /* 0x000fe20000000800 */
[C---:B------:R-:W-:Y:S01]  /*6b7a0*/  VIADD R20, R6.reuse, UR6 ;  /* 0x0000000606147c36 */ /* 0x040fe20008000000 */
[----:B------:R-:W-:Y:S01]  /*6b7b0*/  ULDC UR6, c[0x0][0x22c] ;  /* 0x00008b0000067ab9 */ /* 0x000fe20000000800 */
[----:B------:R-:W-:Y:S01]  /*6b7c0*/  IMAD.WIDE R6, R6, 0x2, R24 ;  /* 0x0000000206067825 */ /* 0x000fe200078e0218 */
[----:B------:R-:W-:Y:S01]  /*6b7d0*/  PRMT R21, R28, 0x7632, R21 ;  /* 0x000076321c157816 */ /* 0x000fe20000000015 */
[----:B------:R0:W-:Y:S02]  /*6b7e0*/  @P5 STG.E.U16 desc[UR8][R4.64], R28 ;  /* 0x0000001c04005986 */ /* 0x0001e4000c101508 */
[----:B-1----:R-:W-:-:S02]  /*6b7f0*/  IMAD.WIDE R16, R20, 0x2, R26 ;  /* 0x0000000214107825 */ /* 0x002fc400078e021a */
[----:B------:R1:W-:Y:S02]  /*6b800*/  @P0 STG.E.U16 desc[UR8][R6.64], R21 ;  /* 0x0000001506000986 */ /* 0x0003e4000c101508 */
[C---:B------:R-:W-:Y:S02]  /*6b810*/  VIADD R0, R3.reuse, 0xbc ;  /* 0x000000bc03007836 */ /* 0x040fe40000000000 */
[----:B0-----:R-:W2:Y:S01]  /*6b820*/  LDL.LU R28, [R1+0x2c0] ;  /* 0x0002c000011c7983 */ /* 0x001ea20000300800 */
[----:B------:R-:W-:Y:S01]  /*6b830*/  PRMT R22, R2, 0x7632, R22 ;  /* 0x0000763202167816 */ /* 0x000fe20000000016 */
[----:B------:R-:W-:Y:S02]  /*6b840*/  IMAD.WIDE R18, R20, 0x2, R24 ;  /* 0x0000000214127825 */ /* 0x000fe400078e0218 */
[----:B------:R0:W-:Y:S01]  /*6b850*/  @P6 STG.E.U16 desc[UR8][R16.64], R2 ;  /* 0x0000000210006986 */ /* 0x0001e2000c101508 */
[----:B------:R-:W-:Y:S01]  /*6b860*/  ISETP.GE.AND P5, PT, R0, UR10, PT ;  /* 0x0000000a00007c0c */ /* 0x000fe2000bfa6270 */
[----:B------:R-:W-:Y:S01]  /*6b870*/  ULDC UR10, c[0x0][0x228] ;  /* 0x00008a00000a7ab9 */ /* 0x000fe20000000800 */
[----:B------:R-:W-:Y:S01]  /*6b880*/  VIADD R0, R3, 0xbd ;  /* 0x000000bd03007836 */ /* 0x000fe20000000000 */
[----:B------:R0:W-:Y:S01]  /*6b890*/  @P4 STG.E.U16 desc[UR8][R18.64], R22 ;  /* 0x0000001612004986 */ /* 0x0001e2000c101508 */
[----:B------:R-:W-:Y:S01]  /*6b8a0*/  ISETP.LT.AND P4, PT, R29, UR10, !P1 ;  /* 0x0000000a1d007c0c */ /* 0x000fe2000cf81270 */
[----:B-1----:R-:W-:-:S02]  /*6b8b0*/  VIADD R6, R20, UR4 ;  /* 0x0000000414067c36 */ /* 0x002fc40008000000 */
[----:B0-----:R-:W2:Y:S01]  /*6b8c0*/  LDL.LU R2, [R1+0x2d0] ;  /* 0x0002d00001027983 */ /* 0x001ea20000300800 */
[----:B------:R-:W-:Y:S01]  /*6b8d0*/  ISETP.LT.AND P1, PT, R15, UR12, !P1 ;  /* 0x0000000c0f007c0c */ /* 0x000fe2000cf21270 */
[----:B------:R-:W-:Y:S01]  /*6b8e0*/  ULDC UR4, c[0x0][0x248] ;  /* 0x0000920000047ab9 */ /* 0x000fe20000000800 */
[----:B------:R-:W-:Y:S02]  /*6b8f0*/  ISETP.LT.AND P6, PT, R29, UR14, !P2 ;  /* 0x0000000e1d007c0c */ /* 0x000fe4000d7c1270 */
[----:B------:R-:W-:Y:S01]  /*6b900*/  ISETP.GE.AND P0, PT, R0, UR6, PT ;  /* 0x0000000600007c0c */ /* 0x000fe2000bf06270 */
[C---:B------:R-:W-:Y:S01]  /*6b910*/  VIADD R0, R6.reuse, UR4 ;  /* 0x0000000406007c36 */ /* 0x040fe20008000000 */
[----:B------:R-:W-:Y:S01]  /*6b920*/  ULDC UR6, c[0x0][0x228] ;  /* 0x00008a0000067ab9 */ /* 0x000fe20000000800 */
[C---:B------:R-:W-:Y:S01]  /*6b930*/  IMAD.WIDE R4, R6.reuse, 0x2, R26 ;  /* 0x0000000206047825 */ /* 0x040fe200078e021a */
[----:B------:R-:W-:Y:S01]  /*6b940*/  ULDC UR10, c[0x0][0x228] ;  /* 0x00008a00000a7ab9 */ /* 0x000fe20000000800 */
[----:B------:R-:W-:Y:S01]  /*6b950*/  ULDC UR4, c[0x0][0x22c] ;  /* 0x00008b0000047ab9 */ /* 0x000fe20000000800 */
[----:B------:R-:W-:Y:S01]  /*6b960*/  ULDC UR12, c[0x0][0x228] ;  /* 0x00008a00000c7ab9 */ /* 0x000fe20000000800 */
[----:B------:R-:W-:Y:S01]  /*6b970*/  IMAD.WIDE R6, R6, 0x2, R24 ;  /* 0x0000000206067825 */ /* 0x000fe200078e0218 */
[----:B------:R-:W-:-:S03]  /*6b980*/  ULDC UR14, c[0x0][0x228] ;  /* 0x00008a00000e7ab9 */ /* 0x000fc60000000800 */
[----:B------:R-:W-:Y:S01]  /*6b990*/  IMAD.WIDE R16, R0, 0x2, R26 ;  /* 0x0000000200107825 */ /* 0x000fe200078e021a */
[----:B------:R-:W-:Y:S01]  /*6b9a0*/  ISETP.LT.AND P2, PT, R15, UR6, !P2 ;  /* 0x000000060f007c0c */ /* 0x000fe2000d741270 */
[----:B------:R-:W-:Y:S02]  /*6b9b0*/  ULDC UR6, c[0x0][0x22c] ;  /* 0x00008b0000067ab9 */ /* 0x000fe40000000800 */
[C---:B------:R-:W-:Y:S02]  /*6b9c0*/  VIADD R18, R3.reuse, 0xbe ;  /* 0x000000be03127836 */ /* 0x040fe40000000000 */
[C---:B------:R-:W-:Y:S01]  /*6b9d0*/  VIADD R20, R3.reuse, 0xc0 ;  /* 0x000000c003147836 */ /* 0x040fe20000000000 */
[----:B---3--:R-:W-:Y:S01]  /*6b9e0*/  PRMT R19, R14, 0x7632, R19 ;  /* 0x000076320e137816 */ /* 0x008fe20000000013 */
[----:B------:R0:W-:Y:S04]  /*6b9f0*/  @P4 STG.E.U16 desc[UR8][R4.64], R14 ;  /* 0x0000000e04004986 */ /* 0x0001e8000c101508 */
[----:B------:R1:W-:Y:S04]  /*6ba00*/  @P1 STG.E.U16 desc[UR8][R6.64], R19 ;  /* 0x0000001306001986 */ /* 0x0003e8000c101508 */
[----:B0-----:R-:W3:Y:S01]  /*6ba10*/  LDL.LU R14, [R1+0x2c4] ;  /* 0x0002c400010e7983 */ /* 0x001ee20000300800 */
[----:B------:R-:W-:Y:S01]  /*6ba20*/  ISETP.GE.AND P4, PT, R18, UR4, PT ;  /* 0x0000000412007c0c */ /* 0x000fe2000bf86270 */
[----:B------:R-:W-:Y:S01]  /*6ba30*/  VIADD R4, R3, 0xbf ;  /* 0x000000bf03047836 */ /* 0x000fe20000000000 */
[----:B------:R-:W-:Y:S01]  /*6ba40*/  ULDC UR4, c[0x0][0x248] ;  /* 0x0000920000047ab9 */ /* 0x000fe20000000800 */
[----:B------:R0:W-:Y:S01]  /*6ba50*/  @P6 STG.E.U16 desc[UR8][R16.64], R13 ;  /* 0x0000000d10006986 */ /* 0x0001e2000c101508 */
[----:B-1----:R-:W-:-:S02]  /*6ba60*/  PRMT R19, R13, 0x7632, R19 ;  /* 0x000076320d137816 */ /* 0x002fc40000000013 */
[----:B------:R-:W-:Y:S01]  /*6ba70*/  ISETP.LT.AND P6, PT, R29, UR10, !P5 ;  /* 0x0000000a1d007c0c */ /* 0x000fe2000efc1270 */
[----:B------:R-:W-:Y:S01]  /*6ba80*/  VIADD R18, R0, UR4 ;  /* 0x0000000400127c36 */ /* 0x000fe20008000000 */
[----:B0-----:R-:W3:Y:S01]  /*6ba90*/  LDL.LU R13, [R1+0x2d4] ;  /* 0x0002d400010d7983 */ /* 0x001ee20000300800 */
        /* <DEDUP_REMOVED lines=27> */
[----:B-1----:R-:W-:Y:S01]  /*6bc50*/  VIADD R0, R3, 0xc1 ;  /* 0x000000c103007836 */ /* 0x002fe20000000000 */
[----:B------:R-:W-:Y:S01]  /*6bc60*/  ULDC UR14, c[0x0][0x228] ;  /* 0x00008a00000e7ab9 */ /* 0x000fe20000000800 */
[----:B------:R-:W-:Y:S01]  /*6bc70*/  IMAD.WIDE R6, R6, 0x2, R24 ;  /* 0x0000000206067825 */ /* 0x000fe200078e0218 */
[----:B------:R-:W-:Y:S01]  /*6bc80*/  ULDC UR6, c[0x0][0x22c] ;  /* 0x00008b0000067ab9 */ /* 0x000fe20000000800 */
[----:B------:R-:W-:Y:S01]  /*6bc90*/  ULDC UR16, c[0x0][0x228] ;  /* 0x00008a0000107ab9 */ /* 0x000fe20000000800 */
[----:B0-----:R-:W4:Y:S01]  /*6bca0*/  LDL.LU R10, [R1+0x2d8] ;  /* 0x0002d800010a7983 */ /* 0x001f220000300800 */
[----:B------:R-:W-:Y:S01]  /*6bcb0*/  IMAD.WIDE R16, R20, 0x2, R26 ;  /* 0x0000000214107825 */ /* 0x000fe200078e021a */
[----:B------:R-:W-:Y:S01]  /*6bcc0*/  ISETP.GE.AND P5, PT, R0, UR10, PT ;  /* 0x0000000a00007c0c */ /* 0x000fe2000bfa6270 */
[----:B------:R-:W-:-:S02]  /*6bcd0*/  ULDC UR10, c[0x0][0x228] ;  /* 0x00008a00000a7ab9 */ /* 0x000fc40000000800 */
[C---:B------:R-:W-:Y:S01]  /*6bce0*/  IMAD.WIDE R18, R20.reuse, 0x2, R24 ;  /* 0x0000000214127825 */ /* 0x040fe200078e0218 */
[----:B------:R0:W-:Y:S01]  /*6bcf0*/  @P0 STG.E.U16 desc[UR8][R6.64], R22 ;  /* 0x0000001606000986 */ /* 0x0001e2000c101508 */
[----:B------:R-:W-:Y:S02]  /*6bd00*/  ULDC UR18, c[0x0][0x228] ;  /* 0x00008a0000127ab9 */ /* 0x000fe40000000800 */
[----:B------:R-:W-:Y:S01]  /*6bd10*/  VIADD R0, R3, 0xc2 ;  /* 0x000000c203007836 */ /* 0x000fe20000000000 */
[----:B------:R-:W-:Y:S01]  /*6bd20*/  PRMT R21, R9, 0x7632, R21 ;  /* 0x0000763209157816 */ /* 0x000fe20000000015 */
[----:B------:R1:W-:Y:S04]  /*6bd30*/  @P6 STG.E.U16 desc[UR8][R16.64], R9 ;  /* 0x0000000910006986 */ /* 0x0003e8000c101508 */
[----:B------:R2:W-:Y:S01]  /*6bd40*/  @P4 STG.E.U16 desc[UR8][R18.64], R21 ;  /* 0x0000001512004986 */ /* 0x0005e2000c101508 */
[----:B------:R-:W-:Y:S01]  /*6bd50*/  ISETP.LT.AND P4, PT, R29, UR10, !P1 ;  /* 0x0000000a1d007c0c */ /* 0x000fe2000cf81270 */
[----:B0-----:R-:W-:Y:S01]  /*6bd60*/  VIADD R6, R20, UR4 ;  /* 0x0000000414067c36 */ /* 0x001fe20008000000 */
[----:B------:R-:W-:Y:S01]  /*6bd70*/  ISETP.LT.AND P1, PT, R15, UR12, !P1 ;  /* 0x0000000c0f007c0c */ /* 0x000fe2000cf21270 */
[----:B------:R-:W-:Y:S01]  /*6bd80*/  ULDC UR4, c[0x0][0x248] ;  /* 0x0000920000047ab9 */ /* 0x000fe20000000800 */
[----:B-1----:R-:W4:Y:S01]  /*6bd90*/  LDL.LU R9, [R1+0x2cc] ;  /* 0x0002cc0001097983 */ /* 0x002f220000300800 */
[----:B------:R-:W-:Y:S01]  /*6bda0*/  ISETP.LT.AND P6, PT, R29, UR14, !P2 ;  /* 0x0000000e1d007c0c */ /* 0x000fe2000d7c1270 */
[----:B------:R-:W-:Y:S01]  /*6bdb0*/  IMAD.WIDE R4, R6, 0x2, R26 ;  /* 0x0000000206047825 */ /* 0x000fe200078e021a */
[----:B------:R-:W-:Y:S01]  /*6bdc0*/  ISETP.GE.AND P0, PT, R0, UR6, PT ;  /* 0x0000000600007c0c */ /* 0x000fe2000bf06270 */
[----:B------:R-:W-:Y:S01]  /*6bdd0*/  ULDC UR6, c[0x0][0x228] ;  /* 0x00008a0000067ab9 */ /* 0x000fe20000000800 */
[----:B------:R-:W-:Y:S01]  /*6bde0*/  ULDC UR10, c[0x0][0x228] ;  /* 0x00008a00000a7ab9 */ /* 0x000fe20000000800 */
[C---:B------:R-:W-:Y:S01]  /*6bdf0*/  VIADD R0, R6.reuse, UR4 ;  /* 0x0000000406007c36 */ /* 0x040fe20008000000 */
[----:B------:R-:W-:Y:S01]  /*6be00*/  ULDC UR4, c[0x0][0x22c] ;  /* 0x00008b0000047ab9 */ /* 0x000fe20000000800 */
[----:B------:R-:W-:Y:S01]  /*6be10*/  IMAD.WIDE R6, R6, 0x2, R24 ;  /* 0x0000000206067825 */ /* 0x000fe200078e0218 */
[----:B--2---:R-:W-:Y:S01]  /*6be20*/  PRMT R19, R8, 0x7632, R19 ;  /* 0x0000763208137816 */ /* 0x004fe20000000013 */
[----:B------:R0:W-:Y:S01]  /*6be30*/  @P4 STG.E.U16 desc[UR8][R4.64], R8 ;  /* 0x0000000804004986 */ /* 0x0001e2000c101508 */
[----:B------:R-:W-:Y:S01]  /*6be40*/  ULDC UR12, c[0x0][0x228] ;  /* 0x00008a00000c7ab9 */ /* 0x000fe20000000800 */
[----:B------:R-:W-:Y:S01]  /*6be50*/  IMAD.WIDE R16, R0, 0x2, R26 ;  /* 0x0000000200107825 */ /* 0x000fe200078e021a */
[----:B------:R-:W-:Y:S01]  /*6be60*/  ISETP.LT.AND P2, PT, R15, UR6, !P2 ;  /* 0x000000060f007c0c */ /* 0x000fe2000d741270 */
[----:B------:R1:W-:Y:S01]  /*6be70*/  @P1 STG.E.U16 desc[UR8][R6.64], R19 ;  /* 0x0000001306001986 */ /* 0x0003e2000c101508 */
[----:B------:R-:W-:Y:S01]  /*6be80*/  ULDC UR6, c[0x0][0x22c] ;  /* 0x00008b0000067ab9 */ /* 0x000fe20000000800 */
[C---:B------:R-:W-:Y:S01]  /*6be90*/  VIADD R18, R3.reuse, 0xc3 ;  /* 0x000000c303127836 */ /* 0x040fe20000000000 */
[----:B------:R-:W-:Y:S01]  /*6bea0*/  ULDC UR14, c[0x0][0x228] ;  /* 0x00008a00000e7ab9 */ /* 0x000fe20000000800 */
[----:B0-----:R-:W2:Y:S03]  /*6beb0*/  LDL.LU R8, [R1+0x2dc] ;  /* 0x0002dc0001087983 */ /* 0x001ea60000300800 */
[----:B------:R-:W-:Y:S01]  /*6bec0*/  ISETP.GE.AND P4, PT, R18, UR4, PT ;  /* 0x0000000412007c0c */ /* 0x000fe2000bf86270 */
[----:B------:R-:W-:Y:S01]  /*6bed0*/  VIADD R4, R3, 0xc4 ;  /* 0x000000c403047836 */ /* 0x000fe20000000000 */
[----:B------:R-:W-:Y:S01]  /*6bee0*/  ULDC UR4, c[0x0][0x248] ;  /* 0x0000920000047ab9 */ /* 0x000fe20000000800 */
[----:B------:R-:W2:Y:S01]  /*6bef0*/  LDL.LU R23, [R1+0x2f0] ;  /* 0x0002f00001177983 */ /* 0x000ea20000300800 */
[----:B------:R-:W-:Y:S01]  /*6bf00*/  VIADD R18, R0, UR4 ;  /* 0x0000000400127c36 */ /* 0x000fe20008000000 */
[----:B------:R-:W-:Y:S01]  /*6bf10*/  ULDC UR4, c[0x0][0x22c] ;  /* 0x00008b0000047ab9 */ /* 0x000fe20000000800 */
[----:B------:R-:W-:Y:S01]  /*6bf20*/  ISETP.GE.AND P1, PT, R4, UR6, PT ;  /* 0x0000000604007c0c */ /* 0x000fe2000bf26270 */
[----:B------:R0:W-:Y:S01]  /*6bf30*/  @P6 STG.E.U16 desc[UR8][R16.64], R28 ;  /* 0x0000001c10006986 */ /* 0x0001e2000c101508 */
[----:B------:R-:W-:Y:S01]  /*6bf40*/  ISETP.LT.AND P6, PT, R29, UR10, !P5 ;  /* 0x0000000a1d007c0c */ /* 0x000fe2000efc1270 */
[----:B------:R-:W-:Y:S01]  /*6bf50*/  IMAD.WIDE R4, R0, 0x2, R24 ;  /* 0x0000000200047825 */ /* 0x000fe200078e0218 */
[----:B------:R-:W-:Y:S01]  /*6bf60*/  ISETP.LT.AND P5, PT, R15, UR12, !P5 ;  /* 0x0000000c0f007c0c */ /* 0x000fe2000efa1270 */
[----:B------:R-:W-:Y:S01]  /*6bf70*/  ULDC UR12, c[0x0][0x228] ;  /* 0x00008a00000c7ab9 */ /* 0x000fe20000000800 */
[----:B-1----:R-:W-:Y:S01]  /*6bf80*/  PRMT R19, R28, 0x7632, R19 ;  /* 0x000076321c137816 */ /* 0x002fe20000000013 */
[----:B------:R-:W-:Y:S01]  /*6bf90*/  IMAD.WIDE R6, R18, 0x2, R26 ;  /* 0x0000000212067825 */ /* 0x000fe200078e021a */
[----:B------:R-:W-:Y:S01]  /*6bfa0*/  ULDC UR6, c[0x0][0x248] ;  /* 0x0000920000067ab9 */ /* 0x000fe20000000800 */
[----:B------:R-:W-:-:S02]  /*6bfb0*/  ULDC UR10, c[0x0][0x22c] ;  /* 0x00008b00000a7ab9 */ /* 0x000fc40000000800 */
[----:B------:R-:W-:Y:S02]  /*6bfc0*/  VIADD R20, R3, 0xc5 ;  /* 0x000000c503147836 */ /* 0x000fe40000000000 */
[----:B0-----:R-:W-:Y:S01]  /*6bfd0*/  IMAD.WIDE R16, R18, 0x2, R24 ;  /* 0x0000000212107825 */ /* 0x001fe200078e0218 */
[----:B------:R-:W-:Y:S01]  /*6bfe0*/  @P2 STG.E.U16 desc[UR8][R4.64], R19 ;  /* 0x0000001304002986 */ /* 0x000fe2000c101508 */
[----:B------:R-:W-:-:S03]  /*6bff0*/  PRMT R0, R2, 0x7632, R0 ;  /* 0x0000763202007816 */ /* 0x000fc60000000000 */
[----:B------:R0:W-:Y:S01]  /*6c000*/  @P6 STG.E.U16 desc[UR8][R6.64], R2 ;  /* 0x0000000206006986 */ /* 0x0001e2000c101508 */
[----:B------:R-:W-:Y:S01]  /*6c010*/  ISETP.GE.AND P2, PT, R20, UR4, PT ;  /* 0x0000000414007c0c */ /* 0x000fe2000bf46270 */
[----:B------:R-:W-:Y:S02]  /*6c020*/  ULDC UR4, c[0x0][0x248] ;  /* 0x0000920000047ab9 */ /* 0x000fe40000000800 */
[----:B------:R-:W2:Y:S04]  /*6c030*/  LDL.LU R28, [R1+0x2e0] ;  /* 0x0002e000011c7983 */ /* 0x000ea80000300800 */
[----:B------:R1:W-:Y:S01]  /*6c040*/  @P5 STG.E.U16 desc[UR8][R16.64], R0 ;  /* 0x0000000010005986 */ /* 0x0003e2000c101508 */
[----:B------:R-:W-:Y:S01]  /*6c050*/  ISETP.LT.AND P5, PT, R29, UR12, !P0 ;  /* 0x0000000c1d007c0c */ /* 0x000fe2000c7a1270 */
[----:B------:R-:W-:Y:S01]  /*6c060*/  ULDC UR12, c[0x0][0x228] ;  /* 0x00008a00000c7ab9 */ /* 0x000fe20000000800 */
[----:B------:R-:W-:Y:S01]  /*6c070*/  ISETP.LT.AND P0, PT, R15, UR14, !P0 ;  /* 0x0000000e0f007c0c */ /* 0x000fe2000c701270 */
[----:B0-----:R-:W-:Y:S01]  /*6c080*/  VIADD R6, R18, UR4 ;  /* 0x0000000412067c36 */ /* 0x001fe20008000000 */
[----:B------:R-:W2:Y:S01]  /*6c090*/  LDL.LU R2, [R1+0x2f4] ;  /* 0x0002f40001027983 */ /* 0x000ea20000300800 */
[----:B------:R-:W-:Y:S01]  /*6c0a0*/  ISETP.LT.AND P6, PT, R29, UR16, !P4 ;  /* 0x000000101d007c0c */ /* 0x000fe2000e7c1270 */
[----:B------:R-:W-:Y:S01]  /*6c0b0*/  ULDC UR4, c[0x0][0x248] ;  /* 0x0000920000047ab9 */ /* 0x000fe20000000800 */
[----:B------:R-:W-:Y:S01]  /*6c0c0*/  ISETP.LT.AND P4, PT, R15, UR18, !P4 ;  /* 0x000000120f007c0c */ /* 0x000fe2000e781270 */
[C---:B------:R-:W-:Y:S01]  /*6c0d0*/  IMAD.WIDE R4, R6.reuse, 0x2, R26 ;  /* 0x0000000206047825 */ /* 0x040fe200078e021a */
[----:B------:R-:W-:Y:S01]  /*6c0e0*/  ULDC UR14, c[0x0][0x228] ;  /* 0x00008a00000e7ab9 */ /* 0x000fe20000000800 */
[----:B------:R-:W-:Y:S01]  /*6c0f0*/  ULDC UR16, c[0x0][0x228] ;  /* 0x00008a0000107ab9 */ /* 0x000fe20000000800 */
[----:B------:R-:W-:Y:S01]  /*6c100*/  ULDC UR18, c[0x0][0x228] ;  /* 0x00008a0000127ab9 */ /* 0x000fe20000000800 */
[----:B------:R-:W-:Y:S01]  /*6c110*/  VIADD R20, R6, UR6 ;  /* 0x0000000606147c36 */ /* 0x000fe20008000000 */
[----:B------:R-:W-:Y:S01]  /*6c120*/  ULDC UR6, c[0x0][0x22c] ;  /* 0x00008b0000067ab9 */ /* 0x000fe20000000800 */
[----:B-1----:R-:W-:-:S02]  /*6c130*/  VIADD R0, R3, 0xc6 ;  /* 0x000000c603007836 */ /* 0x002fc40000000000 */
[----:B------:R-:W-:-:S04]  /*6c140*/  IMAD.WIDE R6, R6, 0x2, R24 ;  /* 0x0000000206067825 */ /* 0x000fc800078e0218 */
[----:B------:R-:W-:-:S04]  /*6c150*/  IMAD.WIDE R16, R20, 0x2, R26 ;  /* 0x0000000214107825 */ /* 0x000fc800078e021a */
[----:B------:R-:W-:Y:S01]  /*6c160*/  IMAD.WIDE R18, R20, 0x2, R24 ;  /* 0x0000000214127825 */ /* 0x000fe200078e0218 */
[----:B---3--:R-:W-:Y:S01]  /*6c170*/  PRMT R21, R14, 0x7632, R21 ;  /* 0x000076320e157816 */ /* 0x008fe20000000015 */
[----:B------:R0:W-:Y:S01]  /*6c180*/  @P5 STG.E.U16 desc[UR8][R4.64], R14 ;  /* 0x0000000e04005986 */ /* 0x0001e2000c101508 */
[----:B------:R-:W-:Y:S01]  /*6c190*/  ISETP.GE.AND P5, PT, R0, UR10, PT ;  /* 0x0000000a00007c0c */ /* 0x000fe2000bfa6270 */
[----:B------:R-:W-:Y:S02]  /*6c1a0*/  ULDC UR10, c[0x0][0x228] ;  /* 0x00008a00000a7ab9 */ /* 0x000fe40000000800 */
[----:B------:R1:W-:Y:S04]  /*6c1b0*/  @P0 STG.E.U16 desc[UR8][R6.64], R21 ;  /* 0x0000001506000986 */ /* 0x0003e8000c101508 */
[----:B0-----:R-:W3:Y:S01]  /*6c1c0*/  LDL.LU R14, [R1+0x2e4] ;  /* 0x0002e400010e7983 */ /* 0x001ee20000300800 */
[----:B------:R-:W-:-:S03]  /*6c1d0*/  PRMT R22, R13, 0x7632, R22 ;  /* 0x000076320d167816 */ /* 0x000fc60000000016 */
[----:B------:R0:W-:Y:S04]  /*6c1e0*/  @P6 STG.E.U16 desc[UR8][R16.64], R13 ;  /* 0x0000000d10006986 */ /* 0x0001e8000c101508 */
[----:B------:R4:W-:Y:S01]  /*6c1f0*/  @P4 STG.E.U16 desc[UR8][R18.64], R22 ;  /* 0x0000001612004986 */ /* 0x0009e2000c101508 */
[----:B------:R-:W-:Y:S01]  /*6c200*/  ISETP.LT.AND P4, PT, R29, UR10, !P1 ;  /* 0x0000000a1d007c0c */ /* 0x000fe2000cf81270 */
[----:B-1----:R-:W-:Y:S02]  /*6c210*/  VIADD R6, R20, UR4 ;  /* 0x0000000414067c36 */ /* 0x002fe40008000000 */
[----:B0-----:R-:W3:Y:S02]  /*6c220*/  LDL.LU R13, [R1+0x2f8] ;  /* 0x0002f800010d7983 */ /* 0x001ee40000300800 */
[----:B------:R-:W-:Y:S01]  /*6c230*/  IMAD.WIDE R4, R6, 0x2, R26 ;  /* 0x0000000206047825 */ /* 0x000fe200078e021a */
[----:B------:R-:W-:Y:S01]  /*6c240*/  ISETP.LT.AND P1, PT, R15, UR12, !P1 ;  /* 0x0000000c0f007c0c */ /* 0x000fe2000cf21270 */
[----:B------:R-:W-:-:S02]  /*6c250*/  ULDC UR4, c[0x0][0x248] ;  /* 0x0000920000047ab9 */ /* 0x000fc40000000800 */
        /* <DEDUP_REMOVED lines=46> */
[----:B------:R-:W-:Y:S01]  /*6c540*/  ISETP.LT.AND P6, PT, R29, UR16, !P4 ;  /* 0x000000101d007c0c */ /* 0x000fe2000e7c1270 */
[----:B------:R-:W-:Y:S01]  /*6c550*/  ULDC UR16, c[0x0][0x228] ;  /* 0x00008a0000107ab9 */ /* 0x000fe20000000800 */
[----:B------:R-:W-:Y:S01]  /*6c560*/  ISETP.LT.AND P4, PT, R15, UR18, !P4 ;  /* 0x000000120f007c0c */ /* 0x000fe2000e781270 */
[----:B0-----:R-:W-:Y:S01]  /*6c570*/  VIADD R6, R18, UR4 ;  /* 0x0000000412067c36 */ /* 0x001fe20008000000 */
[----:B------:R-:W4:Y:S01]  /*6c580*/  LDL.LU R9, [R1+0x2ec] ;  /* 0x0002ec0001097983 */ /* 0x000f220000300800 */
[----:B------:R-:W-:Y:S01]  /*6c590*/  ULDC UR4, c[0x0][0x248] ;  /* 0x0000920000047ab9 */ /* 0x000fe20000000800 */
[----:B------:R-:W-:Y:S01]  /*6c5a0*/  ULDC UR18, c[0x0][0x228] ;  /* 0x00008a0000127ab9 */ /* 0x000fe20000000800 */
[C---:B------:R-:W-:Y:S01]  /*6c5b0*/  VIADD R20, R6.reuse, UR6 ;  /* 0x0000000606147c36 */ /* 0x040fe20008000000 */
[----:B------:R-:W-:Y:S01]  /*6c5c0*/  ULDC UR6, c[0x0][0x22c] ;  /* 0x00008b0000067ab9 */ /* 0x000fe20000000800 */
[----:B------:R-:W-:Y:S01]  /*6c5d0*/  IMAD.WIDE R4, R6, 0x2, R26 ;  /* 0x0000000206047825 */ /* 0x000fe200078e021a */
[----:B--2---:R-:W-:-:S03]  /*6c5e0*/  PRMT R22, R8, 0x7632, R22 ;  /* 0x0000763208167816 */ /* 0x004fc60000000016 */
[----:B-1----:R-:W-:Y:S02]  /*6c5f0*/  VIADD R0, R3, 0xcb ;  /* 0x000000cb03007836 */ /* 0x002fe40000000000 */
[----:B------:R-:W-:Y:S01]  /*6c600*/  IMAD.WIDE R6, R6, 0x2, R24 ;  /* 0x0000000206067825 */ /* 0x000fe200078e0218 */
[----:B------:R-:W-:-:S03]  /*6c610*/  PRMT R21, R23, 0x7632, R21 ;  /* 0x0000763217157816 */ /* 0x000fc60000000015 */
[C---:B------:R-:W-:Y:S01]  /*6c620*/  IMAD.WIDE R16, R20.reuse, 0x2, R26 ;  /* 0x0000000214107825 */ /* 0x040fe200078e021a */
[----:B------:R0:W-:Y:S03]  /*6c630*/  @P5 STG.E.U16 desc[UR8][R4.64], R8 ;  /* 0x0000000804005986 */ /* 0x0001e6000c101508 */
[----:B------:R-:W-:Y:S01]  /*6c640*/  IMAD.WIDE R18, R20, 0x2, R24 ;  /* 0x0000000214127825 */ /* 0x000fe200078e0218 */
[----:B------:R-:W-:Y:S01]  /*6c650*/  ISETP.GE.AND P5, PT, R0, UR10, PT ;  /* 0x0000000a00007c0c */ /* 0x000fe2000bfa6270 */
[----:B------:R1:W-:Y:S01]  /*6c660*/  @P0 STG.E.U16 desc[UR8][R6.64], R22 ;  /* 0x0000001606000986 */ /* 0x0003e2000c101508 */
[----:B------:R-:W-:Y:S01]  /*6c670*/  ULDC UR10, c[0x0][0x228] ;  /* 0x00008a00000a7ab9 */ /* 0x000fe20000000800 */
[----:B------:R-:W-:Y:S02]  /*6c680*/  VIADD R0, R3, 0xcc ;  /* 0x000000cc03007836 */ /* 0x000fe40000000000 */
[----:B------:R2:W-:Y:S04]  /*6c690*/  @P6 STG.E.U16 desc[UR8][R16.64], R23 ;  /* 0x0000001710006986 */ /* 0x0005e8000c101508 */
[----:B0-----:R-:W4:Y:S01]  /*6c6a0*/  LDL.LU R8, [R1+0x310] ;  /* 0x0003100001087983 */ /* 0x001f220000300800 */
[----:B------:R-:W-:Y:S01]  /*6c6b0*/  ISETP.LT.AND P6, PT, R29, UR14, !P2 ;  /* 0x0000000e1d007c0c */ /* 0x000fe2000d7c1270 */
[----:B------:R-:W-:-:S02]  /*6c6c0*/  ULDC UR14, c[0x0][0x228] ;  /* 0x00008a00000e7ab9 */ /* 0x000fc40000000800 */
[----:B------:R0:W-:Y:S01]  /*6c6d0*/  @P4 STG.E.U16 desc[UR8][R18.64], R21 ;  /* 0x0000001512004986 */ /* 0x0001e2000c101508 */
[----:B------:R-:W-:Y:S01]  /*6c6e0*/  ISETP.LT.AND P4, PT, R29, UR10, !P1 ;  /* 0x0000000a1d007c0c */ /* 0x000fe2000cf81270 */
[----:B-1----:R-:W-:Y:S01]  /*6c6f0*/  VIADD R6, R20, UR4 ;  /* 0x0000000414067c36 */ /* 0x002fe20008000000 */
[----:B------:R-:W-:Y:S01]  /*6c700*/  ISETP.LT.AND P1, PT, R15, UR12, !P1 ;  /* 0x0000000c0f007c0c */ /* 0x000fe2000cf21270 */
[----:B------:R-:W-:Y:S01]  /*6c710*/  ULDC UR4, c[0x0][0x248] ;  /* 0x0000920000047ab9 */ /* 0x000fe20000000800 */
[----:B------:R-:W-:Y:S01]  /*6c720*/  ISETP.GE.AND P0, PT, R0, UR6, PT ;  /* 0x0000000600007c0c */ /* 0x000fe2000bf06270 */
[C---:B------:R-:W-:Y:S01]  /*6c730*/  VIADD R0, R6.reuse, UR4 ;  /* 0x0000000406007c36 */ /* 0x040fe20008000000 */
[----:B--2---:R-:W2:Y:S01]  /*6c740*/  LDL.LU R23, [R1+0x300] ;  /* 0x0003000001177983 */ /* 0x004ea20000300800 */
[----:B------:R-:W-:Y:S01]  /*6c750*/  IMAD.WIDE R4, R6, 0x2, R26 ;  /* 0x0000000206047825 */ /* 0x000fe200078e021a */
[----:B------:R-:W-:Y:S01]  /*6c760*/  ULDC UR6, c[0x0][0x228] ;  /* 0x00008a0000067ab9 */ /* 0x000fe20000000800 */
[----:B------:R-:W-:Y:S01]  /*6c770*/  ULDC UR10, c[0x0][0x228] ;  /* 0x00008a00000a7ab9 */ /* 0x000fe20000000800 */
[----:B------:R-:W-:Y:S01]  /*6c780*/  ULDC UR4, c[0x0][0x22c] ;  /* 0x00008b0000047ab9 */ /* 0x000fe20000000800 */
[----:B0-----:R-:W-:Y:S01]  /*6c790*/  PRMT R19, R28, 0x7632, R19 ;  /* 0x000076321c137816 */ /* 0x001fe20000000013 */
[----:B------:R-:W-:Y:S01]  /*6c7a0*/  IMAD.WIDE R6, R6, 0x2, R24 ;  /* 0x0000000206067825 */ /* 0x000fe200078e0218 */
[----:B------:R0:W-:Y:S01]  /*6c7b0*/  @P4 STG.E.U16 desc[UR8][R4.64], R28 ;  /* 0x0000001c04004986 */ /* 0x0001e2000c101508 */
[----:B------:R-:W-:-:S02]  /*6c7c0*/  ULDC UR12, c[0x0][0x228] ;  /* 0x00008a00000c7ab9 */ /* 0x000fc40000000800 */
[----:B------:R-:W-:Y:S01]  /*6c7d0*/  IMAD.WIDE R16, R0, 0x2, R26 ;  /* 0x0000000200107825 */ /* 0x000fe200078e021a */
[----:B------:R1:W-:Y:S03]  /*6c7e0*/  @P1 STG.E.U16 desc[UR8][R6.64], R19 ;  /* 0x0000001306001986 */ /* 0x0003e6000c101508 */
[----:B------:R-:W-:Y:S01]  /*6c7f0*/  VIADD R18, R3, 0xcd ;  /* 0x000000cd03127836 */ /* 0x000fe20000000000 */
[----:B------:R1:W-:Y:S01]  /*6c800*/  @P6 STG.E.U16 desc[UR8][R16.64], R2 ;  /* 0x0000000210006986 */ /* 0x0003e2000c101508 */
[----:B------:R-:W-:Y:S01]  /*6c810*/  ISETP.LT.AND P2, PT, R15, UR6, !P2 ;  /* 0x000000060f007c0c */ /* 0x000fe2000d741270 */
[----:B------:R-:W-:Y:S02]  /*6c820*/  ULDC UR6, c[0x0][0x22c] ;  /* 0x00008b0000067ab9 */ /* 0x000fe40000000800 */
[----:B0-----:R-:W2:Y:S01]  /*6c830*/  LDL.LU R28, [R1+0x314] ;  /* 0x00031400011c7983 */ /* 0x001ea20000300800 */
[----:B------:R-:W-:Y:S01]  /*6c840*/  ISETP.LT.AND P6, PT, R29, UR10, !P5 ;  /* 0x0000000a1d007c0c */ /* 0x000fe2000efc1270 */
[----:B------:R-:W-:Y:S01]  /*6c850*/  VIADD R4, R3, 0xce ;  /* 0x000000ce03047836 */ /* 0x000fe20000000000 */
[----:B------:R-:W-:Y:S01]  /*6c860*/  ISETP.GE.AND P4, PT, R18, UR4, PT ;  /* 0x0000000412007c0c */ /* 0x000fe2000bf86270 */
[----:B------:R-:W-:Y:S01]  /*6c870*/  ULDC UR4, c[0x0][0x248] ;  /* 0x0000920000047ab9 */ /* 0x000fe20000000800 */
[----:B------:R-:W-:Y:S01]  /*6c880*/  ISETP.LT.AND P5, PT, R15, UR12, !P5 ;  /* 0x0000000c0f007c0c */ /* 0x000fe2000efa1270 */
[----:B------:R-:W-:Y:S01]  /*6c890*/  VIADD R18, R0, UR4 ;  /* 0x0000000400127c36 */ /* 0x000fe20008000000 */
[----:B------:R-:W-:Y:S01]  /*6c8a0*/  ISETP.GE.AND P1, PT, R4, UR6, PT ;  /* 0x0000000604007c0c */ /* 0x000fe2000bf26270 */
[----:B------:R-:W-:Y:S01]  /*6c8b0*/  IMAD.WIDE R4, R0, 0x2, R24 ;  /* 0x0000000200047825 */ /* 0x000fe200078e0218 */
[----:B-1----:R-:W-:Y:S01]  /*6c8c0*/  PRMT R19, R2, 0x7632, R19 ;  /* 0x0000763202137816 */ /* 0x002fe20000000013 */
[----:B------:R-:W-:Y:S01]  /*6c8d0*/  ULDC UR12, c[0x0][0x228] ;  /* 0x00008a00000c7ab9 */ /* 0x000fe20000000800 */
[----:B------:R-:W2:Y:S01]  /*6c8e0*/  LDL.LU R2, [R1+0x304] ;  /* 0x0003040001027983 */ /* 0x000ea20000300800 */
[C---:B------:R-:W-:Y:S01]  /*6c8f0*/  IMAD.WIDE R6, R18.reuse, 0x2, R26 ;  /* 0x0000000212067825 */ /* 0x040fe200078e021a */
[----:B------:R-:W-:Y:S01]  /*6c900*/  ULDC UR4, c[0x0][0x22c] ;  /* 0x00008b0000047ab9 */ /* 0x000fe20000000800 */
[----:B------:R-:W-:Y:S01]  /*6c910*/  ULDC UR6, c[0x0][0x248] ;  /* 0x0000920000067ab9 */ /* 0x000fe20000000800 */
[----:B------:R-:W-:Y:S01]  /*6c920*/  ULDC UR10, c[0x0][0x22c] ;  /* 0x00008b00000a7ab9 */ /* 0x000fe20000000800 */
[----:B------:R-:W-:Y:S01]  /*6c930*/  IMAD.WIDE R16, R18, 0x2, R24 ;  /* 0x0000000212107825 */ /* 0x000fe200078e0218 */
[----:B------:R-:W-:Y:S03]  /*6c940*/  @P2 STG.E.U16 desc[UR8][R4.64], R19 ;  /* 0x0000001304002986 */ /* 0x000fe6000c101508 */
[----:B------:R-:W-:-:S05]  /*6c950*/  VIADD R20, R3, 0xcf ;  /* 0x000000cf03147836 */ /* 0x000fca0000000000 */
[----:B------:R-:W-:Y:S01]  /*6c960*/  ISETP.GE.AND P2, PT, R20, UR4, PT ;  /* 0x0000000414007c0c */ /* 0x000fe2000bf46270 */
[----:B------:R-:W-:Y:S01]  /*6c970*/  ULDC UR4, c[0x0][0x248] ;  /* 0x0000920000047ab9 */ /* 0x000fe20000000800 */
[----:B---3--:R-:W-:Y:S01]  /*6c980*/  PRMT R0, R14, 0x7632, R0 ;  /* 0x000076320e007816 */ /* 0x008fe20000000000 */
[----:B------:R0:W-:Y:S04]  /*6c990*/  @P6 STG.E.U16 desc[UR8][R6.64], R14 ;  /* 0x0000000e06006986 */ /* 0x0001e8000c101508 */
[----:B------:R1:W-:Y:S01]  /*6c9a0*/  @P5 STG.E.U16 desc[UR8][R16.64], R0 ;  /* 0x0000000010005986 */ /* 0x0003e2000c101508 */
[----:B------:R-:W-:Y:S01]  /*6c9b0*/  ISETP.LT.AND P5, PT, R29, UR12, !P0 ;  /* 0x0000000c1d007c0c */ /* 0x000fe2000c7a1270 */
[----:B------:R-:W-:Y:S01]  /*6c9c0*/  ULDC UR12, c[0x0][0x228] ;  /* 0x00008a00000c7ab9 */ /* 0x000fe20000000800 */
[----:B------:R-:W-:Y:S01]  /*6c9d0*/  ISETP.LT.AND P0, PT, R15, UR14, !P0 ;  /* 0x0000000e0f007c0c */ /* 0x000fe2000c701270 */
[----:B------:R-:W-:Y:S01]  /*6c9e0*/  ULDC UR14, c[0x0][0x228] ;  /* 0x00008a00000e7ab9 */ /* 0x000fe20000000800 */
[----:B------:R-:W-:Y:S01]  /*6c9f0*/  ISETP.LT.AND P6, PT, R29, UR16, !P4 ;  /* 0x000000101d007c0c */ /* 0x000fe2000e7c1270 */
[----:B------:R-:W-:Y:S01]  /*6ca00*/  ULDC UR16, c[0x0][0x228] ;  /* 0x00008a0000107ab9 */ /* 0x000fe20000000800 */
[----:B0-----:R-:W-:Y:S01]  /*6ca10*/  VIADD R6, R18, UR4 ;  /* 0x0000000412067c36 */ /* 0x001fe20008000000 */
[----:B------:R-:W3:Y:S01]  /*6ca20*/  LDL.LU R14, [R1+0x318] ;  /* 0x00031800010e7983 */ /* 0x000ee20000300800 */
[----:B------:R-:W-:Y:S01]  /*6ca30*/  ISETP.LT.AND P4, PT, R15, UR18, !P4 ;  /* 0x000000120f007c0c */ /* 0x000fe2000e781270 */
[----:B------:R-:W-:Y:S01]  /*6ca40*/  ULDC UR4, c[0x0][0x248] ;  /* 0x0000920000047ab9 */ /* 0x000fe20000000800 */
[----:B------:R-:W-:Y:S01]  /*6ca50*/  IMAD.WIDE R4, R6, 0x2, R26 ;  /* 0x0000000206047825 */ /* 0x000fe200078e021a */
[----:B------:R-:W-:-:S03]  /*6ca60*/  ULDC UR18, c[0x0][0x228] ;  /* 0x00008a0000127ab9 */ /* 0x000fc60000000800 */
[C---:B------:R-:W-:Y:S01]  /*6ca70*/  VIADD R20, R6.reuse, UR6 ;  /* 0x0000000606147c36 */ /* 0x040fe20008000000 */
[----:B------:R-:W-:Y:S01]  /*6ca80*/  ULDC UR6, c[0x0][0x22c] ;  /* 0x00008b0000067ab9 */ /* 0x000fe20000000800 */
[----:B-1----:R-:W-:Y:S01]  /*6ca90*/  VIADD R0, R3, 0xd0 ;  /* 0x000000d003007836 */ /* 0x002fe20000000000 */
[----:B------:R-:W-:Y:S01]  /*6caa0*/  PRMT R21, R13, 0x7632, R21 ;  /* 0x000076320d157816 */ /* 0x000fe20000000015 */
[----:B------:R-:W-:Y:S01]  /*6cab0*/  IMAD.WIDE R6, R6, 0x2, R24 ;  /* 0x0000000206067825 */ /* 0x000fe200078e0218 */
[----:B------:R0:W-:Y:S03]  /*6cac0*/  @P5 STG.E.U16 desc[UR8][R4.64], R13 ;  /* 0x0000000d04005986 */ /* 0x0001e6000c101508 */
[----:B------:R-:W-:Y:S01]  /*6cad0*/  IMAD.WIDE R16, R20, 0x2, R26 ;  /* 0x0000000214107825 */ /* 0x000fe200078e021a */
[----:B------:R-:W-:-:S03]  /*6cae0*/  ISETP.GE.AND P5, PT, R0, UR10, PT ;  /* 0x0000000a00007c0c */ /* 0x000fc6000bfa6270 */
[----:B------:R-:W-:Y:S01]  /*6caf0*/  IMAD.WIDE R18, R20, 0x2, R24 ;  /* 0x0000000214127825 */ /* 0x000fe200078e0218 */
[----:B------:R1:W-:Y:S01]  /*6cb00*/  @P0 STG.E.U16 desc[UR8][R6.64], R21 ;  /* 0x0000001506000986 */ /* 0x0003e2000c101508 */
[----:B------:R-:W-:-:S03]  /*6cb10*/  ULDC UR10, c[0x0][0x228] ;  /* 0x00008a00000a7ab9 */ /* 0x000fc60000000800 */
[----:B0-----:R-:W3:Y:S01]  /*6cb20*/  LDL.LU R13, [R1+0x308] ;  /* 0x00030800010d7983 */ /* 0x001ee20000300800 */
[----:B-1----:R-:W-:Y:S01]  /*6cb30*/  VIADD R6, R20, UR4 ;  /* 0x0000000414067c36 */ /* 0x002fe20008000000 */
        /* <DEDUP_REMOVED lines=27> */
[----:B------:R-:W-:Y:S01]  /*6ccf0*/  VIADD R4, R3, 0xd3 ;  /* 0x000000d303047836 */ /* 0x000fe20000000000 */
[----:B------:R-:W-:Y:S01]  /*6cd00*/  ISETP.GE.AND P4, PT, R18, UR4, PT ;  /* 0x0000000412007c0c */ /* 0x000fe2000bf86270 */
[----:B------:R-:W-:-:S03]  /*6cd10*/  ULDC UR4, c[0x0][0x248] ;  /* 0x0000920000047ab9 */ /* 0x000fc60000000800 */
[----:B------:R-:W-:Y:S01]  /*6cd20*/  ISETP.GE.AND P1, PT, R4, UR6, PT ;  /* 0x0000000604007c0c */ /* 0x000fe2000bf26270 */
[C---:B------:R-:W-:Y:S01]  /*6cd30*/  VIADD R4, R0.reuse, UR4 ;  /* 0x0000000400047c36 */ /* 0x040fe20008000000 */
[----:B------:R-:W-:Y:S01]  /*6cd40*/  ULDC UR4, c[0x0][0x22c] ;  /* 0x00008b0000047ab9 */ /* 0x000fe20000000800 */
[----:B------:R-:W-:Y:S01]  /*6cd50*/  ULDC UR6, c[0x0][0x248] ;  /* 0x0000920000067ab9 */ /* 0x000fe20000000800 */
[----:B------:R1:W-:Y:S01]  /*6cd60*/  @P6 STG.E.U16 desc[UR8][R16.64], R9 ;  /* 0x0000000910006986 */ /* 0x0003e2000c101508 */
[----:B------:R-:W-:Y:S01]  /*6cd70*/  ISETP.LT.AND P6, PT, R29, UR10, !P5 ;  /* 0x0000000a1d007c0c */ /* 0x000fe2000efc1270 */
[----:B0-----:R-:W-:Y:S01]  /*6cd80*/  IMAD.WIDE R6, R0, 0x2, R24 ;  /* 0x0000000200067825 */ /* 0x001fe200078e0218 */
[----:B------:R-:W-:Y:S01]  /*6cd90*/  ISETP.LT.AND P5, PT, R15, UR12, !P5 ;  /* 0x0000000c0f007c0c */ /* 0x000fe2000efa1270 */
[----:B------:R-:W-:Y:S01]  /*6cda0*/  ULDC UR12, c[0x0][0x228] ;  /* 0x00008a00000c7ab9 */ /* 0x000fe20000000800 */
[----:B------:R-:W-:Y:S01]  /*6cdb0*/  PRMT R5, R9, 0x7632, R5 ;  /* 0x0000763209057816 */ /* 0x000fe20000000005 */
[----:B------:R-:W-:Y:S01]  /*6cdc0*/  IMAD.WIDE R18, R4, 0x2, R24 ;  /* 0x0000000204127825 */ /* 0x000fe200078e0218 */
[----:B------:R-:W-:-:S03]  /*6cdd0*/  ULDC UR10, c[0x0][0x22c] ;  /* 0x00008b00000a7ab9 */ /* 0x000fc60000000800 */
[----:B-1----:R-:W-:Y:S01]  /*6cde0*/  IMAD.WIDE R16, R4, 0x2, R26 ;  /* 0x0000000204107825 */ /* 0x002fe200078e021a */
[----:B------:R0:W-:Y:S01]  /*6cdf0*/  @P2 STG.E.U16 desc[UR8][R6.64], R5 ;  /* 0x0000000506002986 */ /* 0x0001e2000c101508 */
[----:B------:R-:W-:Y:S01]  /*6ce00*/  ISETP.GE.AND P2, PT, R20, UR4, PT ;  /* 0x0000000414007c0c */ /* 0x000fe2000bf46270 */
[----:B------:R-:W-:Y:S02]  /*6ce10*/  ULDC UR4, c[0x0][0x248] ;  /* 0x0000920000047ab9 */ /* 0x000fe40000000800 */
[----:B------:R-:W4:Y:S01]  /*6ce20*/  LDL.LU R9, [R1+0x330] ;  /* 0x0003300001097983 */ /* 0x000f220000300800 */
[----:B------:R-:W-:-:S03]  /*6ce30*/  PRMT R0, R8, 0x7632, R0 ;  /* 0x0000763208007816 */ /* 0x000fc60000000000 */
[----:B------:R-:W-:Y:S01]  /*6ce40*/  @P6 STG.E.U16 desc[UR8][R16.64], R8 ;  /* 0x0000000810006986 */ /* 0x000fe2000c101508 */
[----:B0-----:R-:W-:Y:S01]  /*6ce50*/  VIADD R6, R4, UR4 ;  /* 0x0000000404067c36 */ /* 0x001fe20008000000 */
[C---:B------:R-:W-:Y:S01]  /*6ce60*/  ISETP.LT.AND P6, PT, R29.reuse, UR16, !P4 ;  /* 0x000000101d007c0c */ /* 0x040fe2000e7c1270 */
[----:B------:R-:W-:Y:S01]  /*6ce70*/  ULDC UR4, c[0x0][0x248] ;  /* 0x0000920000047ab9 */ /* 0x000fe20000000800 */
[----:B------:R0:W-:Y:S01]  /*6ce80*/  @P5 STG.E.U16 desc[UR8][R18.64], R0 ;  /* 0x0000000012005986 */ /* 0x0001e2000c101508 */
[----:B------:R-:W-:Y:S01]  /*6ce90*/  ISETP.LT.AND P5, PT, R29, UR12, !P0 ;  /* 0x0000000c1d007c0c */ /* 0x000fe2000c7a1270 */
[C---:B------:R-:W-:Y:S01]  /*6cea0*/  VIADD R20, R6.reuse, UR6 ;  /* 0x0000000606147c36 */ /* 0x040fe20008000000 */
[C---:B------:R-:W-:Y:S01]  /*6ceb0*/  ISETP.LT.AND P0, PT, R15.reuse, UR14, !P0 ;  /* 0x0000000e0f007c0c */ /* 0x040fe2000c701270 */
[C---:B------:R-:W-:Y:S01]  /*6cec0*/  IMAD.WIDE R4, R6.reuse, 0x2, R26 ;  /* 0x0000000206047825 */ /* 0x040fe200078e021a */
[----:B------:R-:W-:Y:S01]  /*6ced0*/  ISETP.LT.AND P4, PT, R15, UR18, !P4 ;  /* 0x000000120f007c0c */ /* 0x000fe2000e781270 */
[----:B------:R-:W-:Y:S01]  /*6cee0*/  ULDC UR12, c[0x0][0x228] ;  /* 0x00008a00000c7ab9 */ /* 0x000fe20000000800 */
[----:B--2---:R-:W-:Y:S01]  /*6cef0*/  PRMT R22, R23, 0x7632, R22 ;  /* 0x0000763217167816 */ /* 0x004fe20000000016 */
[----:B------:R-:W-:Y:S01]  /*6cf00*/  IMAD.WIDE R6, R6, 0x2, R24 ;  /* 0x0000000206067825 */ /* 0x000fe200078e0218 */
[----:B------:R-:W-:Y:S01]  /*6cf10*/  ULDC UR14, c[0x0][0x228] ;  /* 0x00008a00000e7ab9 */ /* 0x000fe20000000800 */
[----:B------:R-:W-:Y:S01]  /*6cf20*/  ULDC UR6, c[0x0][0x22c] ;  /* 0x00008b0000067ab9 */ /* 0x000fe20000000800 */
[----:B------:R-:W-:Y:S01]  /*6cf30*/  ULDC UR16, c[0x0][0x228] ;  /* 0x00008a0000107ab9 */ /* 0x000fe20000000800 */
[----:B0-----:R-:W-:Y:S01]  /*6cf40*/  VIADD R0, R3, 0xd5 ;  /* 0x000000d503007836 */ /* 0x001fe20000000000 */
[----:B------:R-:W2:Y:S01]  /*6cf50*/  LDL.LU R8, [R1+0x1a84] ;  /* 0x001a840001087983 */ /* 0x000ea20000300800 */
[----:B------:R-:W-:Y:S01]  /*6cf60*/  IMAD.WIDE R16, R20, 0x2, R26 ;  /* 0x0000000214107825 */ /* 0x000fe200078e021a */
[----:B------:R-:W-:-:S03]  /*6cf70*/  ULDC UR18, c[0x0][0x228] ;  /* 0x00008a0000127ab9 */ /* 0x000fc60000000800 */
[----:B------:R-:W-:Y:S01]  /*6cf80*/  IMAD.WIDE R18, R20, 0x2, R24 ;  /* 0x0000000214127825 */ /* 0x000fe200078e0218 */
[----:B------:R-:W-:Y:S01]  /*6cf90*/  @P5 STG.E.U16 desc[UR8][R4.64], R23 ;  /* 0x0000001704005986 */ /* 0x000fe2000c101508 */
[----:B------:R-:W-:Y:S01]  /*6cfa0*/  ISETP.GE.AND P5, PT, R0, UR10, PT ;  /* 0x0000000a00007c0c */ /* 0x000fe2000bfa6270 */
[----:B------:R-:W-:Y:S01]  /*6cfb0*/  ULDC UR10, c[0x0][0x228] ;  /* 0x00008a00000a7ab9 */ /* 0x000fe20000000800 */
[----:B------:R-:W-:Y:S01]  /*6cfc0*/  PRMT R21, R28, 0x7632, R21 ;  /* 0x000076321c157816 */ /* 0x000fe20000000015 */
[----:B------:R0:W-:Y:S01]  /*6cfd0*/  @P0 STG.E.U16 desc[UR8][R6.64], R22 ;  /* 0x0000001606000986 */ /* 0x0001e2000c101508 */
[----:B------:R-:W-:-:S03]  /*6cfe0*/  VIADD R0, R3, 0xd6 ;  /* 0x000000d603007836 */ /* 0x000fc60000000000 */
[----:B------:R-:W-:Y:S01]  /*6cff0*/  @P6 STG.E.U16 desc[UR8][R16.64], R28 ;  /* 0x0000001c10006986 */ /* 0x000fe2000c101508 */
[C---:B------:R-:W-:Y:S01]  /*6d000*/  ISETP.LT.AND P6, PT, R29.reuse, UR14, !P2 ;  /* 0x0000000e1d007c0c */ /* 0x040fe2000d7c1270 */
[----:B------:R-:W-:Y:S02]  /*6d010*/  ULDC UR14, c[0x0][0x228] ;  /* 0x00008a00000e7ab9 */ /* 0x000fe40000000800 */
[----:B------:R1:W-:Y:S01]  /*6d020*/  @P4 STG.E.U16 desc[UR8][R18.64], R21 ;  /* 0x0000001512004986 */ /* 0x0003e2000c101508 */
[----:B------:R-:W-:Y:S01]  /*6d030*/  ISETP.LT.AND P4, PT, R29, UR10, !P1 ;  /* 0x0000000a1d007c0c */ /* 0x000fe2000cf81270 */
[----:B------:R-:W-:Y:S01]  /*6d040*/  ULDC UR10, c[0x0][0x228] ;  /* 0x00008a00000a7ab9 */ /* 0x000fe20000000800 */
[----:B------:R-:W-:Y:S01]  /*6d050*/  ISETP.LT.AND P1, PT, R15, UR12, !P1 ;  /* 0x0000000c0f007c0c */ /* 0x000fe2000cf21270 */
[----:B0-----:R-:W-:Y:S01]  /*6d060*/  VIADD R6, R20, UR4 ;  /* 0x0000000414067c36 */ /* 0x001fe20008000000 */
[----:B------:R-:W-:Y:S01]  /*6d070*/  ULDC UR4, c[0x0][0x248] ;  /* 0x0000920000047ab9 */ /* 0x000fe20000000800 */
[----:B------:R-:W-:Y:S01]  /*6d080*/  ISETP.GE.AND P0, PT, R0, UR6, PT ;  /* 0x0000000600007c0c */ /* 0x000fe2000bf06270 */
[----:B------:R-:W-:Y:S01]  /*6d090*/  ULDC UR6, c[0x0][0x228] ;  /* 0x00008a0000067ab9 */ /* 0x000fe20000000800 */
[C---:B------:R-:W-:Y:S01]  /*6d0a0*/  VIADD R0, R6.reuse, UR4 ;  /* 0x0000000406007c36 */ /* 0x040fe20008000000 */
[----:B------:R-:W-:Y:S01]  /*6d0b0*/  ULDC UR4, c[0x0][0x22c] ;  /* 0x00008b0000047ab9 */ /* 0x000fe20000000800 */
[----:B------:R-:W-:Y:S01]  /*6d0c0*/  IMAD.WIDE R4, R6, 0x2, R26 ;  /* 0x0000000206047825 */ /* 0x000fe200078e021a */
[----:B------:R-:W-:Y:S01]  /*6d0d0*/  ULDC UR12, c[0x0][0x228] ;  /* 0x00008a00000c7ab9 */ /* 0x000fe20000000800 */
[----:B-1----:R-:W-:-:S02]  /*6d0e0*/  PRMT R19, R2, 0x7632, R19 ;  /* 0x0000763202137816 */ /* 0x002fc40000000013 */
[----:B------:R-:W-:Y:S01]  /*6d0f0*/  IMAD.WIDE R6, R6, 0x2, R24 ;  /* 0x0000000206067825 */ /* 0x000fe200078e0218 */
[----:B------:R0:W-:Y:S03]  /*6d100*/  @P4 STG.E.U16 desc[UR8][R4.64], R2 ;  /* 0x0000000204004986 */ /* 0x0001e6000c101508 */
[----:B------:R-:W-:Y:S01]  /*6d110*/  IMAD.WIDE R16, R0, 0x2, R26 ;  /* 0x0000000200107825 */ /* 0x000fe200078e021a */
[----:B------:R1:W-:Y:S03]  /*6d120*/  @P1 STG.E.U16 desc[UR8][R6.64], R19 ;  /* 0x0000001306001986 */ /* 0x0003e6000c101508 */
[----:B------:R-:W-:Y:S01]  /*6d130*/  VIADD R18, R3, 0xd7 ;  /* 0x000000d703127836 */ /* 0x000fe20000000000 */
[----:B------:R-:W-:Y:S01]  /*6d140*/  ISETP.LT.AND P2, PT, R15, UR6, !P2 ;  /* 0x000000060f007c0c */ /* 0x000fe2000d741270 */
[----:B------:R-:W-:-:S03]  /*6d150*/  ULDC UR6, c[0x0][0x22c] ;  /* 0x00008b0000067ab9 */ /* 0x000fc60000000800 */
[----:B------:R-:W-:Y:S01]  /*6d160*/  ISETP.GE.AND P4, PT, R18, UR4, PT ;  /* 0x0000000412007c0c */ /* 0x000fe2000bf86270 */
[----:B0-----:R-:W-:Y:S01]  /*6d170*/  VIADD R4, R3, 0xd8 ;  /* 0x000000d803047836 */ /* 0x001fe20000000000 */
[----:B------:R-:W-:Y:S02]  /*6d180*/  ULDC UR4, c[0x0][0x248] ;  /* 0x0000920000047ab9 */ /* 0x000fe40000000800 */
[----:B------:R-:W-:Y:S01]  /*6d190*/  VIADD R18, R0, UR4 ;  /* 0x0000000400127c36 */ /* 0x000fe20008000000 */
[----:B------:R-:W-:Y:S01]  /*6d1a0*/  ULDC UR4, c[0x0][0x22c] ;  /* 0x00008b0000047ab9 */ /* 0x000fe20000000800 */
[----:B------:R-:W-:Y:S01]  /*6d1b0*/  ISETP.GE.AND P1, PT, R4, UR6, PT ;  /* 0x0000000604007c0c */ /* 0x000fe2000bf26270 */
[----:B------:R-:W-:Y:S01]  /*6d1c0*/  IMAD.WIDE R4, R0, 0x2, R24 ;  /* 0x0000000200047825 */ /* 0x000fe200078e0218 */
[----:B------:R-:W-:-:S03]  /*6d1d0*/  ULDC UR6, c[0x0][0x248] ;  /* 0x0000920000067ab9 */ /* 0x000fc60000000800 */
[----:B-1----:R-:W-:-:S04]  /*6d1e0*/  IMAD.WIDE R6, R18, 0x2, R26 ;  /* 0x0000000212067825 */ /* 0x002fc800078e021a */
[----:B------:R-:W-:Y:S01]  /*6d1f0*/  VIADD R20, R3, 0xd9 ;  /* 0x000000d903147836 */ /* 0x000fe20000000000 */
[----:B---3--:R0:W-:Y:S01]  /*6d200*/  @P6 STG.E.U16 desc[UR8][R16.64], R14 ;  /* 0x0000000e10006986 */ /* 0x0081e2000c101508 */
[----:B------:R-:W-:Y:S01]  /*6d210*/  ISETP.LT.AND P6, PT, R29, UR10, !P5 ;  /* 0x0000000a1d007c0c */ /* 0x000fe2000efc1270 */
[----:B------:R-:W-:Y:S01]  /*6d220*/  ULDC UR10, c[0x0][0x22c] ;  /* 0x00008b00000a7ab9 */ /* 0x000fe20000000800 */
[----:B------:R-:W-:Y:S01]  /*6d230*/  ISETP.LT.AND P5, PT, R15, UR12, !P5 ;  /* 0x0000000c0f007c0c */ /* 0x000fe2000efa1270 */
[----:B------:R-:W-:Y:S01]  /*6d240*/  ULDC UR12, c[0x0][0x228] ;  /* 0x00008a00000c7ab9 */ /* 0x000fe20000000800 */
[----:B------:R-:W-:Y:S01]  /*6d250*/  PRMT R19, R14, 0x7632, R19 ;  /* 0x000076320e137816 */ /* 0x000fe20000000013 */
[----:B0-----:R-:W-:-:S04]  /*6d260*/  IMAD.WIDE R16, R18, 0x2, R24 ;  /* 0x0000000212107825 */ /* 0x001fc800078e0218 */
[----:B------:R-:W-:Y:S01]  /*6d270*/  @P2 STG.E.U16 desc[UR8][R4.64], R19 ;  /* 0x0000001304002986 */ /* 0x000fe2000c101508 */
[----:B------:R-:W-:Y:S01]  /*6d280*/  ISETP.GE.AND P2, PT, R20, UR4, PT ;  /* 0x0000000414007c0c */ /* 0x000fe2000bf46270 */
[----:B------:R-:W-:Y:S01]  /*6d290*/  ULDC UR4, c[0x0][0x248] ;  /* 0x0000920000047ab9 */ /* 0x000fe20000000800 */
[----:B------:R-:W-:Y:S01]  /*6d2a0*/  PRMT R0, R13, 0x7632, R0 ;  /* 0x000076320d007816 */ /* 0x000fe20000000000 */
[----:B------:R0:W-:Y:S01]  /*6d2b0*/  @P6 STG.E.U16 desc[UR8][R6.64], R13 ;  /* 0x0000000d06006986 */ /* 0x0001e2000c101508 */
[C---:B------:R-:W-:Y:S01]  /*6d2c0*/  ISETP.LT.AND P6, PT, R29.reuse, UR16, !P4 ;  /* 0x000000101d007c0c */ /* 0x040fe2000e7c1270 */
[----:B------:R-:W-:Y:S02]  /*6d2d0*/  ULDC UR16, c[0x0][0x228] ;  /* 0x00008a0000107ab9 */ /* 0x000fe40000000800 */
[----:B------:R1:W-:Y:S01]  /*6d2e0*/  @P5 STG.E.U16 desc[UR8][R16.64], R0 ;  /* 0x0000000010005986 */ /* 0x0003e2000c101508 */
[----:B------:R-:W-:Y:S01]  /*6d2f0*/  ISETP.LT.AND P5, PT, R29, UR12, !P0 ;  /* 0x0000000c1d007c0c */ /* 0x000fe2000c7a1270 */
[----:B------:R-:W-:Y:S01]  /*6d300*/  ULDC UR12, c[0x0][0x228] ;  /* 0x00008a00000c7ab9 */ /* 0x000fe20000000800 */
[----:B------:R-:W-:Y:S01]  /*6d310*/  ISETP.LT.AND P0, PT, R15, UR14, !P0 ;  /* 0x0000000e0f007c0c */ /* 0x000fe2000c701270 */
[----:B------:R-:W-:Y:S01]  /*6d320*/  ULDC UR14, c[0x0][0x228] ;  /* 0x00008a00000e7ab9 */ /* 0x000fe20000000800 */
[----:B0-----:R-:W-:Y:S01]  /*6d330*/  VIADD R6, R18, UR4 ;  /* 0x0000000412067c36 */ /* 0x001fe20008000000 */
[----:B------:R-:W-:-:S03]  /*6d340*/  ULDC UR4, c[0x0][0x248] ;  /* 0x0000920000047ab9 */ /* 0x000fc60000000800 */
[C---:B------:R-:W-:Y:S01]  /*6d350*/  VIADD R20, R6.reuse, UR6 ;  /* 0x0000000606147c36 */ /* 0x040fe20008000000 */
[----:B----4-:R-:W-:Y:S01]  /*6d360*/  PRMT R21, R11, 0x7632, R21 ;  /* 0x000076320b157816 */ /* 0x010fe20000000015 */
[----:B------:R-:W-:Y:S01]  /*6d370*/  IMAD.WIDE R4, R6, 0x2, R26 ;  /* 0x0000000206047825 */ /* 0x000fe200078e021a */
[----:B------:R-:W-:-:S03]  /*6d380*/  PRMT R22, R10, 0x7632, R22 ;  /* 0x000076320a167816 */ /* 0x000fc60000000016 */
[----:B------:R-:W-:Y:S01]  /*6d390*/  IMAD.WIDE R6, R6, 0x2, R24 ;  /* 0x0000000206067825 */ /* 0x000fe200078e0218 */
[----:B------:R-:W-:Y:S01]  /*6d3a0*/  @P5 STG.E.U16 desc[UR8][R4.64], R11 ;  /* 0x0000000b04005986 */ /* 0x000fe2000c101508 */
[----:B------:R-:W-:Y:S01]  /*6d3b0*/  ISETP.LT.AND P4, PT, R15, UR18, !P4 ;  /* 0x000000120f007c0c */ /* 0x000fe2000e781270 */
[----:B------:R-:W-:Y:S01]  /*6d3c0*/  ULDC UR6, c[0x0][0x22c] ;  /* 0x00008b0000067ab9 */ /* 0x000fe20000000800 */
[----:B-1----:R-:W-:Y:S01]  /*6d3d0*/  IMAD.WIDE R16, R20, 0x2, R26 ;  /* 0x0000000214107825 */ /* 0x002fe200078e021a */
[----:B------:R-:W-:Y:S01]  /*6d3e0*/  @P0 STG.E.U16 desc[UR8][R6.64], R21 ;  /* 0x0000001506000986 */ /* 0x000fe2000c101508 */
[----:B------:R-:W-:-:S03]  /*6d3f0*/  ULDC UR18, c[0x0][0x228] ;  /* 0x00008a0000127ab9 */ /* 0x000fc60000000800 */
[----:B------:R0:W-:Y:S01]  /*6d400*/  @P6 STG.E.U16 desc[UR8][R16.64], R10 ;  /* 0x0000000a10006986 */ /* 0x0001e2000c101508 */
[----:B------:R-:W-:-:S03]  /*6d410*/  IMAD.WIDE R18, R20, 0x2, R24 ;  /* 0x0000000214127825 */ /* 0x000fc600078e0218 */
[----:B0-----:R-:W3:Y:S04]  /*6d420*/  LDL.LU R10, [R1+0x334] ;  /* 0x00033400010a7983 */ /* 0x001ee80000300800 */
[----:B------:R-:W4:Y:S04]  /*6d430*/  LDL.LU R11, [R1+0x324] ;  /* 0x00032400010b7983 */ /* 0x000f280000300800 */
[----:B------:R-:W2:Y:S01]  /*6d440*/  LDL.LU R23, [R1+0x338] ;  /* 0x0003380001177983 */ /* 0x000ea20000300800 */
[----:B------:R-:W-:Y:S02]  /*6d450*/  VIADD R6, R20, UR4 ;  /* 0x0000000414067c36 */ /* 0x000fe40008000000 */
[----:B------:R-:W-:Y:S01]  /*6d460*/  VIADD R0, R3, 0xda ;  /* 0x000000da03007836 */ /* 0x000fe20000000000 */
[----:B------:R-:W2:Y:S01]  /*6d470*/  LDL.LU R2, [R1+0x328] ;  /* 0x0003280001027983 */ /* 0x000ea20000300800 */
[----:B------:R-:W-:Y:S01]  /*6d480*/  ISETP.LT.AND P6, PT, R29, UR14, !P2 ;  /* 0x0000000e1d007c0c */ /* 0x000fe2000d7c1270 */
[----:B------:R-:W-:-:S02]  /*6d490*/  ULDC UR4, c[0x0][0x248] ;  /* 0x0000920000047ab9 */ /* 0x000fc40000000800 */
[----:B------:R0:W-:Y:S01]  /*6d4a0*/  @P4 STG.E.U16 desc[UR8][R18.64], R22 ;  /* 0x0000001612004986 */ /* 0x0001e2000c101508 */
[----:B------:R-:W-:Y:S01]  /*6d4b0*/  ISETP.GE.AND P5, PT, R0, UR10, PT ;  /* 0x0000000a00007c0c */ /* 0x000fe2000bfa6270 */
[----:B------:R-:W-:Y:S01]  /*6d4c0*/  ULDC UR10, c[0x0][0x228] ;  /* 0x00008a00000a7ab9 */ /* 0x000fe20000000800 */
[----:B------:R-:W-:Y:S01]  /*6d4d0*/  IMAD.WIDE R4, R6, 0x2, R26 ;  /* 0x0000000206047825 */ /* 0x000fe200078e021a */
[----:B------:R-:W2:Y:S01]  /*6d4e0*/  LDL.LU R14, [R1+0x33c] ;  /* 0x00033c00010e7983 */ /* 0x000ea20000300800 */
[----:B------:R-:W-:-:S03]  /*6d4f0*/  ULDC UR14, c[0x0][0x228] ;  /* 0x00008a00000e7ab9 */ /* 0x000fc60000000800 */
[----:B------:R-:W2:Y:S04]  /*6d500*/  LDL.LU R13, [R1+0x32c] ;  /* 0x00032c00010d7983 */ /* 0x000ea80000300800 */
[----:B------:R-:W2:Y:S04]  /*6d510*/  LDL.LU R28, [R1+0x360] ;  /* 0x00036000011c7983 */ /* 0x000ea80000300800 */
[----:B------:R-:W2:Y:S01]  /*6d520*/  LDL.LU R20, [R1+0x320] ;  /* 0x0003200001147983 */ /* 0x000ea20000300800 */
[----:B------:R-:W-:Y:S01]  /*6d530*/  ISETP.LT.AND P4, PT, R29, UR10, !P1 ;  /* 0x0000000a1d007c0c */ /* 0x000fe2000cf81270 */
[----:B------:R-:W-:Y:S01]  /*6d540*/  VIADD R0, R3, 0xdb ;  /* 0x000000db03007836 */ /* 0x000fe20000000000 */
[----:B------:R-:W-:Y:S01]  /*6d550*/  ISETP.LT.AND P1, PT, R15, UR12, !P1 ;  /* 0x0000000c0f007c0c */ /* 0x000fe2000cf21270 */
[----:B0-----:R-:W-:Y:S01]  /*6d560*/  VIADD R18, R6, UR4 ;  /* 0x0000000406127c36 */ /* 0x001fe20008000000 */
[----:B------:R-:W-:Y:S01]  /*6d570*/  PRMT R19, R9, 0x7632, R19 ;  /* 0x0000763209137816 */ /* 0x000fe20000000013 */
[----:B------:R-:W-:Y:S01]  /*6d580*/  ULDC UR10, c[0x0][0x228] ;  /* 0x00008a00000a7ab9 */ /* 0x000fe20000000800 */
[----:B------:R-:W-:Y:S01]  /*6d590*/  ISETP.GE.AND P0, PT, R0, UR6, PT ;  /* 0x0000000600007c0c */ /* 0x000fe2000bf06270 */
[----:B------:R-:W-:Y:S01]  /*6d5a0*/  VIADD R0, R3, 0xdc ;  /* 0x000000dc03007836 */ /* 0x000fe20000000000 */
[----:B------:R-:W-:Y:S01]  /*6d5b0*/  ULDC UR4, c[0x0][0x22c] ;  /* 0x00008b0000047ab9 */ /* 0x000fe20000000800 */
[----:B------:R-:W-:Y:S01]  /*6d5c0*/  IMAD.WIDE R6, R6, 0x2, R24 ;  /* 0x0000000206067825 */ /* 0x000fe200078e0218 */
[----:B------:R-:W-:Y:S01]  /*6d5d0*/  ULDC UR6, c[0x0][0x228] ;  /* 0x00008a0000067ab9 */ /* 0x000fe20000000800 */
[----:B------:R-:W-:-:S02]  /*6d5e0*/  ULDC UR12, c[0x0][0x228] ;  /* 0x00008a00000c7ab9 */ /* 0x000fc40000000800 */
[----:B------:R-:W-:Y:S01]  /*6d5f0*/  IMAD.WIDE R16, R18, 0x2, R26 ;  /* 0x0000000212107825 */ /* 0x000fe200078e021a */
[----:B------:R0:W-:Y:S01]  /*6d600*/  @P4 STG.E.U16 desc[UR8][R4.64], R9 ;  /* 0x0000000904004986 */ /* 0x0001e2000c101508 */
[----:B------:R-:W-:Y:S01]  /*6d610*/  ISETP.GE.AND P4, PT, R0, UR4, PT ;  /* 0x0000000400007c0c */ /* 0x000fe2000bf86270 */
[----:B------:R-:W-:Y:S01]  /*6d620*/  ULDC UR4, c[0x0][0x248] ;  /* 0x0000920000047ab9 */ /* 0x000fe20000000800 */
[----:B------:R-:W-:Y:S01]  /*6d630*/  VIADD R0, R3, 0xdd ;  /* 0x000000dd03007836 */ /* 0x000fe20000000000 */
[----:B------:R1:W-:Y:S01]  /*6d640*/  @P1 STG.E.U16 desc[UR8][R6.64], R19 ;  /* 0x0000001306001986 */ /* 0x0003e2000c101508 */
[----:B------:R-:W-:Y:S01]  /*6d650*/  ISETP.LT.AND P2, PT, R15, UR6, !P2 ;  /* 0x000000060f007c0c */ /* 0x000fe2000d741270 */
[----:B------:R-:W-:Y:S02]  /*6d660*/  ULDC UR6, c[0x0][0x22c] ;  /* 0x00008b0000067ab9 */ /* 0x000fe40000000800 */
[----:B------:R-:W-:Y:S01]  /*6d670*/  ISETP.GE.AND P1, PT, R0, UR6, PT ;  /* 0x0000000600007c0c */ /* 0x000fe2000bf26270 */
[C---:B------:R-:W-:Y:S01]  /*6d680*/  VIADD R0, R18.reuse, UR4 ;  /* 0x0000000412007c36 */ /* 0x040fe20008000000 */
[----:B------:R-:W-:Y:S01]  /*6d690*/  ULDC UR4, c[0x0][0x22c] ;  /* 0x00008b0000047ab9 */ /* 0x000fe20000000800 */
[----:B------:R-:W-:Y:S01]  /*6d6a0*/  ULDC UR6, c[0x0][0x248] ;  /* 0x0000920000067ab9 */ /* 0x000fe20000000800 */
[----:B0-----:R-:W-:Y:S01]  /*6d6b0*/  IMAD.WIDE R4, R18, 0x2, R24 ;  /* 0x0000000212047825 */ /* 0x001fe200078e0218 */
[----:B------:R-:W2:Y:S03]  /*6d6c0*/  LDL.LU R9, [R1+0x1a80] ;  /* 0x001a800001097983 */ /* 0x000ea60000300800 */
[----:B-1----:R-:W-:Y:S01]  /*6d6d0*/  IMAD.WIDE R6, R0, 0x2, R26 ;  /* 0x0000000200067825 */ /* 0x002fe200078e021a */
[----:B---3--:R-:W-:-:S02]  /*6d6e0*/  PRMT R18, R10, 0x7632, R18 ;  /* 0x000076320a127816 */ /* 0x008fc40000000012 */
[----:B----4-:R-:W-:Y:S01]  /*6d6f0*/  PRMT R22, R11, 0x7632, R22 ;  /* 0x000076320b167816 */ /* 0x010fe20000000016 */
[----:B--2---:R0:W-:Y:S01]  /*6d700*/  @P6 STG.E.U16 desc[UR8][R16.64], R20 ;  /* 0x0000001410006986 */ /* 0x0041e2000c101508 */
[----:B------:R-:W-:Y:S01]  /*6d710*/  ISETP.LT.AND P6, PT, R29, UR10, !P5 ;  /* 0x0000000a1d007c0c */ /* 0x000fe2000efc1270 */
[----:B------:R-:W-:Y:S01]  /*6d720*/  ULDC UR10, c[0x0][0x22c] ;  /* 0x00008b00000a7ab9 */ /* 0x000fe20000000800 */
[----:B------:R-:W-:Y:S01]  /*6d730*/  ISETP.LT.AND P5, PT, R15, UR12, !P5 ;  /* 0x0000000c0f007c0c */ /* 0x000fe2000efa1270 */
[----:B------:R-:W-:Y:S01]  /*6d740*/  ULDC UR12, c[0x0][0x228] ;  /* 0x00008a00000c7ab9 */ /* 0x000fe20000000800 */
[----:B------:R-:W-:Y:S01]  /*6d750*/  PRMT R19, R20, 0x7632, R19 ;  /* 0x0000763214137816 */ /* 0x000fe20000000013 */
[----:B0-----:R-:W-:Y:S02]  /*6d760*/  VIADD R20, R3, 0xde ;  /* 0x000000de03147836 */ /* 0x001fe40000000000 */
[----:B------:R-:W-:Y:S02]  /*6d770*/  IMAD.WIDE R16, R0, 0x2, R24 ;  /* 0x0000000200107825 */ /* 0x000fe400078e0218 */
[----:B------:R-:W-:Y:S01]  /*6d780*/  @P2 STG.E.U16 desc[UR8][R4.64], R19 ;  /* 0x0000001304002986 */ /* 0x000fe2000c101508 */
[----:B------:R-:W-:Y:S01]  /*6d790*/  ISETP.GE.AND P2, PT, R20, UR4, PT ;  /* 0x0000000414007c0c */ /* 0x000fe2000bf46270 */
[----:B------:R-:W-:-:S02]  /*6d7a0*/  ULDC UR4, c[0x0][0x248] ;  /* 0x0000920000047ab9 */ /* 0x000fc40000000800 */
[----:B------:R0:W-:Y:S01]  /*6d7b0*/  @P6 STG.E.U16 desc[UR8][R6.64], R10 ;  /* 0x0000000a06006986 */ /* 0x0001e2000c101508 */
[C---:B------:R-:W-:Y:S01]  /*6d7c0*/  ISETP.LT.AND P6, PT, R29.reuse, UR16, !P4 ;  /* 0x000000101d007c0c */ /* 0x040fe2000e7c1270 */
[----:B------:R-:W-:Y:S02]  /*6d7d0*/  ULDC UR16, c[0x0][0x228] ;  /* 0x00008a0000107ab9 */ /* 0x000fe40000000800 */
[----:B------:R1:W-:Y:S01]  /*6d7e0*/  @P5 STG.E.U16 desc[UR8][R16.64], R18 ;  /* 0x0000001210005986 */ /* 0x0003e2000c101508 */
[----:B------:R-:W-:Y:S01]  /*6d7f0*/  ISETP.LT.AND P5, PT, R29, UR12, !P0 ;  /* 0x0000000c1d007c0c */ /* 0x000fe2000c7a1270 */
[----:B------:R-:W-:Y:S01]  /*6d800*/  ULDC UR12, c[0x0][0x228] ;  /* 0x00008a00000c7ab9 */ /* 0x000fe20000000800 */
[C---:B------:R-:W-:Y:S01]  /*6d810*/  ISETP.LT.AND P0, PT, R15.reuse, UR14, !P0 ;  /* 0x0000000e0f007c0c */ /* 0x040fe2000c701270 */
[----:B------:R-:W-:Y:S01]  /*6d820*/  ULDC UR14, c[0x0][0x228] ;  /* 0x00008a00000e7ab9 */ /* 0x000fe20000000800 */
[----:B------:R-:W-:Y:S01]  /*6d830*/  ISETP.LT.AND P4, PT, R15, UR18, !P4 ;  /* 0x000000120f007c0c */ /* 0x000fe2000e781270 */
[----:B------:R-:W-:Y:S01]  /*6d840*/  ULDC UR18, c[0x0][0x228] ;  /* 0x00008a0000127ab9 */ /* 0x000fe20000000800 */
[----:B0-----:R-:W-:Y:S01]  /*6d850*/  VIADD R6, R0, UR4 ;  /* 0x0000000400067c36 */ /* 0x001fe20008000000 */
[----:B------:R-:W-:Y:S01]  /*6d860*/  PRMT R21, R23, 0x7632, R21 ;  /* 0x0000763217157816 */ /* 0x000fe20000000015 */
[----:B------:R-:W-:Y:S01]  /*6d870*/  VIADD R0, R3, 0xdf ;  /* 0x000000df03007836 */ /* 0x000fe20000000000 */
[----:B------:R-:W-:Y:S01]  /*6d880*/  ULDC UR4, c[0x0][0x248] ;  /* 0x0000920000047ab9 */ /* 0x000fe20000000800 */
[C---:B------:R-:W-:Y:S01]  /*6d890*/  VIADD R20, R6.reuse, UR6 ;  /* 0x0000000606147c36 */ /* 0x040fe20008000000 */
[----:B------:R-:W2:Y:S01]  /*6d8a0*/  LDL.LU R10, [R1+0x1a7c] ;  /* 0x001a7c00010a7983 */ /* 0x000ea20000300800 */
[----:B------:R-:W-:Y:S01]  /*6d8b0*/  IMAD.WIDE R4, R6, 0x2, R26 ;  /* 0x0000000206047825 */ /* 0x000fe200078e021a */
[----:B------:R-:W-:-:S03]  /*6d8c0*/  ULDC UR6, c[0x0][0x22c] ;  /* 0x00008b0000067ab9 */ /* 0x000fc60000000800 */
[----:B------:R-:W-:Y:S01]  /*6d8d0*/  IMAD.WIDE R6, R6, 0x2, R24 ;  /* 0x0000000206067825 */ /* 0x000fe200078e0218 */
[----:B------:R-:W-:Y:S03]  /*6d8e0*/  @P5 STG.E.U16 desc[UR8][R4.64], R11 ;  /* 0x0000000b04005986 */ /* 0x000fe6000c101508 */
[----:B-1----:R-:W-:Y:S01]  /*6d8f0*/  IMAD.WIDE R16, R20, 0x2, R26 ;  /* 0x0000000214107825 */ /* 0x002fe200078e021a */
[----:B------:R-:W-:-:S03]  /*6d900*/  ISETP.GE.AND P5, PT, R0, UR10, PT ;  /* 0x0000000a00007c0c */ /* 0x000fc6000bfa6270 */
[----:B------:R-:W-:Y:S01]  /*6d910*/  IMAD.WIDE R18, R20, 0x2, R24 ;  /* 0x0000000214127825 */ /* 0x000fe200078e0218 */
[----:B------:R0:W-:Y:S01]  /*6d920*/  @P0 STG.E.U16 desc[UR8][R6.64], R22 ;  /* 0x0000001606000986 */ /* 0x0001e2000c101508 */
[----:B------:R-:W-:-:S03]  /*6d930*/  ULDC UR10, c[0x0][0x228] ;  /* 0x00008a00000a7ab9 */ /* 0x000fc60000000800 */
[----:B------:R-:W-:Y:S04]  /*6d940*/  @P6 STG.E.U16 desc[UR8][R16.64], R23 ;  /* 0x0000001710006986 */ /* 0x000fe8000c101508 */
[----:B------:R1:W-:Y:S01]  /*6d950*/  @P4 STG.E.U16 desc[UR8][R18.64], R21 ;  /* 0x0000001512004986 */ /* 0x0003e2000c101508 */
[----:B------:R-:W-:Y:S01]  /*6d960*/  ISETP.LT.AND P4, PT, R29, UR10, !P1 ;  /* 0x0000000a1d007c0c */ /* 0x000fe2000cf81270 */
[----:B------:R-:W-:Y:S02]  /*6d970*/  VIADD R0, R3, 0xe0 ;  /* 0x000000e003007836 */ /* 0x000fe40000000000 */
[----:B0-----:R-:W-:Y:S01]  /*6d980*/  VIADD R6, R20, UR4 ;  /* 0x0000000414067c36 */ /* 0x001fe20008000000 */
[----:B------:R-:W3:Y:S01]  /*6d990*/  LDL.LU R11, [R1+0x1a78] ;  /* 0x001a7800010b7983 */ /* 0x000ee20000300800 */
[----:B------:R-:W-:Y:S01]  /*6d9a0*/  ISETP.LT.AND P1, PT, R15, UR12, !P1 ;  /* 0x0000000c0f007c0c */ /* 0x000fe2000cf21270 */
[----:B------:R-:W-:Y:S01]  /*6d9b0*/  ULDC UR4, c[0x0][0x248] ;  /* 0x0000920000047ab9 */ /* 0x000fe20000000800 */
[----:B------:R-:W-:Y:S01]  /*6d9c0*/  IMAD.WIDE R4, R6, 0x2, R26 ;  /* 0x0000000206047825 */ /* 0x000fe200078e021a */
[----:B------:R-:W-:Y:S01]  /*6d9d0*/  ISETP.LT.AND P6, PT, R29, UR14, !P2 ;  /* 0x0000000e1d007c0c */ /* 0x000fe2000d7c1270 */
[----:B------:R-:W-:Y:S01]  /*6d9e0*/  ULDC UR10, c[0x0][0x228] ;  /* 0x00008a00000a7ab9 */ /* 0x000fe20000000800 */
[----:B-1----:R-:W-:Y:S01]  /*6d9f0*/  PRMT R19, R2, 0x7632, R19 ;  /* 0x0000763202137816 */ /* 0x002fe20000000013 */
[----:B------:R-:W-:-:S02]  /*6da00*/  VIADD R18, R3, 0xe1 ;  /* 0x000000e103127836 */ /* 0x000fc40000000000 */
        /* <DEDUP_REMOVED lines=13> */
[----:B------:R-:W-:Y:S02]  /*6dae0*/  ULDC UR6, c[0x0][0x22c] ;  /* 0x00008b0000067ab9 */ /* 0x000fe40000000800 */
[----:B------:R1:W-:Y:S01]  /*6daf0*/  @P6 STG.E.U16 desc[UR8][R16.64], R14 ;  /* 0x0000000e10006986 */ /* 0x0003e2000c101508 */
[----:B------:R-:W-:Y:S01]  /*6db00*/  ISETP.LT.AND P6, PT, R29, UR10, !P5 ;  /* 0x0000000a1d007c0c */ /* 0x000fe2000efc1270 */
[----:B------:R-:W-:Y:S01]  /*6db10*/  VIADD R4, R3, 0xe2 ;  /* 0x000000e203047836 */ /* 0x000fe20000000000 */
[----:B------:R-:W-:Y:S01]  /*6db20*/  ISETP.GE.AND P4, PT, R18, UR4, PT ;  /* 0x0000000412007c0c */ /* 0x000fe2000bf86270 */
[----:B------:R-:W-:Y:S01]  /*6db30*/  ULDC UR4, c[0x0][0x248] ;  /* 0x0000920000047ab9 */ /* 0x000fe20000000800 */
[----:B------:R-:W-:-:S02]  /*6db40*/  PRMT R21, R28, 0x7632, R21 ;  /* 0x000076321c157816 */ /* 0x000fc40000000015 */
[----:B0-----:R-:W-:Y:S01]  /*6db50*/  PRMT R19, R14, 0x7632, R19 ;  /* 0x000076320e137816 */ /* 0x001fe20000000013 */
[----:B------:R-:W-:Y:S01]  /*6db60*/  ULDC UR10, c[0x0][0x22c] ;  /* 0x00008b00000a7ab9 */ /* 0x000fe20000000800 */
[----:B-1----:R-:W3:Y:S01]  /*6db70*/  LDL.LU R14, [R1+0x368] ;  /* 0x00036800010e7983 */ /* 0x002ee20000300800 */
[----:B------:R-:W-:Y:S01]  /*6db80*/  VIADD R18, R0, UR4 ;  /* 0x0000000400127c36 */ /* 0x000fe20008000000 */
[----:B------:R-:W-:Y:S01]  /*6db90*/  ISETP.GE.AND P1, PT, R4, UR6, PT ;  /* 0x0000000604007c0c */ /* 0x000fe2000bf26270 */
[----:B------:R-:W-:Y:S01]  /*6dba0*/  IMAD.WIDE R4, R0, 0x2, R24 ;  /* 0x0000000200047825 */ /* 0x000fe200078e0218 */
[----:B------:R-:W-:Y:S01]  /*6dbb0*/  ISETP.LT.AND P5, PT, R15, UR12, !P5 ;  /* 0x0000000c0f007c0c */ /* 0x000fe2000efa1270 */
[----:B------:R-:W-:Y:S02]  /*6dbc0*/  ULDC UR4, c[0x0][0x22c] ;  /* 0x00008b0000047ab9 */ /* 0x000fe40000000800 */
[C---:B------:R-:W-:Y:S01]  /*6dbd0*/  IMAD.WIDE R6, R18.reuse, 0x2, R26 ;  /* 0x0000000212067825 */ /* 0x040fe200078e021a */
[----:B------:R-:W-:Y:S01]  /*6dbe0*/  @P2 STG.E.U16 desc[UR8][R4.64], R19 ;  /* 0x0000001304002986 */ /* 0x000fe2000c101508 */
[----:B------:R-:W-:Y:S01]  /*6dbf0*/  PRMT R0, R13, 0x7632, R0 ;  /* 0x000076320d007816 */ /* 0x000fe20000000000 */
[----:B------:R-:W-:Y:S01]  /*6dc00*/  ULDC UR12, c[0x0][0x228] ;  /* 0x00008a00000c7ab9 */ /* 0x000fe20000000800 */
[----:B------:R-:W-:Y:S01]  /*6dc10*/  IMAD.WIDE R16, R18, 0x2, R24 ;  /* 0x0000000212107825 */ /* 0x000fe200078e0218 */
[----:B------:R0:W-:Y:S01]  /*6dc20*/  @P6 STG.E.U16 desc[UR8][R6.64], R13 ;  /* 0x0000000d06006986 */ /* 0x0001e2000c101508 */
[----:B------:R-:W-:-:S03]  /*6dc30*/  ULDC UR6, c[0x0][0x248] ;  /* 0x0000920000067ab9 */ /* 0x000fc60000000800 */
[----:B0-----:R-:W3:Y:S01]  /*6dc40*/  LDL.LU R13, [R1+0x36c] ;  /* 0x00036c00010d7983 */ /* 0x001ee20000300800 */
[----:B------:R-:W-:Y:S01]  /*6dc50*/  ISETP.GE.AND P2, PT, R20, UR4, PT ;  /* 0x0000000414007c0c */ /* 0x000fe2000bf46270 */
[----:B------:R-:W-:Y:S02]  /*6dc60*/  ULDC UR4, c[0x0][0x248] ;  /* 0x0000920000047ab9 */ /* 0x000fe40000000800 */
[----:B------:R0:W-:Y:S01]  /*6dc70*/  @P5 STG.E.U16 desc[UR8][R16.64], R0 ;  /* 0x0000000010005986 */ /* 0x0001e2000c101508 */
[----:B------:R-:W-:Y:S01]  /*6dc80*/  ISETP.LT.AND P5, PT, R29, UR12, !P0 ;  /* 0x0000000c1d007c0c */ /* 0x000fe2000c7a1270 */
[----:B------:R-:W-:Y:S01]  /*6dc90*/  VIADD R6, R18, UR4 ;  /* 0x0000000412067c36 */ /* 0x000fe20008000000 */
[----:B------:R-:W-:Y:S01]  /*6dca0*/  ISETP.LT.AND P0, PT, R15, UR14, !P0 ;  /* 0x0000000e0f007c0c */ /* 0x000fe2000c701270 */
[----:B------:R-:W-:Y:S01]  /*6dcb0*/  ULDC UR12, c[0x0][0x228] ;  /* 0x00008a00000c7ab9 */ /* 0x000fe20000000800 */
[----:B------:R-:W-:Y:S01]  /*6dcc0*/  ISETP.LT.AND P6, PT, R29, UR16, !P4 ;  /* 0x000000101d007c0c */ /* 0x000fe2000e7c1270 */
[C---:B------:R-:W-:Y:S01]  /*6dcd0*/  VIADD R20, R6.reuse, UR6 ;  /* 0x0000000606147c36 */ /* 0x040fe20008000000 */
[----:B------:R-:W-:Y:S01]  /*6dce0*/  ISETP.LT.AND P4, PT, R15, UR18, !P4 ;  /* 0x000000120f007c0c */ /* 0x000fe2000e781270 */
[----:B------:R-:W-:Y:S01]  /*6dcf0*/  IMAD.WIDE R4, R6, 0x2, R26 ;  /* 0x0000000206047825 */ /* 0x000fe200078e021a */
[----:B------:R-:W-:Y:S01]  /*6dd00*/  PRMT R22, R8, 0x7632, R22 ;  /* 0x0000763208167816 */ /* 0x000fe20000000016 */
[----:B------:R-:W-:Y:S01]  /*6dd10*/  ULDC UR4, c[0x0][0x248] ;  /* 0x0000920000047ab9 */ /* 0x000fe20000000800 */
[----:B------:R-:W-:Y:S01]  /*6dd20*/  ULDC UR14, c[0x0][0x228] ;  /* 0x00008a00000e7ab9 */ /* 0x000fe20000000800 */
[----:B0-----:R-:W-:Y:S01]  /*6dd30*/  VIADD R0, R3, 0xe4 ;  /* 0x000000e403007836 */ /* 0x001fe20000000000 */
[----:B------:R-:W-:Y:S01]  /*6dd40*/  ULDC UR6, c[0x0][0x22c] ;  /* 0x00008b0000067ab9 */ /* 0x000fe20000000800 */
[----:B------:R-:W-:Y:S01]  /*6dd50*/  IMAD.WIDE R6, R6, 0x2, R24 ;  /* 0x0000000206067825 */ /* 0x000fe200078e0218 */
[----:B------:R-:W-:Y:S01]  /*6dd60*/  @P5 STG.E.U16 desc[UR8][R4.64], R28 ;  /* 0x0000001c04005986 */ /* 0x000fe2000c101508 */
[----:B------:R-:W-:-:S02]  /*6dd70*/  ULDC UR16, c[0x0][0x228] ;  /* 0x00008a0000107ab9 */ /* 0x000fc40000000800 */
[----:B------:R-:W-:Y:S01]  /*6dd80*/  IMAD.WIDE R16, R20, 0x2, R26 ;  /* 0x0000000214107825 */ /* 0x000fe200078e021a */
[----:B------:R-:W-:-:S03]  /*6dd90*/  ISETP.GE.AND P5, PT, R0, UR10, PT ;  /* 0x0000000a00007c0c */ /* 0x000fc6000bfa6270 */
[----:B------:R-:W-:Y:S01]  /*6dda0*/  IMAD.WIDE R18, R20, 0x2, R24 ;  /* 0x0000000214127825 */ /* 0x000fe200078e0218 */
[----:B------:R0:W-:Y:S01]  /*6ddb0*/  @P0 STG.E.U16 desc[UR8][R6.64], R21 ;  /* 0x0000001506000986 */ /* 0x0001e2000c101508 */
[----:B------:R-:W-:Y:S01]  /*6ddc0*/  ULDC UR10, c[0x0][0x228] ;  /* 0x00008a00000a7ab9 */ /* 0x000fe20000000800 */
[----:B------:R-:W-:Y:S02]  /*6ddd0*/  ULDC UR18, c[0x0][0x228] ;  /* 0x00008a0000127ab9 */ /* 0x000fe40000000800 */
[----:B------:R1:W-:Y:S01]  /*6dde0*/  @P6 STG.E.U16 desc[UR8][R16.64], R8 ;  /* 0x0000000810006986 */ /* 0x0003e2000c101508 */
[----:B------:R-:W-:-:S03]  /*6ddf0*/  VIADD R0, R3, 0xe5 ;  /* 0x000000e503007836 */ /* 0x000fc60000000000 */
[----:B------:R4:W-:Y:S01]  /*6de00*/  @P4 STG.E.U16 desc[UR8][R18.64], R22 ;  /* 0x0000001612004986 */ /* 0x0009e2000c101508 */
[----:B------:R-:W-:Y:S01]  /*6de10*/  ISETP.LT.AND P4, PT, R29, UR10, !P1 ;  /* 0x0000000a1d007c0c */ /* 0x000fe2000cf81270 */
[----:B------:R-:W-:Y:S01]  /*6de20*/  ULDC UR10, c[0x0][0x228] ;  /* 0x00008a00000a7ab9 */ /* 0x000fe20000000800 */
[----:B------:R-:W-:Y:S01]  /*6de30*/  ISETP.LT.AND P1, PT, R15, UR12, !P1 ;  /* 0x0000000c0f007c0c */ /* 0x000fe2000cf21270 */
[----:B0-----:R-:W-:Y:S01]  /*6de40*/  VIADD R6, R20, UR4 ;  /* 0x0000000414067c36 */ /* 0x001fe20008000000 */
[----:B------:R-:W-:Y:S01]  /*6de50*/  ISETP.LT.AND P6, PT, R29, UR14, !P2 ;  /* 0x0000000e1d007c0c */ /* 0x000fe2000d7c1270 */
[----:B------:R-:W-:Y:S01]  /*6de60*/  ULDC UR4, c[0x0][0x248] ;  /* 0x0000920000047ab9 */ /* 0x000fe20000000800 */
[----:B------:R-:W-:Y:S01]  /*6de70*/  ISETP.GE.AND P0, PT, R0, UR6, PT ;  /* 0x0000000600007c0c */ /* 0x000fe2000bf06270 */
[C---:B------:R-:W-:Y:S01]  /*6de80*/  VIADD R0, R6.reuse, UR4 ;  /* 0x0000000406007c36 */ /* 0x040fe20008000000 */
[----:B------:R-:W-:Y:S01]  /*6de90*/  ULDC UR6, c[0x0][0x228] ;  /* 0x00008a0000067ab9 */ /* 0x000fe20000000800 */
[C---:B------:R-:W-:Y:S01]  /*6dea0*/  IMAD.WIDE R4, R6.reuse, 0x2, R26 ;  /* 0x0000000206047825 */ /* 0x040fe200078e021a */
[----:B------:R-:W-:Y:S01]  /*6deb0*/  ULDC UR4, c[0x0][0x22c] ;  /* 0x00008b0000047ab9 */ /* 0x000fe20000000800 */
[----:B------:R-:W-:Y:S01]  /*6dec0*/  ULDC UR12, c[0x0][0x228] ;  /* 0x00008a00000c7ab9 */ /* 0x000fe20000000800 */
[----:B------:R-:W-:Y:S01]  /*6ded0*/  ULDC UR14, c[0x0][0x228] ;  /* 0x00008a00000e7ab9 */ /* 0x000fe20000000800 */
[----:B------:R-:W-:-:S04]  /*6dee0*/  IMAD.WIDE R6, R6, 0x2, R24 ;  /* 0x0000000206067825 */ /* 0x000fc800078e0218 */
[----:B-1----:R-:W-:Y:S01]  /*6def0*/  IMAD.WIDE R16, R0, 0x2, R26 ;  /* 0x0000000200107825 */ /* 0x002fe200078e021a */
[----:B------:R-:W-:Y:S01]  /*6df00*/  ISETP.LT.AND P2, PT, R15, UR6, !P2 ;  /* 0x000000060f007c0c */ /* 0x000fe2000d741270 */
[----:B------:R-:W-:Y:S02]  /*6df10*/  ULDC UR6, c[0x0][0x22c] ;  /* 0x00008b0000067ab9 */ /* 0x000fe40000000800 */
[----:B------:R-:W-:Y:S01]  /*6df20*/  VIADD R8, R3, 0xe6 ;  /* 0x000000e603087836 */ /* 0x000fe20000000000 */
[----:B--2---:R-:W-:Y:S02]  /*6df30*/  PRMT R20, R10, 0x7632, R20 ;  /* 0x000076320a147816 */ /* 0x004fe40000000014 */
[----:B----4-:R-:W-:Y:S01]  /*6df40*/  PRMT R18, R2, 0x7632, R18 ;  /* 0x0000763202127816 */ /* 0x010fe20000000012 */
[----:B------:R0:W-:Y:S01]  /*6df50*/  @P4 STG.E.U16 desc[UR8][R4.64], R2 ;  /* 0x0000000204004986 */ /* 0x0001e2000c101508 */
[----:B------:R-:W-:Y:S01]  /*6df60*/  ISETP.GE.AND P4, PT, R8, UR4, PT ;  /* 0x0000000408007c0c */ /* 0x000fe2000bf86270 */
[----:B------:R-:W-:-:S02]  /*6df70*/  ULDC UR4, c[0x0][0x248] ;  /* 0x0000920000047ab9 */ /* 0x000fc40000000800 */
[----:B------:R-:W-:Y:S04]  /*6df80*/  @P1 STG.E.U16 desc[UR8][R6.64], R18 ;  /* 0x0000001206001986 */ /* 0x000fe8000c101508 */
[----:B------:R1:W-:Y:S01]  /*6df90*/  @P6 STG.E.U16 desc[UR8][R16.64], R9 ;  /* 0x0000000910006986 */ /* 0x0003e2000c101508 */
[----:B------:R-:W-:Y:S01]  /*6dfa0*/  ISETP.LT.AND P6, PT, R29, UR10, !P5 ;  /* 0x0000000a1d007c0c */ /* 0x000fe2000efc1270 */
[----:B------:R-:W-:Y:S01]  /*6dfb0*/  ULDC UR10, c[0x0][0x22c] ;  /* 0x00008b00000a7ab9 */ /* 0x000fe20000000800 */
[----:B------:R-:W-:Y:S01]  /*6dfc0*/  ISETP.LT.AND P5, PT, R15, UR12, !P5 ;  /* 0x0000000c0f007c0c */ /* 0x000fe2000efa1270 */
[----:B0-----:R-:W-:Y:S01]  /*6dfd0*/  VIADD R4, R3, 0xe7 ;  /* 0x000000e703047836 */ /* 0x001fe20000000000 */
[----:B------:R-:W-:-:S04]  /*6dfe0*/  ULDC UR12, c[0x0][0x228] ;  /* 0x00008a00000c7ab9 */ /* 0x000fc80000000800 */
[----:B------:R-:W-:Y:S01]  /*6dff0*/  ISETP.GE.AND P1, PT, R4, UR6, PT ;  /* 0x0000000604007c0c */ /* 0x000fe2000bf26270 */
[C---:B-1----:R-:W-:Y:S01]  /*6e000*/  VIADD R16, R0.reuse, UR4 ;  /* 0x0000000400107c36 */ /* 0x042fe20008000000 */
[----:B------:R-:W-:Y:S01]  /*6e010*/  PRMT R17, R9, 0x7632, R17 ;  /* 0x0000763209117816 */ /* 0x000fe20000000011 */
[----:B------:R-:W-:Y:S01]  /*6e020*/  IMAD.WIDE R4, R0, 0x2, R24 ;  /* 0x0000000200047825 */ /* 0x000fe200078e0218 */
[----:B---3--:R-:W-:Y:S01]  /*6e030*/  PRMT R0, R14, 0x7632, R0 ;  /* 0x000076320e007816 */ /* 0x008fe20000000000 */
[----:B------:R-:W-:Y:S01]  /*6e040*/  ULDC UR4, c[0x0][0x22c] ;  /* 0x00008b0000047ab9 */ /* 0x000fe20000000800 */
[----:B------:R-:W-:Y:S01]  /*6e050*/  ULDC UR6, c[0x0][0x248] ;  /* 0x0000920000067ab9 */ /* 0x000fe20000000800 */
[----:B------:R-:W-:Y:S01]  /*6e060*/  IMAD.WIDE R6, R16, 0x2, R26 ;  /* 0x0000000210067825 */ /* 0x000fe200078e021a */
[----:B------:R-:W-:Y:S03]  /*6e070*/  @P2 STG.E.U16 desc[UR8][R4.64], R17 ;  /* 0x0000001104002986 */ /* 0x000fe6000c101508 */
[----:B------:R-:W-:-:S02]  /*6e080*/  VIADD R18, R3, 0xe8 ;  /* 0x000000e803127836 */ /* 0x000fc40000000000 */
[----:B------:R-:W-:Y:S01]  /*6e090*/  IMAD.WIDE R8, R16, 0x2, R24 ;  /* 0x0000000210087825 */ /* 0x000fe200078e0218 */
[----:B------:R0:W-:Y:S02]  /*6e0a0*/  @P6 STG.E.U16 desc[UR8][R6.64], R14 ;  /* 0x0000000e06006986 */ /* 0x0001e4000c101508 */
[----:B------:R-:W-:Y:S01]  /*6e0b0*/  ISETP.GE.AND P2, PT, R18, UR4, PT ;  /* 0x0000000412007c0c */ /* 0x000fe2000bf46270 */
[----:B------:R-:W-:Y:S01]  /*6e0c0*/  ULDC UR4, c[0x0][0x248] ;  /* 0x0000920000047ab9 */ /* 0x000fe20000000800 */
        /* <DEDUP_REMOVED lines=9> */
[----:B------:R-:W-:Y:S01]  /*6e160*/  PRMT R19, R13, 0x7632, R19 ;  /* 0x000076320d137816 */ /* 0x000fe20000000013 */
[----:B------:R-:W-:Y:S01]  /*6e170*/  ULDC UR4, c[0x0][0x248] ;  /* 0x0000920000047ab9 */ /* 0x000fe20000000800 */
[----:B------:R-:W-:Y:S01]  /*6e180*/  ULDC UR18, c[0x0][0x228] ;  /* 0x00008a0000127ab9 */ /* 0x000fe20000000800 */
[C---:B------:R-:W-:Y:S01]  /*6e190*/  VIADD R18, R6.reuse, UR6 ;  /* 0x0000000606127c36 */ /* 0x040fe20008000000 */
[----:B------:R-:W-:Y:S01]  /*6e1a0*/  ULDC UR6, c[0x0][0x22c] ;  /* 0x00008b0000067ab9 */ /* 0x000fe20000000800 */
[----:B------:R-:W-:-:S04]  /*6e1b0*/  IMAD.WIDE R4, R6, 0x2, R26 ;  /* 0x0000000206047825 */ /* 0x000fc800078e021a */
[----:B-1----:R-:W-:Y:S02]  /*6e1c0*/  VIADD R0, R3, 0xe9 ;  /* 0x000000e903007836 */ /* 0x002fe40000000000 */
[----:B------:R-:W-:Y:S01]  /*6e1d0*/  IMAD.WIDE R6, R6, 0x2, R24 ;  /* 0x0000000206067825 */ /* 0x000fe200078e0218 */
[----:B------:R-:W-:Y:S03]  /*6e1e0*/  @P5 STG.E.U16 desc[UR8][R4.64], R10 ;  /* 0x0000000a04005986 */ /* 0x000fe6000c101508 */
[----:B------:R-:W-:Y:S01]  /*6e1f0*/  IMAD.WIDE R8, R18, 0x2, R26 ;  /* 0x0000000212087825 */ /* 0x000fe200078e021a */
[----:B------:R-:W-:-:S03]  /*6e200*/  ISETP.GE.AND P5, PT, R0, UR10, PT ;  /* 0x0000000a00007c0c */ /* 0x000fc6000bfa6270 */
[----:B------:R-:W-:Y:S01]  /*6e210*/  IMAD.WIDE R16, R18, 0x2, R24 ;  /* 0x0000000212107825 */ /* 0x000fe200078e0218 */
[----:B------:R0:W-:Y:S01]  /*6e220*/  @P0 STG.E.U16 desc[UR8][R6.64], R20 ;  /* 0x0000001406000986 */ /* 0x0001e2000c101508 */
[----:B------:R-:W-:-:S03]  /*6e230*/  ULDC UR10, c[0x0][0x228] ;  /* 0x00008a00000a7ab9 */ /* 0x000fc60000000800 */
[----:B------:R1:W-:Y:S04]  /*6e240*/  @P6 STG.E.U16 desc[UR8][R8.64], R13 ;  /* 0x0000000d08006986 */ /* 0x0003e8000c101508 */
[----:B------:R2:W-:Y:S01]  /*6e250*/  @P4 STG.E.U16 desc[UR8][R16.64], R19 ;  /* 0x0000001310004986 */ /* 0x0005e2000c101508 */
[----:B------:R-:W-:Y:S01]  /*6e260*/  ISETP.LT.AND P4, PT, R29, UR10, !P1 ;  /* 0x0000000a1d007c0c */ /* 0x000fe2000cf81270 */
[----:B------:R-:W-:Y:S02]  /*6e270*/  VIADD R0, R3, 0xea ;  /* 0x000000ea03007836 */ /* 0x000fe40000000000 */
[----:B0-----:R-:W-:Y:S01]  /*6e280*/  VIADD R6, R18, UR4 ;  /* 0x0000000412067c36 */ /* 0x001fe20008000000 */
[----:B-1----:R-:W3:Y:S03]  /*6e290*/  LDL.LU R13, [R1+0x340] ;  /* 0x00034000010d7983 */ /* 0x002ee60000300800 */
[----:B------:R-:W-:Y:S01]  /*6e2a0*/  IMAD.WIDE R4, R6, 0x2, R26 ;  /* 0x0000000206047825 */ /* 0x000fe200078e021a */
[----:B------:R-:W-:Y:S01]  /*6e2b0*/  ISETP.LT.AND P1, PT, R15, UR12, !P1 ;  /* 0x0000000c0f007c0c */ /* 0x000fe2000cf21270 */
[----:B------:R-:W-:Y:S01]  /*6e2c0*/  ULDC UR4, c[0x0][0x248] ;  /* 0x0000920000047ab9 */ /* 0x000fe20000000800 */
[----:B------:R-:W4:Y:S01]  /*6e2d0*/  LDL.LU R14, [R1+0x374] ;  /* 0x00037400010e7983 */ /* 0x000f220000300800 */
[----:B------:R-:W-:Y:S01]  /*6e2e0*/  ISETP.LT.AND P6, PT, R29, UR14, !P2 ;  /* 0x0000000e1d007c0c */ /* 0x000fe2000d7c1270 */
[----:B------:R-:W-:Y:S01]  /*6e2f0*/  VIADD R10, R3, 0xeb ;  /* 0x000000eb030a7836 */ /* 0x000fe20000000000 */
[----:B------:R-:W-:Y:S01]  /*6e300*/  ISETP.GE.AND P0, PT, R0, UR6, PT ;  /* 0x0000000600007c0c */ /* 0x000fe2000bf06270 */
[----:B------:R-:W3:Y:S01]  /*6e310*/  LDL.LU R2, [R1+0x344] ;  /* 0x0003440001027983 */ /* 0x000ee20000300800 */
[----:B--2---:R-:W-:Y:S01]  /*6e320*/  PRMT R16, R11, 0x7632, R16 ;  /* 0x000076320b107816 */ /* 0x004fe20000000010 */
[----:B------:R-:W-:-:S02]  /*6e330*/  ULDC UR10, c[0x0][0x228] ;  /* 0x00008a00000a7ab9 */ /* 0x000fc40000000800 */
[----:B------:R0:W-:Y:S01]  /*6e340*/  @P4 STG.E.U16 desc[UR8][R4.64], R11 ;  /* 0x0000000b04004986 */ /* 0x0001e2000c101508 */
[C---:B------:R-:W-:Y:S01]  /*6e350*/  VIADD R0, R6.reuse, UR4 ;  /* 0x0000000406007c36 */ /* 0x040fe20008000000 */
[----:B------:R-:W-:Y:S01]  /*6e360*/  ULDC UR4, c[0x0][0x22c] ;  /* 0x00008b0000047ab9 */ /* 0x000fe20000000800 */
[----:B------:R-:W-:Y:S01]  /*6e370*/  ULDC UR6, c[0x0][0x228] ;  /* 0x00008a0000067ab9 */ /* 0x000fe20000000800 */
[----:B------:R-:W2:Y:S01]  /*6e380*/  LDL.LU R20, [R1+0x378] ;  /* 0x0003780001147983 */ /* 0x000ea20000300800 */
[----:B------:R-:W-:Y:S01]  /*6e390*/  ULDC UR12, c[0x0][0x228] ;  /* 0x00008a00000c7ab9 */ /* 0x000fe20000000800 */
[----:B------:R-:W-:Y:S02]  /*6e3a0*/  ULDC UR14, c[0x0][0x228] ;  /* 0x00008a00000e7ab9 */ /* 0x000fe40000000800 */
[----:B------:R-:W2:Y:S04]  /*6e3b0*/  LDL.LU R21, [R1+0x348] ;  /* 0x0003480001157983 */ /* 0x000ea80000300800 */
[----:B------:R-:W2:Y:S04]  /*6e3c0*/  LDL.LU R23, [R1+0x37c] ;  /* 0x00037c0001177983 */ /* 0x000ea80000300800 */
[----:B------:R-:W2:Y:S04]  /*6e3d0*/  LDL.LU R28, [R1+0x34c] ;  /* 0x00034c00011c7983 */ /* 0x000ea80000300800 */
[----:B------:R-:W2:Y:S04]  /*6e3e0*/  LDL.LU R22, [R1+0x380] ;  /* 0x0003800001167983 */ /* 0x000ea80000300800 */
[----:B0-----:R-:W3:Y:S01]  /*6e3f0*/  LDL.LU R5, [R1+0x370] ;  /* 0x0003700001057983 */ /* 0x001ee20000300800 */
[----:B------:R-:W-:Y:S01]  /*6e400*/  IMAD.WIDE R6, R6, 0x2, R24 ;  /* 0x0000000206067825 */ /* 0x000fe200078e0218 */
[----:B------:R-:W-:Y:S01]  /*6e410*/  ISETP.GE.AND P4, PT, R10, UR4, PT ;  /* 0x000000040a007c0c */ /* 0x000fe2000bf86270 */
[----:B------:R-:W-:-:S02]  /*6e420*/  ULDC UR4, c[0x0][0x248] ;  /* 0x0000920000047ab9 */ /* 0x000fc40000000800 */
[----:B------:R-:W-:Y:S01]  /*6e430*/  IMAD.WIDE R8, R0, 0x2, R26 ;  /* 0x0000000200087825 */ /* 0x000fe200078e021a */
[----:B------:R0:W-:Y:S01]  /*6e440*/  @P1 STG.E.U16 desc[UR8][R6.64], R16 ;  /* 0x0000001006001986 */ /* 0x0001e2000c101508 */
[----:B------:R-:W-:Y:S01]  /*6e450*/  ISETP.LT.AND P2, PT, R15, UR6, !P2 ;  /* 0x000000060f007c0c */ /* 0x000fe2000d741270 */
[----:B------:R-:W-:Y:S01]  /*6e460*/  ULDC UR6, c[0x0][0x22c] ;  /* 0x00008b0000067ab9 */ /* 0x000fe20000000800 */
[----:B------:R-:W-:-:S05]  /*6e470*/  VIADD R10, R3, 0xec ;  /* 0x000000ec030a7836 */ /* 0x000fca0000000000 */
[----:B------:R-:W-:Y:S01]  /*6e480*/  ISETP.GE.AND P1, PT, R10, UR6, PT ;  /* 0x000000060a007c0c */ /* 0x000fe2000bf26270 */
[----:B------:R-:W-:Y:S01]  /*6e490*/  VIADD R10, R0, UR4 ;  /* 0x00000004000a7c36 */ /* 0x000fe20008000000 */
[----:B------:R-:W-:Y:S01]  /*6e4a0*/  ULDC UR4, c[0x0][0x22c] ;  /* 0x00008b0000047ab9 */ /* 0x000fe20000000800 */
[----:B------:R-:W-:Y:S01]  /*6e4b0*/  ULDC UR6, c[0x0][0x248] ;  /* 0x0000920000067ab9 */ /* 0x000fe20000000800 */
[----:B0-----:R-:W-:Y:S02]  /*6e4c0*/  VIADD R16, R3, 0xed ;  /* 0x000000ed03107836 */ /* 0x001fe40000000000 */
[----:B------:R-:W-:Y:S01]  /*6e4d0*/  IMAD.WIDE R6, R10, 0x2, R26 ;  /* 0x000000020a067825 */ /* 0x000fe200078e021a */
[----:B----4-:R-:W-:Y:S01]  /*6e4e0*/  PRMT R17, R14, 0x7632, R17 ;  /* 0x000076320e117816 */ /* 0x010fe20000000011 */
[----:B---3--:R0:W-:Y:S01]  /*6e4f0*/  @P6 STG.E.U16 desc[UR8][R8.64], R5 ;  /* 0x0000000508006986 */ /* 0x0081e2000c101508 */
[----:B------:R-:W-:Y:S01]  /*6e500*/  ISETP.LT.AND P6, PT, R29, UR10, !P5 ;  /* 0x0000000a1d007c0c */ /* 0x000fe2000efc1270 */
[----:B------:R-:W-:Y:S01]  /*6e510*/  ULDC UR10, c[0x0][0x22c] ;  /* 0x00008b00000a7ab9 */ /* 0x000fe20000000800 */
[----:B------:R-:W-:Y:S01]  /*6e520*/  ISETP.LT.AND P5, PT, R15, UR12, !P5 ;  /* 0x0000000c0f007c0c */ /* 0x000fe2000efa1270 */
[----:B------:R-:W-:Y:S01]  /*6e530*/  ULDC UR12, c[0x0][0x228] ;  /* 0x00008a00000c7ab9 */ /* 0x000fe20000000800 */
[----:B------:R-:W-:Y:S01]  /*6e540*/  PRMT R11, R5, 0x7632, R11 ;  /* 0x00007632050b7816 */ /* 0x000fe2000000000b */
[----:B0-----:R-:W-:Y:S01]  /*6e550*/  IMAD.WIDE R4, R0, 0x2, R24 ;  /* 0x0000000200047825 */ /* 0x001fe200078e0218 */
[----:B------:R-:W-:-:S03]  /*6e560*/  PRMT R0, R13, 0x7632, R0 ;  /* 0x000076320d007816 */ /* 0x000fc60000000000 */
[----:B------:R-:W-:Y:S01]  /*6e570*/  IMAD.WIDE R8, R10, 0x2, R24 ;  /* 0x000000020a087825 */ /* 0x000fe200078e0218 */
[----:B------:R-:W-:Y:S01]  /*6e580*/  @P2 STG.E.U16 desc[UR8][R4.64], R11 ;  /* 0x0000000b04002986 */ /* 0x000fe2000c101508 */
[----:B------:R-:W-:Y:S01]  /*6e590*/  ISETP.GE.AND P2, PT, R16, UR4, PT ;  /* 0x0000000410007c0c */ /* 0x000fe2000bf46270 */
[----:B------:R-:W-:Y:S02]  /*6e5a0*/  ULDC UR4, c[0x0][0x248] ;  /* 0x0000920000047ab9 */ /* 0x000fe40000000800 */
[----:B------:R0:W-:Y:S01]  /*6e5b0*/  @P6 STG.E.U16 desc[UR8][R6.64], R13 ;  /* 0x0000000d06006986 */ /* 0x0001e2000c101508 */
[----:B------:R-:W-:-:S03]  /*6e5c0*/  ISETP.LT.AND P6, PT, R29, UR16, !P4 ;  /* 0x000000101d007c0c */ /* 0x000fc6000e7c1270 */
[----:B------:R1:W-:Y:S01]  /*6e5d0*/  @P5 STG.E.U16 desc[UR8][R8.64], R0 ;  /* 0x0000000008005986 */ /* 0x0003e2000c101508 */
[----:B------:R-:W-:Y:S01]  /*6e5e0*/  ISETP.LT.AND P5, PT, R29, UR12, !P0 ;  /* 0x0000000c1d007c0c */ /* 0x000fe2000c7a1270 */
[----:B------:R-:W-:Y:S01]  /*6e5f0*/  ULDC UR12, c[0x0][0x228] ;  /* 0x00008a00000c7ab9 */ /* 0x000fe20000000800 */
[C---:B------:R-:W-:Y:S01]  /*6e600*/  ISETP.LT.AND P0, PT, R15.reuse, UR14, !P0 ;  /* 0x0000000e0f007c0c */ /* 0x040fe2000c701270 */
[----:B------:R-:W-:Y:S01]  /*6e610*/  ULDC UR14, c[0x0][0x228] ;  /* 0x00008a00000e7ab9 */ /* 0x000fe20000000800 */
[----:B0-----:R-:W-:Y:S01]  /*6e620*/  VIADD R7, R10, UR4 ;  /* 0x000000040a077c36 */ /* 0x001fe20008000000 */
[----:B------:R-:W-:Y:S01]  /*6e630*/  ISETP.LT.AND P4, PT, R15, UR18, !P4 ;  /* 0x000000120f007c0c */ /* 0x000fe2000e781270 */
[----:B------:R-:W3:Y:S01]  /*6e640*/  LDL.LU R13, [R1+0x1a74] ;  /* 0x001a7400010d7983 */ /* 0x000ee20000300800 */
[----:B------:R-:W-:Y:S01]  /*6e650*/  PRMT R18, R2, 0x7632, R18 ;  /* 0x0000763202127816 */ /* 0x000fe20000000012 */
[C---:B------:R-:W-:Y:S01]  /*6e660*/  VIADD R16, R7.reuse, UR6 ;  /* 0x0000000607107c36 */ /* 0x040fe20008000000 */
[----:B------:R-:W-:Y:S01]  /*6e670*/  ULDC UR4, c[0x0][0x248] ;  /* 0x0000920000047ab9 */ /* 0x000fe20000000800 */
[----:B------:R-:W-:Y:S01]  /*6e680*/  IMAD.WIDE R4, R7, 0x2, R26 ;  /* 0x0000000207047825 */ /* 0x000fe200078e021a */
[----:B------:R-:W-:-:S03]  /*6e690*/  ULDC UR6, c[0x0][0x22c] ;  /* 0x00008b0000067ab9 */ /* 0x000fc60000000800 */
[----:B------:R-:W-:Y:S01]  /*6e6a0*/  IMAD.WIDE R6, R7, 0x2, R24 ;  /* 0x0000000207067825 */ /* 0x000fe200078e0218 */
[----:B------:R0:W-:Y:S03]  /*6e6b0*/  @P5 STG.E.U16 desc[UR8][R4.64], R14 ;  /* 0x0000000e04005986 */ /* 0x0001e6000c101508 */
[C---:B-1----:R-:W-:Y:S01]  /*6e6c0*/  IMAD.WIDE R8, R16.reuse, 0x2, R26 ;  /* 0x0000000210087825 */ /* 0x042fe200078e021a */
[----:B------:R-:W-:Y:S03]  /*6e6d0*/  @P0 STG.E.U16 desc[UR8][R6.64], R17 ;  /* 0x0000001106000986 */ /* 0x000fe6000c101508 */
[----:B------:R-:W-:Y:S01]  /*6e6e0*/  VIADD R0, R3, 0xee ;  /* 0x000000ee03007836 */ /* 0x000fe20000000000 */
[----:B------:R1:W-:Y:S01]  /*6e6f0*/  @P6 STG.E.U16 desc[UR8][R8.64], R2 ;  /* 0x0000000208006986 */ /* 0x0003e2000c101508 */
[----:B------:R-:W-:-:S03]  /*6e700*/  IMAD.WIDE R10, R16, 0x2, R24 ;  /* 0x00000002100a7825 */ /* 0x000fc600078e0218 */
[----:B0-----:R-:W4:Y:S01]  /*6e710*/  LDL.LU R14, [R1+0x1a70] ;  /* 0x001a7000010e7983 */ /* 0x001f220000300800 */
[----:B------:R-:W-:Y:S01]  /*6e720*/  ISETP.GE.AND P5, PT, R0, UR10, PT ;  /* 0x0000000a00007c0c */ /* 0x000fe2000bfa6270 */
[----:B------:R-:W-:Y:S02]  /*6e730*/  ULDC UR10, c[0x0][0x228] ;  /* 0x00008a00000a7ab9 */ /* 0x000fe40000000800 */
[----:B-1----:R-:W3:Y:S01]  /*6e740*/  LDL.LU R2, [R1+0x1a6c] ;  /* 0x001a6c0001027983 */ /* 0x002ee20000300800 */
[----:B------:R-:W-:Y:S01]  /*6e750*/  VIADD R17, R16, UR4 ;  /* 0x0000000410117c36 */ /* 0x000fe20008000000 */
[C---:B------:R-:W-:Y:S01]  /*6e760*/  ISETP.LT.AND P6, PT, R29.reuse, UR14, !P2 ;  /* 0x0000000e1d007c0c */ /* 0x040fe2000d7c1270 */
[----:B------:R-:W-:Y:S01]  /*6e770*/  ULDC UR4, c[0x0][0x248] ;  /* 0x0000920000047ab9 */ /* 0x000fe20000000800 */
[----:B------:R0:W-:Y:S01]  /*6e780*/  @P4 STG.E.U16 desc[UR8][R10.64], R18 ;  /* 0x000000120a004986 */ /* 0x0001e2000c101508 */
[----:B------:R-:W-:Y:S01]  /*6e790*/  ISETP.LT.AND P4, PT, R29, UR10, !P1 ;  /* 0x0000000a1d007c0c */ /* 0x000fe2000cf81270 */
[----:B------:R-:W-:Y:S01]  /*6e7a0*/  VIADD R0, R3, 0xef ;  /* 0x000000ef03007836 */ /* 0x000fe20000000000 */
[----:B------:R-:W-:Y:S01]  /*6e7b0*/  ISETP.LT.AND P1, PT, R15, UR12, !P1 ;  /* 0x0000000c0f007c0c */ /* 0x000fe2000cf21270 */
[C---:B------:R-:W-:Y:S01]  /*6e7c0*/  VIADD R4, R17.reuse, UR4 ;  /* 0x0000000411047c36 */ /* 0x040fe20008000000 */
[----:B--2---:R-:W-:Y:S01]  /*6e7d0*/  PRMT R5, R20, 0x7632, R5 ;  /* 0x0000763214057816 */ /* 0x004fe20000000005 */
[C---:B------:R-:W-:Y:S01]  /*6e7e0*/  IMAD.WIDE R6, R17.reuse, 0x2, R26 ;  /* 0x0000000211067825 */ /* 0x040fe200078e021a */
[----:B------:R-:W-:Y:S01]  /*6e7f0*/  ISETP.GE.AND P0, PT, R0, UR6, PT ;  /* 0x0000000600007c0c */ /* 0x000fe2000bf06270 */
[----:B------:R-:W-:Y:S01]  /*6e800*/  ULDC UR6, c[0x0][0x228] ;  /* 0x00008a0000067ab9 */ /* 0x000fe20000000800 */
[----:B------:R-:W-:Y:S01]  /*6e810*/  ULDC UR10, c[0x0][0x228] ;  /* 0x00008a00000a7ab9 */ /* 0x000fe20000000800 */
[----:B------:R-:W-:Y:S01]  /*6e820*/  IMAD.WIDE R8, R17, 0x2, R24 ;  /* 0x0000000211087825 */ /* 0x000fe200078e0218 */
[----:B------:R-:W-:Y:S01]  /*6e830*/  ULDC UR4, c[0x0][0x22c] ;  /* 0x00008b0000047ab9 */ /* 0x000fe20000000800 */
[----:B------:R-:W-:Y:S01]  /*6e840*/  ULDC UR12, c[0x0][0x228] ;  /* 0x00008a00000c7ab9 */ /* 0x000fe20000000800 */
[----:B------:R-:W-:Y:S01]  /*6e850*/  PRMT R19, R23, 0x7632, R19 ;  /* 0x0000763217137816 */ /* 0x000fe20000000013 */
[----:B0-----:R-:W-:Y:S01]  /*6e860*/  IMAD.WIDE R10, R4, 0x2, R26 ;  /* 0x00000002040a7825 */ /* 0x001fe200078e021a */
[----:B------:R-:W-:Y:S01]  /*6e870*/  @P4 STG.E.U16 desc[UR8][R6.64], R20 ;  /* 0x0000001406004986 */ /* 0x000fe2000c101508 */
[----:B------:R-:W-:-:S02]  /*6e880*/  ULDC UR14, c[0x0][0x228] ;  /* 0x00008a00000e7ab9 */ /* 0x000fc40000000800 */
[----:B------:R-:W-:Y:S01]  /*6e890*/  VIADD R0, R3, 0xf0 ;  /* 0x000000f003007836 */ /* 0x000fe20000000000 */
[----:B------:R0:W-:Y:S01]  /*6e8a0*/  @P1 STG.E.U16 desc[UR8][R8.64], R5 ;  /* 0x0000000508001986 */ /* 0x0001e2000c101508 */
[----:B------:R-:W-:Y:S01]  /*6e8b0*/  ISETP.LT.AND P2, PT, R15, UR6, !P2 ;  /* 0x000000060f007c0c */ /* 0x000fe2000d741270 */
[----:B------:R-:W-:Y:S02]  /*6e8c0*/  ULDC UR6, c[0x0][0x22c] ;  /* 0x00008b0000067ab9 */ /* 0x000fe40000000800 */
[----:B------:R1:W-:Y:S01]  /*6e8d0*/  @P6 STG.E.U16 desc[UR8][R10.64], R21 ;  /* 0x000000150a006986 */ /* 0x0003e2000c101508 */
[----:B------:R-:W-:Y:S01]  /*6e8e0*/  ISETP.LT.AND P6, PT, R29, UR10, !P5 ;  /* 0x0000000a1d007c0c */ /* 0x000fe2000efc1270 */
[----:B------:R-:W-:Y:S01]  /*6e8f0*/  ULDC UR10, c[0x0][0x228] ;  /* 0x00008a00000a7ab9 */ /* 0x000fe20000000800 */
[----:B------:R-:W-:Y:S01]  /*6e900*/  ISETP.GE.AND P4, PT, R0, UR4, PT ;  /* 0x0000000400007c0c */ /* 0x000fe2000bf86270 */
[----:B------:R-:W-:Y:S01]  /*6e910*/  ULDC UR4, c[0x0][0x248] ;  /* 0x0000920000047ab9 */ /* 0x000fe20000000800 */
[----:B------:R-:W-:Y:S01]  /*6e920*/  ISETP.LT.AND P5, PT, R15, UR12, !P5 ;  /* 0x0000000c0f007c0c */ /* 0x000fe2000efa1270 */
[C---:B------:R-:W-:Y:S01]  /*6e930*/  VIADD R18, R4.reuse, UR4 ;  /* 0x0000000404127c36 */ /* 0x040fe20008000000 */
[----:B------:R-:W-:Y:S01]  /*6e940*/  PRMT R0, R21, 0x7632, R0 ;  /* 0x0000763215007816 */ /* 0x000fe20000000000 */
[----:B0-----:R-:W-:Y:S01]  /*6e950*/  IMAD.WIDE R8, R4, 0x2, R24 ;  /* 0x0000000204087825 */ /* 0x001fe200078e0218 */
[----:B------:R-:W-:Y:S01]  /*6e960*/  ULDC UR4, c[0x0][0x22c] ;  /* 0x00008b0000047ab9 */ /* 0x000fe20000000800 */
[----:B------:R-:W-:-:S02]  /*6e970*/  ULDC UR12, c[0x0][0x228] ;  /* 0x00008a00000c7ab9 */ /* 0x000fc40000000800 */
[C---:B-1----:R-:W-:Y:S01]  /*6e980*/  IMAD.WIDE R10, R18.reuse, 0x2, R26 ;  /* 0x00000002120a7825 */ /* 0x042fe200078e021a */
[----:B------:R0:W-:Y:S03]  /*6e990*/  @P2 STG.E.U16 desc[UR8][R8.64], R0 ;  /* 0x0000000008002986 */ /* 0x0001e6000c101508 */
[----:B------:R-:W-:Y:S02]  /*6e9a0*/  VIADD R5, R3, 0xf1 ;  /* 0x000000f103057836 */ /* 0x000fe40000000000 */
[C---:B------:R-:W-:Y:S01]  /*6e9b0*/  IMAD.WIDE R16, R18.reuse, 0x2, R24 ;  /* 0x0000000212107825 */ /* 0x040fe200078e0218 */
[----:B------:R1:W-:Y:S02]  /*6e9c0*/  @P6 STG.E.U16 desc[UR8][R10.64], R23 ;  /* 0x000000170a006986 */ /* 0x0003e4000c101508 */
[----:B------:R-:W-:Y:S01]  /*6e9d0*/  ISETP.GE.AND P1, PT, R5, UR4, PT ;  /* 0x0000000405007c0c */ /* 0x000fe2000bf26270 */
[----:B------:R-:W-:Y:S01]  /*6e9e0*/  ULDC UR4, c[0x0][0x248] ;  /* 0x0000920000047ab9 */ /* 0x000fe20000000800 */
[----:B------:R2:W-:Y:S01]  /*6e9f0*/  @P5 STG.E.U16 desc[UR8][R16.64], R19 ;  /* 0x0000001310005986 */ /* 0x0005e2000c101508 */
[----:B------:R-:W-:Y:S01]  /*6ea00*/  ISETP.LT.AND P5, PT, R29, UR10, !P0 ;  /* 0x0000000a1d007c0c */ /* 0x000fe2000c7a1270 */
[----:B------:R-:W-:Y:S01]  /*6ea10*/  VIADD R21, R18, UR4 ;  /* 0x0000000412157c36 */ /* 0x000fe20008000000 */
[----:B------:R-:W-:Y:S01]  /*6ea20*/  ISETP.LT.AND P2, PT, R15, UR12, !P0 ;  /* 0x0000000c0f007c0c */ /* 0x000fe2000c741270 */
[----:B------:R-:W-:Y:S01]  /*6ea30*/  ULDC UR4, c[0x0][0x248] ;  /* 0x0000920000047ab9 */ /* 0x000fe20000000800 */
[----:B------:R-:W-:Y:S01]  /*6ea40*/  ISETP.LT.AND P6, PT, R29, UR14, !P4 ;  /* 0x0000000e1d007c0c */ /* 0x000fe2000e7c1270 */
[C---:B0-----:R-:W-:Y:S01]  /*6ea50*/  VIADD R0, R21.reuse, UR4 ;  /* 0x0000000415007c36 */ /* 0x041fe20008000000 */
[----:B------:R-:W-:Y:S01]  /*6ea60*/  ULDC UR10, c[0x0][0x228] ;  /* 0x00008a00000a7ab9 */ /* 0x000fe20000000800 */
[C---:B------:R-:W-:Y:S01]  /*6ea70*/  IMAD.WIDE R8, R21.reuse, 0x2, R26 ;  /* 0x0000000215087825 */ /* 0x040fe200078e021a */
[----:B-1----:R-:W4:Y:S01]  /*6ea80*/  LDL.LU R23, [R1+0x388] ;  /* 0x0003880001177983 */ /* 0x002f220000300800 */
[----:B------:R-:W-:Y:S01]  /*6ea90*/  ULDC UR4, c[0x0][0x22c] ;  /* 0x00008b0000047ab9 */ /* 0x000fe20000000800 */
[----:B------:R-:W-:Y:S01]  /*6eaa0*/  ULDC UR12, c[0x0][0x228] ;  /* 0x00008a00000c7ab9 */ /* 0x000fe20000000800 */
[----:B--2---:R-:W-:Y:S01]  /*6eab0*/  PRMT R19, R28, 0x7632, R19 ;  /* 0x000076321c137816 */ /* 0x004fe20000000013 */
[----:B------:R-:W-:Y:S01]  /*6eac0*/  IMAD.WIDE R10, R21, 0x2, R24 ;  /* 0x00000002150a7825 */ /* 0x000fe200078e0218 */
[----:B------:R0:W-:Y:S01]  /*6ead0*/  @P5 STG.E.U16 desc[UR8][R8.64], R28 ;  /* 0x0000001c08005986 */ /* 0x0001e2000c101508 */
[----:B------:R-:W-:-:S02]  /*6eae0*/  ULDC UR14, c[0x0][0x228] ;  /* 0x00008a00000e7ab9 */ /* 0x000fc40000000800 */
[----:B------:R-:W-:Y:S01]  /*6eaf0*/  IMAD.WIDE R16, R0, 0x2, R26 ;  /* 0x0000000200107825 */ /* 0x000fe200078e021a */
[----:B------:R-:W-:Y:S04]  /*6eb00*/  @P2 STG.E.U16 desc[UR8][R10.64], R19 ;  /* 0x000000130a002986 */ /* 0x000fe8000c101508 */
[----:B------:R1:W-:Y:S04]  /*6eb10*/  @P6 STG.E.U16 desc[UR8][R16.64], R22 ;  /* 0x0000001610006986 */ /* 0x0003e8000c101508 */
[----:B0-----:R-:W2:Y:S01]  /*6eb20*/  LDL.LU R28, [R1+0x38c] ;  /* 0x00038c00011c7983 */ /* 0x001ea20000300800 */
[----:B------:R-:W-:-:S03]  /*6eb30*/  PRMT R8, R22, 0x7632, R8 ;  /* 0x0000763216087816 */ /* 0x000fc60000000008 */
[----:B-1----:R-:W4:Y:S01]  /*6eb40*/  LDL.LU R22, [R1+0x384] ;  /* 0x0003840001167983 */ /* 0x002f220000300800 */
[C---:B------:R-:W-:Y:S02]  /*6eb50*/  VIADD R20, R3.reuse, 0xf2 ;  /* 0x000000f203147836 */ /* 0x040fe40000000000 */
[----:B------:R-:W-:-:S03]  /*6eb60*/  VIADD R18, R3, 0xf3 ;  /* 0x000000f303127836 */ /* 0x000fc60000000000 */
[----:B------:R-:W-:Y:S01]  /*6eb70*/  ISETP.GE.AND P0, PT, R20, UR6, PT ;  /* 0x0000000614007c0c */ /* 0x000fe2000bf06270 */
[----:B------:R-:W-:Y:S01]  /*6eb80*/  ULDC UR6, c[0x0][0x228] ;  /* 0x00008a0000067ab9 */ /* 0x000fe20000000800 */
[----:B------:R-:W-:Y:S02]  /*6eb90*/  ISETP.LT.AND P2, PT, R29, UR10, !P1 ;  /* 0x0000000a1d007c0c */ /* 0x000fe4000cf41270 */
[----:B------:R-:W-:Y:S01]  /*6eba0*/  ISETP.GE.AND P5, PT, R18, UR4, PT ;  /* 0x0000000412007c0c */ /* 0x000fe2000bfa6270 */
[----:B------:R-:W-:Y:S01]  /*6ebb0*/  ULDC UR4, c[0x0][0x248] ;  /* 0x0000920000047ab9 */ /* 0x000fe20000000800 */
[----:B------:R-:W-:Y:S01]  /*6ebc0*/  ISETP.LT.AND P4, PT, R15, UR6, !P4 ;  /* 0x000000060f007c0c */ /* 0x000fe2000e781270 */
[----:B------:R-:W-:Y:S01]  /*6ebd0*/  ULDC UR6, c[0x0][0x228] ;  /* 0x00008a0000067ab9 */ /* 0x000fe20000000800 */
[----:B------:R-:W-:Y:S01]  /*6ebe0*/  VIADD R20, R3, 0xf4 ;  /* 0x000000f403147836 */ /* 0x000fe20000000000 */
[----:B------:R-:W-:Y:S01]  /*6ebf0*/  ISETP.LT.AND P6, PT, R15, UR6, !P1 ;  /* 0x000000060f007c0c */ /* 0x000fe2000cfc1270 */
[C---:B------:R-:W-:Y:S01]  /*6ec00*/  VIADD R9, R0.reuse, UR4 ;  /* 0x0000000400097c36 */ /* 0x040fe20008000000 */
[----:B------:R-:W-:Y:S01]  /*6ec10*/  ULDC UR6, c[0x0][0x22c] ;  /* 0x00008b0000067ab9 */ /* 0x000fe20000000800 */
[----:B------:R-:W-:Y:S01]  /*6ec20*/  IMAD.WIDE R10, R0, 0x2, R24 ;  /* 0x00000002000a7825 */ /* 0x000fe200078e0218 */
[----:B------:R-:W-:Y:S01]  /*6ec30*/  ISETP.GE.AND P1, PT, R20, UR6, PT ;  /* 0x0000000614007c0c */ /* 0x000fe2000bf26270 */
[----:B------:R-:W-:Y:S01]  /*6ec40*/  ULDC UR6, c[0x0][0x228] ;  /* 0x00008a0000067ab9 */ /* 0x000fe20000000800 */
[----:B------:R-:W-:Y:S01]  /*6ec50*/  ULDC UR10, c[0x0][0x228] ;  /* 0x00008a00000a7ab9 */ /* 0x000fe20000000800 */
[----:B------:R-:W-:Y:S01]  /*6ec60*/  IMAD.WIDE R16, R9, 0x2, R26 ;  /* 0x0000000209107825 */ /* 0x000fe200078e021a */
[----:B------:R-:W-:-:S03]  /*6ec70*/  ULDC UR4, c[0x0][0x248] ;  /* 0x0000920000047ab9 */ /* 0x000fc60000000800 */
[----:B------:R-:W-:Y:S01]  /*6ec80*/  IMAD.WIDE R18, R9, 0x2, R24 ;  /* 0x0000000209127825 */ /* 0x000fe200078e0218 */
[----:B------:R0:W-:Y:S03]  /*6ec90*/  @P4 STG.E.U16 desc[UR8][R10.64], R8 ;  /* 0x000000080a004986 */ /* 0x0001e6000c101508 */
[----:B------:R-:W-:-:S05]  /*6eca0*/  VIADD R21, R3, 0xf5 ;  /* 0x000000f503157836 */ /* 0x000fca0000000000 */
[----:B------:R-:W-:Y:S01]  /*6ecb0*/  ISETP.GE.AND P4, PT, R21, UR5, PT ;  /* 0x0000000515007c0c */ /* 0x000fe2000bf86270 */
[----:B------:R-:W-:Y:S01]  /*6ecc0*/  ULDC UR5, c[0x0][0x248] ;  /* 0x0000920000057ab9 */ /* 0x000fe20000000800 */
[----:B0-----:R-:W-:Y:S01]  /*6ecd0*/  VIADD R11, R9, UR4 ;  /* 0x00000004090b7c36 */ /* 0x001fe20008000000 */
[----:B------:R-:W-:-:S03]  /*6ece0*/  ULDC UR4, c[0x0][0x248] ;  /* 0x0000920000047ab9 */ /* 0x000fc60000000800 */
[----:B------:R-:W-:Y:S01]  /*6ecf0*/  IMAD.WIDE R8, R11, 0x2, R26 ;  /* 0x000000020b087825 */ /* 0x000fe200078e021a */
[----:B---3--:R-:W0:Y:S02]  /*6ed00*/  LDS.128 R4, [R2] ;  /* 0x0000000002047984 */ /* 0x008e240000000c00 */
[----:B0-----:R-:W-:Y:S02]  /*6ed10*/  PRMT R0, R4, 0x7632, R0 ;  /* 0x0000763204007816 */ /* 0x001fe40000000000 */
[----:B------:R0:W-:Y:S01]  /*6ed20*/  @P2 STG.E.U16 desc[UR8][R16.64], R4 ;  /* 0x0000000410002986 */ /* 0x0001e2000c101508 */
[----:B------:R-:W-:Y:S01]  /*6ed30*/  ISETP.LT.AND P2, PT, R29, UR6, !P0 ;  /* 0x000000061d007c0c */ /* 0x000fe2000c741270 */
[----:B------:R-:W-:Y:S01]  /*6ed40*/  ULDC UR6, c[0x0][0x228] ;  /* 0x00008a0000067ab9 */ /* 0x000fe20000000800 */
[----:B------:R-:W-:Y:S01]  /*6ed50*/  ISETP.LT.AND P0, PT, R15, UR10, !P0 ;  /* 0x0000000a0f007c0c */ /* 0x000fe2000c701270 */
[----:B------:R1:W-:Y:S01]  /*6ed60*/  @P6 STG.E.U16 desc[UR8][R18.64], R0 ;  /* 0x0000000012006986 */ /* 0x0003e2000c101508 */
[----:B------:R-:W-:Y:S01]  /*6ed70*/  ISETP.LT.AND P6, PT, R29, UR12, !P5 ;  /* 0x0000000c1d007c0c */ /* 0x000fe2000efc1270 */
[----:B------:R-:W-:Y:S01]  /*6ed80*/  ULDC UR10, c[0x0][0x228] ;  /* 0x00008a00000a7ab9 */ /* 0x000fe20000000800 */
[----:B------:R-:W-:Y:S01]  /*6ed90*/  ISETP.LT.AND P5, PT, R15, UR14, !P5 ;  /* 0x0000000e0f007c0c */ /* 0x000fe2000efa1270 */
[----:B------:R-:W-:Y:S01]  /*6eda0*/  ULDC UR12, c[0x0][0x228] ;  /* 0x00008a00000c7ab9 */ /* 0x000fe20000000800 */
[----:B------:R-:W-:Y:S01]  /*6edb0*/  PRMT R21, R5, 0x7632, R21 ;  /* 0x0000763205157816 */ /* 0x000fe20000000015 */
[----:B------:R-:W-:Y:S01]  /*6edc0*/  ULDC UR14, c[0x0][0x228] ;  /* 0x00008a00000e7ab9 */ /* 0x000fe20000000800 */
[C---:B0-----:R-:W-:Y:S01]  /*6edd0*/  VIADD R4, R11.reuse, UR5 ;  /* 0x000000050b047c36 */ /* 0x041fe20008000000 */
[----:B------:R-:W-:Y:S01]  /*6ede0*/  ULDC UR5, c[0x0][0x228] ;  /* 0x00008a0000057ab9 */ /* 0x000fe20000000800 */
[----:B------:R-:W-:-:S04]  /*6edf0*/  IMAD.WIDE R10, R11, 0x2, R24 ;  /* 0x000000020b0a7825 */ /* 0x000fc800078e0218 */
[----:B------:R-:W-:-:S04]  /*6ee00*/  IMAD.WIDE R16, R4, 0x2, R26 ;  /* 0x0000000204107825 */ /* 0x000fc800078e021a */
[----:B-1----:R-:W-:Y:S01]  /*6ee10*/  IMAD.WIDE R18, R4, 0x2, R24 ;  /* 0x0000000204127825 */ /* 0x002fe200078e0218 */
[----:B----4-:R-:W-:Y:S01]  /*6ee20*/  PRMT R20, R22, 0x7632, R20 ;  /* 0x0000763216147816 */ /* 0x010fe20000000014 */
[----:B------:R0:W-:Y:S04]  /*6ee30*/  @P2 STG.E.U16 desc[UR8][R8.64], R22 ;  /* 0x0000001608002986 */ /* 0x0001e8000c101508 */
[----:B------:R-:W-:Y:S04]  /*6ee40*/  @P0 STG.E.U16 desc[UR8][R10.64], R20 ;  /* 0x000000140a000986 */ /* 0x000fe8000c101508 */
[----:B------:R1:W-:Y:S01]  /*6ee50*/  @P6 STG.E.U16 desc[UR8][R16.64], R5 ;  /* 0x0000000510006986 */ /* 0x0003e2000c101508 */
[----:B------:R-:W-:Y:S01]  /*6ee60*/  ISETP.LT.AND P6, PT, R29, UR10, !P4 ;  /* 0x0000000a1d007c0c */ /* 0x000fe2000e7c1270 */
[----:B------:R-:W-:Y:S01]  /*6ee70*/  VIADD R0, R3, 0xf6 ;  /* 0x000000f603007836 */ /* 0x000fe20000000000 */
[----:B------:R-:W-:Y:S01]  /*6ee80*/  ULDC UR10, c[0x0][0x228] ;  /* 0x00008a00000a7ab9 */ /* 0x000fe20000000800 */
[----:B------:R3:W-:Y:S01]  /*6ee90*/  @P5 STG.E.U16 desc[UR8][R18.64], R21 ;  /* 0x0000001512005986 */ /* 0x0007e2000c101508 */
[----:B------:R-:W-:Y:S01]  /*6eea0*/  ISETP.LT.AND P5, PT, R29, UR5, !P1 ;  /* 0x000000051d007c0c */ /* 0x000fe2000cfa1270 */
[----:B0-----:R-:W-:Y:S01]  /*6eeb0*/  VIADD R9, R4, UR4 ;  /* 0x0000000404097c36 */ /* 0x001fe20008000000 */
[----:B------:R-:W-:Y:S01]  /*6eec0*/  ISETP.LT.AND P1, PT, R15, UR6, !P1 ;  /* 0x000000060f007c0c */ /* 0x000fe2000cf21270 */
[----:B------:R-:W-:Y:S01]  /*6eed0*/  ULDC UR4, c[0x0][0x248] ;  /* 0x0000920000047ab9 */ /* 0x000fe20000000800 */
[----:B------:R-:W-:Y:S01]  /*6eee0*/  ULDC UR5, c[0x0][0x228] ;  /* 0x00008a0000057ab9 */ /* 0x000fe20000000800 */
[----:B-1----:R-:W-:Y:S01]  /*6eef0*/  PRMT R16, R23, 0x7632, R16 ;  /* 0x0000763217107816 */ /* 0x002fe20000000010 */
[----:B------:R-:W-:Y:S01]  /*6ef00*/  IMAD.WIDE R4, R9, 0x2, R26 ;  /* 0x0000000209047825 */ /* 0x000fe200078e021a */
[----:B------:R-:W-:Y:S01]  /*6ef10*/  ISETP.LT.AND P4, PT, R15, UR5, !P4 ;  /* 0x000000050f007c0c */ /* 0x000fe2000e781270 */
[----:B------:R-:W-:Y:S01]  /*6ef20*/  ULDC UR6, c[0x0][0x228] ;  /* 0x00008a0000067ab9 */ /* 0x000fe20000000800 */
[----:B------:R-:W-:Y:S01]  /*6ef30*/  ISETP.GE.AND P2, PT, R0, UR25, PT ;  /* 0x0000001900007c0c */ /* 0x000fe2000bf46270 */
[----:B---3--:R-:W-:-:S03]  /*6ef40*/  VIADD R19, R9, UR4 ;  /* 0x0000000409137c36 */ /* 0x008fc60008000000 */
[----:B------:R-:W-:Y:S01]  /*6ef50*/  @P5 STG.E.U16 desc[UR8][R4.64], R23 ;  /* 0x0000001704005986 */ /* 0x000fe2000c101508 */
[----:B------:R-:W-:Y:S01]  /*6ef60*/  IMAD.WIDE R8, R9, 0x2, R24 ;  /* 0x0000000209087825 */ /* 0x000fe200078e0218 */
[----:B------:R-:W-:Y:S01]  /*6ef70*/  ULDC UR4, c[0x0][0x248] ;  /* 0x0000920000047ab9 */ /* 0x000fe20000000800 */
[----:B------:R-:W-:Y:S02]  /*6ef80*/  ULDC UR5, c[0x0][0x228] ;  /* 0x00008a0000057ab9 */ /* 0x000fe40000000800 */
[C---:B------:R-:W-:Y:S01]  /*6ef90*/  IMAD.WIDE R10, R19.reuse, 0x2, R26 ;  /* 0x00000002130a7825 */ /* 0x040fe200078e021a */
[----:B------:R0:W-:Y:S03]  /*6efa0*/  @P1 STG.E.U16 desc[UR8][R8.64], R16 ;  /* 0x0000001008001986 */ /* 0x0001e6000c101508 */
[C---:B------:R-:W-:Y:S01]  /*6efb0*/  VIADD R21, R19.reuse, UR4 ;  /* 0x0000000413157c36 */ /* 0x040fe20008000000 */
[----:B------:R1:W-:Y:S01]  /*6efc0*/  @P6 STG.E.U16 desc[UR8][R10.64], R6 ;  /* 0x000000060a006986 */ /* 0x0003e2000c101508 */
[----:B------:R-:W-:Y:S01]  /*6efd0*/  IMAD.WIDE R18, R19, 0x2, R24 ;  /* 0x0000000213127825 */ /* 0x000fe200078e0218 */
[----:B------:R-:W-:Y:S01]  /*6efe0*/  ISETP.LT.AND P6, PT, R29, UR6, !P2 ;  /* 0x000000061d007c0c */ /* 0x000fe2000d7c1270 */
[----:B------:R-:W-:-:S02]  /*6eff0*/  ULDC UR6, c[0x0][0x228] ;  /* 0x00008a0000067ab9 */ /* 0x000fc40000000800 */
[C---:B------:R-:W-:Y:S01]  /*6f000*/  VIADD R0, R3.reuse, 0xf7 ;  /* 0x000000f703007836 */ /* 0x040fe20000000000 */
[----:B------:R-:W-:Y:S01]  /*6f010*/  ULDC UR4, c[0x0][0x248] ;  /* 0x0000920000047ab9 */ /* 0x000fe20000000800 */
[----:B0-----:R-:W-:Y:S01]  /*6f020*/  VIADD R8, R3, 0xfa ;  /* 0x000000fa03087836 */ /* 0x001fe20000000000 */
[----:B-1----:R-:W-:Y:S02]  /*6f030*/  PRMT R6, R6, 0x7632, R6 ;  /* 0x0000763206067816 */ /* 0x002fe40000000006 */
[----:B------:R-:W-:Y:S01]  /*6f040*/  ISETP.LT.AND P2, PT, R15, UR5, !P2 ;  /* 0x000000050f007c0c */ /* 0x000fe2000d741270 */
[C---:B------:R-:W-:Y:S01]  /*6f050*/  VIADD R17, R3.reuse, 0xf8 ;  /* 0x000000f803117836 */ /* 0x040fe20000000000 */
[----:B------:R-:W-:Y:S01]  /*6f060*/  ISETP.GE.AND P0, PT, R0, UR23, PT ;  /* 0x0000001700007c0c */ /* 0x000fe2000bf06270 */
[----:B------:R-:W-:Y:S01]  /*6f070*/  @P4 STG.E.U16 desc[UR8][R18.64], R6 ;  /* 0x0000000612004986 */ /* 0x000fe2000c101508 */
[----:B------:R-:W-:Y:S01]  /*6f080*/  ISETP.GE.AND P4, PT, R8, UR17, PT ;  /* 0x0000001108007c0c */ /* 0x000fe2000bf86270 */
[----:B------:R-:W-:Y:S01]  /*6f090*/  VIADD R0, R3, 0xf9 ;  /* 0x000000f903007836 */ /* 0x000fe20000000000 */
[----:B------:R-:W-:Y:S01]  /*6f0a0*/  ULDC UR5, c[0x0][0x248] ;  /* 0x0000920000057ab9 */ /* 0x000fe20000000800 */
[----:B------:R0:W1:Y:S01]  /*6f0b0*/  LDS.128 R8, [R2+0x400] ;  /* 0x0004000002087984 */ /* 0x0000620000000c00 */
[----:B------:R-:W-:Y:S01]  /*6f0c0*/  ISETP.GE.AND P5, PT, R17, UR21, PT ;  /* 0x0000001511007c0c */ /* 0x000fe2000bfa6270 */
[----:B------:R-:W-:Y:S01]  /*6f0d0*/  IMAD.WIDE R4, R21, 0x2, R26 ;  /* 0x0000000215047825 */ /* 0x000fe200078e021a */
[----:B------:R-:W-:-:S02]  /*6f0e0*/  ISETP.GE.AND P1, PT, R0, UR19, PT ;  /* 0x0000001300007c0c */ /* 0x000fc4000bf26270 */
[----:B--2---:R-:W-:Y:S01]  /*6f0f0*/  PRMT R0, R28, 0x7632, R0 ;  /* 0x000076321c007816 */ /* 0x004fe20000000000 */
[----:B------:R-:W-:Y:S01]  /*6f100*/  IMAD.WIDE R16, R21, 0x2, R24 ;  /* 0x0000000215107825 */ /* 0x000fe200078e0218 */
[----:B------:R2:W-:Y:S01]  /*6f110*/  @P6 STG.E.U16 desc[UR8][R4.64], R28 ;  /* 0x0000001c04006986 */ /* 0x0005e2000c101508 */
[----:B------:R-:W-:-:S03]  /*6f120*/  ISETP.LT.AND P6, PT, R29, UR12, !P5 ;  /* 0x0000000c1d007c0c */ /* 0x000fc6000efc1270 */
[----:B------:R3:W-:Y:S01]  /*6f130*/  @P2 STG.E.U16 desc[UR8][R16.64], R0 ;  /* 0x0000000010002986 */ /* 0x0007e2000c101508 */
[----:B------:R-:W-:Y:S01]  /*6f140*/  ISETP.LT.AND P2, PT, R29, UR6, !P0 ;  /* 0x000000061d007c0c */ /* 0x000fe2000c741270 */
[----:B------:R-:W-:Y:S01]  /*6f150*/  VIADD R21, R21, UR4 ;  /* 0x0000000415157c36 */ /* 0x000fe20008000000 */
[C---:B------:R-:W-:Y:S01]  /*6f160*/  ISETP.LT.AND P0, PT, R15.reuse, UR10, !P0 ;  /* 0x0000000a0f007c0c */ /* 0x040fe2000c701270 */
[----:B------:R-:W-:Y:S01]  /*6f170*/  ULDC UR6, c[0x0][0x228] ;  /* 0x00008a0000067ab9 */ /* 0x000fe20000000800 */
[----:B------:R-:W-:Y:S01]  /*6f180*/  ISETP.LT.AND P5, PT, R15, UR14, !P5 ;  /* 0x0000000e0f007c0c */ /* 0x000fe2000efa1270 */
[C---:B------:R-:W-:Y:S01]  /*6f190*/  VIADD R23, R21.reuse, UR5 ;  /* 0x0000000515177c36 */ /* 0x040fe20008000000 */
[----:B0-----:R-:W-:Y:S01]  /*6f1a0*/  PRMT R2, R12, 0x7632, R2 ;  /* 0x000076320c027816 */ /* 0x001fe20000000002 */
[----:B--2---:R-:W-:Y:S01]  /*6f1b0*/  IMAD.WIDE R4, R21, 0x2, R26 ;  /* 0x0000000215047825 */ /* 0x004fe200078e021a */
[----:B------:R-:W-:Y:S01]  /*6f1c0*/  ULDC UR5, c[0x0][0x228] ;  /* 0x00008a0000057ab9 */ /* 0x000fe20000000800 */
[----:B------:R-:W-:Y:S01]  /*6f1d0*/  ULDC UR4, c[0x0][0x248] ;  /* 0x0000920000047ab9 */ /* 0x000fe20000000800 */
[----:B------:R-:W-:Y:S01]  /*6f1e0*/  ULDC UR10, c[0x0][0x228] ;  /* 0x00008a00000a7ab9 */ /* 0x000fe20000000800 */
[----:B---3--:R-:W-:Y:S01]  /*6f1f0*/  PRMT R0, R7, 0x7632, R0 ;  /* 0x0000763207007816 */ /* 0x008fe20000000000 */
[----:B------:R-:W-:Y:S01]  /*6f200*/  IMAD.WIDE R16, R21, 0x2, R24 ;  /* 0x0000000215107825 */ /* 0x000fe200078e0218 */
[----:B------:R0:W-:Y:S03]  /*6f210*/  @P2 STG.E.U16 desc[UR8][R4.64], R7 ;  /* 0x0000000704002986 */ /* 0x0001e6000c101508 */
[C---:B------:R-:W-:Y:S01]  /*6f220*/  IMAD.WIDE R18, R23.reuse, 0x2, R26 ;  /* 0x0000000217127825 */ /* 0x040fe200078e021a */
[----:B------:R-:W-:Y:S03]  /*6f230*/  @P0 STG.E.U16 desc[UR8][R16.64], R0 ;  /* 0x0000000010000986 */ /* 0x000fe6000c101508 */
[----:B------:R-:W-:Y:S01]  /*6f240*/  IMAD.WIDE R20, R23, 0x2, R24 ;  /* 0x0000000217147825 */ /* 0x000fe200078e0218 */
[----:B------:R2:W-:Y:S04]  /*6f250*/  @P6 STG.E.U16 desc[UR8][R18.64], R12 ;  /* 0x0000000c12006986 */ /* 0x0005e8000c101508 */
[----:B------:R1:W-:Y:S01]  /*6f260*/  @P5 STG.E.U16 desc[UR8][R20.64], R2 ;  /* 0x0000000214005986 */ /* 0x0003e2000c101508 */
[----:B------:R-:W-:Y:S01]  /*6f270*/  ISETP.LT.AND P5, PT, R29, UR5, !P1 ;  /* 0x000000051d007c0c */ /* 0x000fe2000cfa1270 */
[----:B------:R-:W-:Y:S01]  /*6f280*/  VIADD R6, R3, 0xfb ;  /* 0x000000fb03067836 */ /* 0x000fe20000000000 */
[----:B------:R-:W-:Y:S01]  /*6f290*/  ISETP.LT.AND P1, PT, R15, UR6, !P1 ;  /* 0x000000060f007c0c */ /* 0x000fe2000cf21270 */
[----:B0-----:R-:W-:Y:S01]  /*6f2a0*/  VIADD R7, R23, UR4 ;  /* 0x0000000417077c36 */ /* 0x001fe20008000000 */
[----:B------:R-:W-:Y:S01]  /*6f2b0*/  ISETP.LT.AND P6, PT, R29, UR10, !P4 ;  /* 0x0000000a1d007c0c */ /* 0x000fe2000e7c1270 */
[----:B------:R-:W-:Y:S01]  /*6f2c0*/  ULDC UR4, c[0x0][0x248] ;  /* 0x0000920000047ab9 */ /* 0x000fe20000000800 */
[----:B------:R-:W-:Y:S01]  /*6f2d0*/  ISETP.GE.AND P2, PT, R6, UR15, PT ;  /* 0x0000000f06007c0c */ /* 0x000fe2000bf46270 */
[C---:B--2---:R-:W-:Y:S01]  /*6f2e0*/  VIADD R19, R7.reuse, UR4 ;  /* 0x0000000407137c36 */ /* 0x044fe20008000000 */
[----:B------:R-:W-:Y:S01]  /*6f2f0*/  ULDC UR5, c[0x0][0x228] ;  /* 0x00008a0000057ab9 */ /* 0x000fe20000000800 */
[----:B------:R-:W-:Y:S01]  /*6f300*/  IMAD.WIDE R4, R7, 0x2, R26 ;  /* 0x0000000207047825 */ /* 0x000fe200078e021a */
[----:B-1----:R-:W-:Y:S01]  /*6f310*/  PRMT R2, R8, 0x7632, R2 ;  /* 0x0000763208027816 */ /* 0x002fe20000000002 */
[----:B------:R-:W-:-:S02]  /*6f320*/  ULDC UR6, c[0x0][0x228] ;  /* 0x00008a0000067ab9 */ /* 0x000fc40000000800 */
[----:B------:R-:W-:Y:S01]  /*6f330*/  VIADD R0, R3, 0xfc ;  /* 0x000000fc03007836 */ /* 0x000fe20000000000 */
[----:B------:R-:W-:Y:S01]  /*6f340*/  ULDC UR10, c[0x0][0x228] ;  /* 0x00008a00000a7ab9 */ /* 0x000fe20000000800 */
[----:B------:R-:W-:Y:S01]  /*6f350*/  IMAD.WIDE R6, R7, 0x2, R24 ;  /* 0x0000000207067825 */ /* 0x000fe200078e0218 */
[----:B------:R-:W-:-:S03]  /*6f360*/  ISETP.LT.AND P4, PT, R15, UR5, !P4 ;  /* 0x000000050f007c0c */ /* 0x000fc6000e781270 */
[----:B------:R-:W-:Y:S01]  /*6f370*/  VIADD R12, R3, 0xfd ;  /* 0x000000fd030c7836 */ /* 0x000fe20000000000 */
[----:B------:R0:W-:Y:S01]  /*6f380*/  @P5 STG.E.U16 desc[UR8][R4.64], R8 ;  /* 0x0000000804005986 */ /* 0x0001e2000c101508 */
[----:B------:R-:W-:Y:S01]  /*6f390*/  IMAD.WIDE R16, R19, 0x2, R26 ;  /* 0x0000000213107825 */ /* 0x000fe200078e021a */
[----:B------:R-:W-:Y:S01]  /*6f3a0*/  ISETP.GE.AND P0, PT, R0, UR13, PT ;  /* 0x0000000d00007c0c */ /* 0x000fe2000bf06270 */
[----:B------:R-:W-:Y:S01]  /*6f3b0*/  ULDC UR4, c[0x0][0x248] ;  /* 0x0000920000047ab9 */ /* 0x000fe20000000800 */
[----:B------:R1:W-:Y:S01]  /*6f3c0*/  @P1 STG.E.U16 desc[UR8][R6.64], R2 ;  /* 0x0000000206001986 */ /* 0x0003e2000c101508 */
[----:B------:R-:W-:Y:S01]  /*6f3d0*/  ISETP.GE.AND P5, PT, R12, UR11, PT ;  /* 0x0000000b0c007c0c */ /* 0x000fe2000bfa6270 */
[----:B------:R-:W-:Y:S01]  /*6f3e0*/  ULDC UR11, c[0x0][0x228] ;  /* 0x00008a00000b7ab9 */ /* 0x000fe20000000800 */
[----:B------:R-:W-:Y:S01]  /*6f3f0*/  ISETP.LT.AND P1, PT, R29, UR6, !P2 ;  /* 0x000000061d007c0c */ /* 0x000fe2000d721270 */
[----:B------:R2:W-:Y:S01]  /*6f400*/  @P6 STG.E.U16 desc[UR8][R16.64], R13 ;  /* 0x0000000d10006986 */ /* 0x0005e2000c101508 */
[----:B------:R-:W-:Y:S01]  /*6f410*/  ISETP.LT.AND P2, PT, R15, UR10, !P2 ;  /* 0x0000000a0f007c0c */ /* 0x000fe2000d741270 */
[----:B------:R-:W-:Y:S01]  /*6f420*/  VIADD R0, R3, 0xfe ;  /* 0x000000fe03007836 */ /* 0x000fe20000000000 */
[----:B------:R-:W-:Y:S01]  /*6f430*/  ISETP.LT.AND P6, PT, R29, UR11, !P0 ;  /* 0x0000000b1d007c0c */ /* 0x000fe2000c7c1270 */
[----:B------:R-:W-:Y:S01]  /*6f440*/  ULDC UR6, c[0x0][0x228] ;  /* 0x00008a0000067ab9 */ /* 0x000fe20000000800 */
[----:B------:R-:W-:Y:S01]  /*6f450*/  PRMT R18, R13, 0x7632, R18 ;  /* 0x000076320d127816 */ /* 0x000fe20000000012 */
[----:B------:R-:W-:Y:S01]  /*6f460*/  ULDC UR5, c[0x0][0x228] ;  /* 0x00008a0000057ab9 */ /* 0x000fe20000000800 */
[----:B0-----:R-:W-:Y:S01]  /*6f470*/  PRMT R8, R9, 0x7632, R8 ;  /* 0x0000763209087816 */ /* 0x001fe20000000008 */
[C---:B-1----:R-:W-:Y:S01]  /*6f480*/  VIADD R7, R19.reuse, UR4 ;  /* 0x0000000413077c36 */ /* 0x042fe20008000000 */
[----:B------:R-:W-:Y:S01]  /*6f490*/  ULDC UR4, c[0x0][0x248] ;  /* 0x0000920000047ab9 */ /* 0x000fe20000000800 */
[----:B------:R-:W-:Y:S01]  /*6f4a0*/  IMAD.WIDE R2, R19, 0x2, R24 ;  /* 0x0000000213027825 */ /* 0x000fe200078e0218 */
[----:B------:R-:W-:-:S03]  /*6f4b0*/  ULDC UR10, c[0x0][0x228] ;  /* 0x00008a00000a7ab9 */ /* 0x000fc60000000800 */
[C---:B--2---:R-:W-:Y:S02]  /*6f4c0*/  VIADD R17, R7.reuse, UR4 ;  /* 0x0000000407117c36 */ /* 0x044fe40008000000 */
[C---:B------:R-:W-:Y:S01]  /*6f4d0*/  IMAD.WIDE R4, R7.reuse, 0x2, R26 ;  /* 0x0000000207047825 */ /* 0x040fe200078e021a */
[----:B------:R-:W-:Y:S01]  /*6f4e0*/  @P4 STG.E.U16 desc[UR8][R2.64], R18 ;  /* 0x0000001202004986 */ /* 0x000fe2000c101508 */
[----:B------:R-:W-:Y:S01]  /*6f4f0*/  ISETP.GE.AND P4, PT, R0, UR7, PT ;  /* 0x0000000700007c0c */ /* 0x000fe2000bf86270 */
[----:B------:R-:W-:Y:S01]  /*6f500*/  ULDC UR4, c[0x0][0x228] ;  /* 0x00008a0000047ab9 */ /* 0x000fe20000000800 */
[----:B------:R-:W-:Y:S01]  /*6f510*/  IMAD.WIDE R6, R7, 0x2, R24 ;  /* 0x0000000207067825 */ /* 0x000fe200078e0218 */
[----:B------:R-:W-:Y:S03]  /*6f520*/  @P1 STG.E.U16 desc[UR8][R4.64], R9 ;  /* 0x0000000904001986 */ /* 0x000fe6000c101508 */
[----:B------:R-:W-:Y:S01]  /*6f530*/  IMAD.WIDE R12, R17, 0x2, R26 ;  /* 0x00000002110c7825 */ /* 0x000fe200078e021a */
[----:B------:R0:W-:Y:S01]  /*6f540*/  @P2 STG.E.U16 desc[UR8][R6.64], R8 ;  /* 0x0000000806002986 */ /* 0x0001e2000c101508 */
[C---:B------:R-:W-:Y:S01]  /*6f550*/  ISETP.LT.AND P1, PT, R29.reuse, UR6, !P3 ;  /* 0x000000061d007c0c */ /* 0x040fe2000df21270 */
[----:B------:R-:W-:Y:S01]  /*6f560*/  ULDC UR6, c[0x0][0x228] ;  /* 0x00008a0000067ab9 */ /* 0x000fe20000000800 */
[C---:B------:R-:W-:Y:S01]  /*6f570*/  ISETP.LT.AND P2, PT, R29.reuse, UR5, !P4 ;  /* 0x000000051d007c0c */ /* 0x040fe2000e741270 */
[----:B------:R1:W-:Y:S01]  /*6f580*/  @P6 STG.E.U16 desc[UR8][R12.64], R14 ;  /* 0x0000000e0c006986 */ /* 0x0003e2000c101508 */
[----:B------:R-:W-:Y:S01]  /*6f590*/  ULDC UR5, c[0x0][0x228] ;  /* 0x00008a0000057ab9 */ /* 0x000fe20000000800 */
[----:B------:R-:W-:Y:S01]  /*6f5a0*/  ULDC UR7, c[0x0][0x228] ;  /* 0x00008a0000077ab9 */ /* 0x000fe20000000800 */
[----:B------:R-:W-:Y:S01]  /*6f5b0*/  ISETP.LT.AND P6, PT, R29, UR4, !P5 ;  /* 0x000000041d007c0c */ /* 0x000fe2000efc1270 */
[----:B------:R-:W-:Y:S01]  /*6f5c0*/  ULDC UR4, c[0x0][0x248] ;  /* 0x0000920000047ab9 */ /* 0x000fe20000000800 */
[----:B------:R-:W-:-:S02]  /*6f5d0*/  ISETP.LT.AND P3, PT, R15, UR10, !P3 ;  /* 0x0000000a0f007c0c */ /* 0x000fc4000df61270 */
[C---:B------:R-:W-:Y:S02]  /*6f5e0*/  ISETP.LT.AND P0, PT, R15.reuse, UR5, !P0 ;  /* 0x000000050f007c0c */ /* 0x040fe4000c701270 */
[C---:B------:R-:W-:Y:S02]  /*6f5f0*/  ISETP.LT.AND P5, PT, R15.reuse, UR6, !P5 ;  /* 0x000000060f007c0c */ /* 0x040fe4000efa1270 */
[----:B------:R-:W-:Y:S02]  /*6f600*/  ISETP.LT.AND P4, PT, R15, UR7, !P4 ;  /* 0x000000070f007c0c */ /* 0x000fe4000e781270 */
[----:B------:R-:W2:Y:S01]  /*6f610*/  LDL.LU R15, [R1+0x1a68] ;  /* 0x001a6800010f7983 */ /* 0x000ea20000300800 */
[----:B0-----:R-:W-:Y:S01]  /*6f620*/  VIADD R7, R17, UR4 ;  /* 0x0000000411077c36 */ /* 0x001fe20008000000 */
[----:B------:R-:W-:-:S03]  /*6f630*/  ULDC UR4, c[0x0][0x248] ;  /* 0x0000920000047ab9 */ /* 0x000fc60000000800 */
[----:B-1----:R-:W-:Y:S01]  /*6f640*/  VIADD R13, R7, UR4 ;  /* 0x00000004070d7c36 */ /* 0x002fe20008000000 */
[----:B------:R-:W-:Y:S01]  /*6f650*/  ULDC UR4, c[0x0][0x248] ;  /* 0x0000920000047ab9 */ /* 0x000fe20000000800 */
[----:B------:R-:W-:Y:S01]  /*6f660*/  PRMT R14, R14, 0x7632, R14 ;  /* 0x000076320e0e7816 */ /* 0x000fe2000000000e */
[----:B------:R-:W-:Y:S01]  /*6f670*/  IMAD.WIDE R2, R17, 0x2, R24 ;  /* 0x0000000211027825 */ /* 0x000fe200078e0218 */
[----:B------:R-:W-:-:S03]  /*6f680*/  PRMT R0, R10, 0x7632, R0 ;  /* 0x000076320a007816 */ /* 0x000fc60000000000 */
[----:B------:R-:W-:Y:S02]  /*6f690*/  VIADD R17, R13, UR4 ;  /* 0x000000040d117c36 */ /* 0x000fe40008000000 */
[C---:B------:R-:W-:Y:S01]  /*6f6a0*/  IMAD.WIDE R4, R7.reuse, 0x2, R26 ;  /* 0x0000000207047825 */ /* 0x040fe200078e021a */
[----:B------:R0:W-:Y:S03]  /*6f6b0*/  @P0 STG.E.U16 desc[UR8][R2.64], R14 ;  /* 0x0000000e02000986 */ /* 0x0001e6000c101508 */
[----:B------:R-:W-:Y:S01]  /*6f6c0*/  IMAD.WIDE R6, R7, 0x2, R24 ;  /* 0x0000000207067825 */ /* 0x000fe200078e0218 */
[----:B------:R0:W-:Y:S03]  /*6f6d0*/  @P6 STG.E.U16 desc[UR8][R4.64], R10 ;  /* 0x0000000a04006986 */ /* 0x0001e6000c101508 */
[C---:B------:R-:W-:Y:S01]  /*6f6e0*/  IMAD.WIDE R8, R13.reuse, 0x2, R26 ;  /* 0x000000020d087825 */ /* 0x040fe200078e021a */
[----:B------:R0:W-:Y:S03]  /*6f6f0*/  @P5 STG.E.U16 desc[UR8][R6.64], R0 ;  /* 0x0000000006005986 */ /* 0x0001e6000c101508 */
[----:B------:R-:W-:-:S04]  /*6f700*/  IMAD.WIDE R12, R13, 0x2, R24 ;  /* 0x000000020d0c7825 */ /* 0x000fc800078e0218 */
[----:B------:R-:W-:-:S04]  /*6f710*/  IMAD.WIDE R26, R17, 0x2, R26 ;  /* 0x00000002111a7825 */ /* 0x000fc800078e021a */
[----:B------:R-:W-:Y:S01]  /*6f720*/  IMAD.WIDE R24, R17, 0x2, R24 ;  /* 0x0000000211187825 */ /* 0x000fe200078e0218 */
[----:B--2---:R-:W-:Y:S01]  /*6f730*/  PRMT R16, R15, 0x7632, R16 ;  /* 0x000076320f107816 */ /* 0x004fe20000000010 */
[----:B------:R0:W-:Y:S04]  /*6f740*/  @P2 STG.E.U16 desc[UR8][R8.64], R15 ;  /* 0x0000000f08002986 */ /* 0x0001e8000c101508 */
[----:B------:R0:W-:Y:S04]  /*6f750*/  @P4 STG.E.U16 desc[UR8][R12.64], R16 ;  /* 0x000000100c004986 */ /* 0x0001e8000c101508 */
[----:B------:R0:W-:Y:S01]  /*6f760*/  @P1 STG.E.U16 desc[UR8][R26.64], R11 ;  /* 0x0000000b1a001986 */ /* 0x0001e2000c101508 */
[----:B------:R-:W-:Y:S05]  /*6f770*/  @!P3 EXIT ;  /* 0x000000000000b94d */ /* 0x000fea0003800000 */
[----:B0-----:R-:W-:-:S05]  /*6f780*/  PRMT R12, R11, 0x7632, R12 ;  /* 0x000076320b0c7816 */ /* 0x001fca000000000c */
[----:B------:R-:W-:Y:S01]  /*6f790*/  STG.E.U16 desc[UR8][R24.64], R12 ;  /* 0x0000000c18007986 */ /* 0x000fe2000c101508 */
[----:B------:R-:W-:Y:S05]  /*6f7a0*/  EXIT ;  /* 0x000000000000794d */ /* 0x000fea0003800000 */
.L_x_3:
[----:B------:R-:W-:-:S00]  /*6f7b0*/  BRA `(.L_x_3) ;  /* 0xfffffffc00fc7947 */ /* 0x000fc0000383ffff */
[----:B------:R-:W-:-:S00]  /*6f7c0*/  NOP ;  /* 0x0000000000007918 */ /* 0x000fc00000000000 */
        /* <DEDUP_REMOVED lines=11> */
.L_x_4:


//--------------------- .nv.shared.matmul_kernel  --------------------------
	.section	.nv.shared.matmul_kernel,"aw",@nobits
	.sectionflags	@""
	.align	16
	.zero		1024


//--------------------- .nv.shared.reserved.0     --------------------------
	.section	.nv.shared.reserved.0,"aw",@nobits
	.weak		__nv_reservedSMEM_offset_0_alias
	.size		__nv_reservedSMEM_offset_0_alias, 0, 0
	.other		__nv_reservedSMEM_offset_0_alias,@"STO_CUDA_RESERVED_SHARED STV_DEFAULT"
__nv_reservedSMEM_offset_0_alias:
	.zero		0


//--------------------- .nv.constant0.matmul_kernel --------------------------
	.section	.nv.constant0.matmul_kernel,"a",@progbits
	.sectionflags	@""
	.align	4
.nv.constant0.matmul_kernel:
	.zero		608


//--------------------- SYMBOLS --------------------------

	.type		.nv.reservedSmem.offset0,@object
	.size		.nv.reservedSmem.offset0,0x4
